def matmul_kernel(
    a_ptr,
    b_ptr,
    c_ptr,
    M,
    N,
    K,
    stride_am,
    stride_ak,
    stride_bk,
    stride_bn,
    stride_cm,
    stride_cn,
    BLOCK_M: tl.constexpr,
    BLOCK_N: tl.constexpr,
    BLOCK_K: tl.constexpr,
    GROUP_M: tl.constexpr,
):
    pid = tl.program_id(axis=0)
    num_pid_m = tl.cdiv(M, BLOCK_M)
    num_pid_n = tl.cdiv(N, BLOCK_N)
    num_pid_in_group = GROUP_M * num_pid_n
    group_id = pid // num_pid_in_group
    first_pid_m = group_id * GROUP_M
    group_size_m = min(num_pid_m - first_pid_m, GROUP_M)
    pid_m = first_pid_m + ((pid % num_pid_in_group) % group_size_m)
    pid_n = (pid % num_pid_in_group) // group_size_m

    offs_am = (pid_m * BLOCK_M + tl.arange(0, BLOCK_M)) % M
    offs_bn = (pid_n * BLOCK_N + tl.arange(0, BLOCK_N)) % N
    offs_k = tl.arange(0, BLOCK_K)
    a_ptrs = a_ptr + offs_am[:, None] * stride_am + offs_k[None, :] * stride_ak
    b_ptrs = b_ptr + offs_k[:, None] * stride_bk + offs_bn[None, :] * stride_bn

    acc = tl.zeros((BLOCK_M, BLOCK_N), dtype=tl.float32)
    for kk in range(0, tl.cdiv(K, BLOCK_K)):
        a = tl.load(a_ptrs, mask=offs_k[None, :] < K - kk * BLOCK_K, other=0.0)
        b = tl.load(b_ptrs, mask=offs_k[:, None] < K - kk * BLOCK_K, other=0.0)
        acc = tl.dot(a, b, acc)
        a_ptrs += BLOCK_K * stride_ak
        b_ptrs += BLOCK_K * stride_bk

    c = acc.to(c_ptr.dtype.element_ty)
    offs_cm = pid_m * BLOCK_M + tl.arange(0, BLOCK_M)
    offs_cn = pid_n * BLOCK_N + tl.arange(0, BLOCK_N)
    c_ptrs = c_ptr + offs_cm[:, None] * stride_cm + offs_cn[None, :] * stride_cn
    mask = (offs_cm[:, None] < M) & (offs_cn[None, :] < N)
    tl.store(c_ptrs, c, mask=mask)

# config = {"BLOCK_K": 32, "BLOCK_M": 32, "BLOCK_N": 512, "GROUP_M": 8, "arch": "sm_100", "dtype": "bf16", "num_ctas": 1, "num_stages": 2, "num_warps": 4}
# arch = sm_100


// ===== COMPILED SASS (sm_100a) =====

	.target	sm_100a

	.elftype	@"ET_EXEC"


//--------------------- .note.nv.tkinfo           --------------------------
	.section	.note.nv.tkinfo,"",@"SHT_NOTE"
	.sectionflags	@"SHF_NOTE_NV_TKINFO"
	.tkinfo
        /*0018*/ 	.word	0x00000081
        /*0030*/ 	.string	""
        /*0030*/ 	.string	"ptxas-blackwell"
        /*0030*/ 	.string	"Cuda compilation tools, release 12.9, V12.9.86"
        /*0030*/ 	.string	"Build cuda_12.9.r12.9/compiler.36037853_0"
        /*0030*/ 	.string	"-v  -suppress-debug-info  -lineinfo  -arch sm_100a "



//--------------------- .note.nv.cuver            --------------------------
	.section	.note.nv.cuver,"",@"SHT_NOTE"
	.sectionflags	@"SHF_NOTE_NV_CUVER"
        /*0018*/ 	.short	0x0001
        /*001a*/ 	.short	0x0064
        /*001c*/ 	.short	0x0001
        /*001e*/ 	.short	0x0000
        /*0020*/ 	.short	0x0001
        /*0022*/ 	.short	0x0000


//--------------------- .nv.info                  --------------------------
	.section	.nv.info,"",@"SHT_CUDA_INFO"
	.align	4


	//----- nvinfo : EIATTR_REGCOUNT
	.align		4
        /*0000*/ 	.byte	0x04, 0x2f
        /*0002*/ 	.short	(.L_1 - .L_0)
	.align		4
.L_0:
        /*0004*/ 	.word	index@(matmul_kernel)
        /*0008*/ 	.word	0x00000020


	//----- nvinfo : EIATTR_FRAME_SIZE
	.align		4
.L_1:
        /*000c*/ 	.byte	0x04, 0x11
        /*000e*/ 	.short	(.L_3 - .L_2)
	.align		4
.L_2:
        /*0010*/ 	.word	index@(matmul_kernel)
        /*0014*/ 	.word	0x00000f48


	//----- nvinfo : EIATTR_MIN_STACK_SIZE
	.align		4
.L_3:
        /*0018*/ 	.byte	0x04, 0x12
        /*001a*/ 	.short	(.L_5 - .L_4)
	.align		4
.L_4:
        /*001c*/ 	.word	index@(matmul_kernel)
        /*0020*/ 	.word	0x00000f48
.L_5:


//--------------------- .nv.info.matmul_kernel    --------------------------
	.section	.nv.info.matmul_kernel,"",@"SHT_CUDA_INFO"
	.sectionflags	@""
	.align	4


	//----- nvinfo : EIATTR_CUDA_API_VERSION
	.align		4
        /*0000*/ 	.byte	0x04, 0x37
        /*0002*/ 	.short	(.L_7 - .L_6)
.L_6:
        /*0004*/ 	.word	0x00000081


	//----- nvinfo : EIATTR_KPARAM_INFO
	.align		4
.L_7:
        /*0008*/ 	.byte	0x04, 0x17
        /*000a*/ 	.short	(.L_9 - .L_8)
.L_8:
        /*000c*/ 	.word	0x00000000
        /*0010*/ 	.short	0x000d
        /*0012*/ 	.short	0x0048
        /*0014*/ 	.byte	0x00, 0xf4, 0x21, 0x00


	//----- nvinfo : EIATTR_KPARAM_INFO
	.align		4
.L_9:
        /*0018*/ 	.byte	0x04, 0x17
        /*001a*/ 	.short	(.L_11 - .L_10)
.L_10:
        /*001c*/ 	.word	0x00000000
        /*0020*/ 	.short	0x000c
        /*0022*/ 	.short	0x0040
        /*0024*/ 	.byte	0x00, 0xf4, 0x21, 0x00


	//----- nvinfo : EIATTR_KPARAM_INFO
	.align		4
.L_11:
        /*0028*/ 	.byte	0x04, 0x17
        /*002a*/ 	.short	(.L_13 - .L_12)
.L_12:
        /*002c*/ 	.word	0x00000000
        /*0030*/ 	.short	0x000b
        /*0032*/ 	.short	0x0038
        /*0034*/ 	.byte	0x00, 0xf0, 0x11, 0x00


	//----- nvinfo : EIATTR_KPARAM_INFO
	.align		4
.L_13:
        /*0038*/ 	.byte	0x04, 0x17
        /*003a*/ 	.short	(.L_15 - .L_14)
.L_14:
        /*003c*/ 	.word	0x00000000
        /*0040*/ 	.short	0x000a
        /*0042*/ 	.short	0x0034
        /*0044*/ 	.byte	0x00, 0xf0, 0x11, 0x00


	//----- nvinfo : EIATTR_KPARAM_INFO
	.align		4
.L_15:
        /*0048*/ 	.byte	0x04, 0x17
        /*004a*/ 	.short	(.L_17 - .L_16)
.L_16:
        /*004c*/ 	.word	0x00000000
        /*0050*/ 	.short	0x0009
        /*0052*/ 	.short	0x0030
        /*0054*/ 	.byte	0x00, 0xf0, 0x11, 0x00


	//----- nvinfo : EIATTR_KPARAM_INFO
	.align		4
.L_17:
        /*0058*/ 	.byte	0x04, 0x17
        /*005a*/ 	.short	(.L_19 - .L_18)
.L_18:
        /*005c*/ 	.word	0x00000000
        /*0060*/ 	.short	0x0008
        /*0062*/ 	.short	0x002c
        /*0064*/ 	.byte	0x00, 0xf0, 0x11, 0x00


	//----- nvinfo : EIATTR_KPARAM_INFO
	.align		4
.L_19:
        /*0068*/ 	.byte	0x04, 0x17
        /*006a*/ 	.short	(.L_21 - .L_20)
.L_20:
        /*006c*/ 	.word	0x00000000
        /*0070*/ 	.short	0x0007
        /*0072*/ 	.short	0x0028
        /*0074*/ 	.byte	0x00, 0xf0, 0x11, 0x00


	//----- nvinfo : EIATTR_KPARAM_INFO
	.align		4
.L_21:
        /*0078*/ 	.byte	0x04, 0x17
        /*007a*/ 	.short	(.L_23 - .L_22)
.L_22:
        /*007c*/ 	.word	0x00000000
        /*0080*/ 	.short	0x0006
        /*0082*/ 	.short	0x0024
        /*0084*/ 	.byte	0x00, 0xf0, 0x11, 0x00


	//----- nvinfo : EIATTR_KPARAM_INFO
	.align		4
.L_23:
        /*0088*/ 	.byte	0x04, 0x17
        /*008a*/ 	.short	(.L_25 - .L_24)
.L_24:
        /*008c*/ 	.word	0x00000000
        /*0090*/ 	.short	0x0005
        /*0092*/ 	.short	0x0020
        /*0094*/ 	.byte	0x00, 0xf0, 0x11, 0x00


	//----- nvinfo : EIATTR_KPARAM_INFO
	.align		4
.L_25:
        /*0098*/ 	.byte	0x04, 0x17
        /*009a*/ 	.short	(.L_27 - .L_26)
.L_26:
        /*009c*/ 	.word	0x00000000
        /*00a0*/ 	.short	0x0004
        /*00a2*/ 	.short	0x001c
        /*00a4*/ 	.byte	0x00, 0xf0, 0x11, 0x00


	//----- nvinfo : EIATTR_KPARAM_INFO
	.align		4
.L_27:
        /*00a8*/ 	.byte	0x04, 0x17
        /*00aa*/ 	.short	(.L_29 - .L_28)
.L_28:
        /*00ac*/ 	.word	0x00000000
        /*00b0*/ 	.short	0x0003
        /*00b2*/ 	.short	0x0018
        /*00b4*/ 	.byte	0x00, 0xf0, 0x11, 0x00


	//----- nvinfo : EIATTR_KPARAM_INFO
	.align		4
.L_29:
        /*00b8*/ 	.byte	0x04, 0x17
        /*00ba*/ 	.short	(.L_31 - .L_30)
.L_30:
        /*00bc*/ 	.word	0x00000000
        /*00c0*/ 	.short	0x0002
        /*00c2*/ 	.short	0x0010
        /*00c4*/ 	.byte	0x00, 0xf4, 0x21, 0x00


	//----- nvinfo : EIATTR_KPARAM_INFO
	.align		4
.L_31:
        /*00c8*/ 	.byte	0x04, 0x17
        /*00ca*/ 	.short	(.L_33 - .L_32)
.L_32:
        /*00cc*/ 	.word	0x00000000
        /*00d0*/ 	.short	0x0001
        /*00d2*/ 	.short	0x0008
        /*00d4*/ 	.byte	0x00, 0xf4, 0x21, 0x00


	//----- nvinfo : EIATTR_KPARAM_INFO
	.align		4
.L_33:
        /*00d8*/ 	.byte	0x04, 0x17
        /*00da*/ 	.short	(.L_35 - .L_34)
.L_34:
        /*00dc*/ 	.word	0x00000000
        /*00e0*/ 	.short	0x0000
        /*00e2*/ 	.short	0x0000
        /*00e4*/ 	.byte	0x00, 0xf4, 0x21, 0x00


	//----- nvinfo : EIATTR_SPARSE_MMA_MASK
	.align		4
.L_35:
        /*00e8*/ 	.byte	0x03, 0x50
        /*00ea*/ 	.short	0x0000


	//----- nvinfo : EIATTR_MAXREG_COUNT
	.align		4
        /*00ec*/ 	.byte	0x03, 0x1b
        /*00ee*/ 	.short	0x00ff


	//----- nvinfo : EIATTR_NUM_BARRIERS
	.align		4
        /*00f0*/ 	.byte	0x02, 0x4c
        /*00f2*/ 	.byte	0x01
	.zero		1


	//----- nvinfo : EIATTR_ANNOTATIONS
	.align		4
        /*00f4*/ 	.byte	0x04, 0x55
        /*00f6*/ 	.short	(.L_37 - .L_36)


	//   ....[0]....
.L_36:
        /*00f8*/ 	.word	0x00000001
        /*00fc*/ 	.byte	0x50, 0x05, 0x00, 0x00, 0x01, 0x00, 0x00, 0x00, 0x80, 0x05, 0x00, 0x00, 0x01, 0x00, 0x00, 0x00
        /* <DEDUP_REMOVED lines=2183> */
        /*897c*/ 	.byte	0x30, 0x29, 0x02, 0x00, 0x01, 0x00, 0x00, 0x00, 0x90, 0x29, 0x02, 0x00


	//----- nvinfo : EIATTR_VRC_CTA_INIT_COUNT
	.align		4
.L_37:
        /*8988*/ 	.byte	0x02, 0x4a
	.zero		1
	.zero		1


	//----- nvinfo : EIATTR_EXIT_INSTR_OFFSETS
	.align		4
        /*898c*/ 	.byte	0x04, 0x1c
        /*898e*/ 	.short	(.L_39 - .L_38)


	//   ....[0]....
.L_38:
        /*8990*/ 	.word	0x00022cd0


	//   ....[1]....
        /*8994*/ 	.word	0x00022d00


	//----- nvinfo : EIATTR_REQNTID
	.align		4
.L_39:
        /*8998*/ 	.byte	0x04, 0x10
        /*899a*/ 	.short	(.L_41 - .L_40)
.L_40:
        /*899c*/ 	.word	0x00000080
        /*89a0*/ 	.word	0x00000001
        /*89a4*/ 	.word	0x00000001


	//----- nvinfo : EIATTR_CBANK_PARAM_SIZE
	.align		4
.L_41:
        /*89a8*/ 	.byte	0x03, 0x19
        /*89aa*/ 	.short	0x0050


	//----- nvinfo : EIATTR_PARAM_CBANK
	.align		4
        /*89ac*/ 	.byte	0x04, 0x0a
        /*89ae*/ 	.short	(.L_43 - .L_42)
	.align		4
.L_42:
        /*89b0*/ 	.word	index@(.nv.constant0.matmul_kernel)
        /*89b4*/ 	.short	0x0380
        /*89b6*/ 	.short	0x0050


	//----- nvinfo : EIATTR_SW_WAR
	.align		4
.L_43:
        /*89b8*/ 	.byte	0x04, 0x36
        /*89ba*/ 	.short	(.L_45 - .L_44)
.L_44:
        /*89bc*/ 	.word	0x00000008
.L_45:


//--------------------- .nv.compat                --------------------------
	.section	.nv.compat,"",@"SHT_CUDA_COMPAT_INFO"
	.align	4
        /*0000*/ 	.byte	0x02, 0x02, 0x01, 0x00, 0x02, 0x05, 0x05, 0x00, 0x02, 0x03, 0x00, 0x00, 0x02, 0x06, 0x01, 0x00


//--------------------- .nv.callgraph             --------------------------
	.section	.nv.callgraph,"",@"SHT_CUDA_CALLGRAPH"
	.align	4
	.sectionentsize	8
	.align		4
        /*0000*/ 	.word	0x00000000
	.align		4
        /*0004*/ 	.word	0xffffffff
	.align		4
        /*0008*/ 	.word	0x00000000
	.align		4
        /*000c*/ 	.word	0xfffffffe
	.align		4
        /*0010*/ 	.word	0x00000000
	.align		4
        /*0014*/ 	.word	0xfffffffd
	.align		4
        /*0018*/ 	.word	0x00000000
	.align		4
        /*001c*/ 	.word	0xfffffffc


//--------------------- .text.matmul_kernel       --------------------------
	.section	.text.matmul_kernel,"ax",@progbits
	.align	128
        .global         matmul_kernel
        .type           matmul_kernel,@function
        .size           matmul_kernel,(.L_x_4 - matmul_kernel)
        .other          matmul_kernel,@"STO_CUDA_ENTRY STV_DEFAULT"
matmul_kernel:
.text.matmul_kernel:
[----:B------:R-:W0:Y:S08]  /*0000*/  LDC R1, c[0x0][0x37c] ;  /* 0x0000df00ff017b82 */ /* 0x000e300000000800 */
[----:B------:R-:W1:Y:S01]  /*0010*/  LDC.64 R14, c[0x0][0x398] ;  /* 0x0000e600ff0e7b82 */ /* 0x000e620000000a00 */
[----:B------:R-:W2:Y:S01]  /*0020*/  S2R R12, SR_TID.X ;  /* 0x00000000000c7919 */ /* 0x000ea20000002100 */
[----:B0-----:R-:W-:Y:S01]  /*0030*/  VIADD R1, R1, 0xfffff0b8 ;  /* 0xfffff0b801017836 */ /* 0x001fe20000000000 */
[----:B------:R-:W0:Y:S01]  /*0040*/  LDCU UR4, c[0x0][0x3a0] ;  /* 0x00007400ff0477ac */ /* 0x000e220008000800 */
[----:B------:R-:W3:Y:S01]  /*0050*/  LDCU.64 UR8, c[0x0][0x358] ;  /* 0x00006b00ff0877ac */ /* 0x000ee20008000a00 */
[----:B------:R-:W4:Y:S01]  /*0060*/  LDCU UR10, c[0x0][0x3a0] ;  /* 0x00007400ff0a77ac */ /* 0x000f220008000800 */
[----:B0-----:R-:W-:Y:S01]  /*0070*/  UIADD3 UR4, UPT, UPT, UR4, 0x1f, URZ ;  /* 0x0000001f04047890 */ /* 0x001fe2000fffe0ff */
[----:B-1----:R-:W-:-:S03]  /*0080*/  VIADD R0, R15, 0x1ff ;  /* 0x000001ff0f007836 */ /* 0x002fc60000000000 */
[----:B------:R-:W-:Y:S02]  /*0090*/  UISETP.GT.AND UP0, UPT, UR4, 0x1f, UPT ;  /* 0x0000001f0400788c */ /* 0x000fe4000bf04270 */
[----:B------:R-:W-:-:S04]  /*00a0*/  SHF.R.S32.HI R3, RZ, 0x1f, R0 ;  /* 0x0000001fff037819 */ /* 0x000fc80000011400 */
[----:B------:R-:W-:Y:S02]  /*00b0*/  LEA.HI R3, R3, R0, RZ, 0x9 ;  /* 0x0000000003037211 */ /* 0x000fe400078f48ff */
[----:B--2---:R-:W-:Y:S02]  /*00c0*/  LOP3.LUT R16, R12, 0x1f, RZ, 0xc0, !PT ;  /* 0x0000001f0c107812 */ /* 0x004fe400078ec0ff */
[----:B------:R-:W-:Y:S02]  /*00d0*/  SHF.R.S32.HI R0, RZ, 0x9, R3 ;  /* 0x00000009ff007819 */ /* 0x000fe40000011403 */
[----:B------:R-:W0:Y:S03]  /*00e0*/  S2R R3, SR_CTAID.X ;  /* 0x0000000000037919 */ /* 0x000e260000002500 */
[----:B------:R-:W-:-:S05]  /*00f0*/  IMAD.SHL.U32 R0, R0, 0x8, RZ ;  /* 0x0000000800007824 */ /* 0x000fca00078e00ff */
[-C--:B------:R-:W-:Y:S02]  /*0100*/  IABS R7, R0.reuse ;  /* 0x0000000000077213 */ /* 0x080fe40000000000 */
[----:B------:R-:W-:Y:S02]  /*0110*/  IABS R10, R0 ;  /* 0x00000000000a7213 */ /* 0x000fe40000000000 */
[----:B------:R-:W1:Y:S08]  /*0120*/  I2F.RP R2, R7 ;  /* 0x0000000700027306 */ /* 0x000e700000209400 */
[----:B-1----:R-:W1:Y:S01]  /*0130*/  MUFU.RCP R2, R2 ;  /* 0x0000000200027308 */ /* 0x002e620000001000 */
[----:B0-----:R-:W-:Y:S01]  /*0140*/  IABS R8, R3 ;  /* 0x0000000300087213 */ /* 0x001fe20000000000 */
[----:B-1----:R-:W-:-:S02]  /*0150*/  VIADD R4, R2, 0xffffffe ;  /* 0x0ffffffe02047836 */ /* 0x002fc40000000000 */
[----:B------:R-:W-:-:S04]  /*0160*/  IMAD.MOV R2, RZ, RZ, -R10 ;  /* 0x000000ffff027224 */ /* 0x000fc800078e0a0a */
[----:B------:R0:W1:Y:S02]  /*0170*/  F2I.FTZ.U32.TRUNC.NTZ R5, R4 ;  /* 0x0000000400057305 */ /* 0x000064000021f000 */
[----:B0-----:R-:W-:Y:S02]  /*0180*/  IMAD.MOV.U32 R4, RZ, RZ, RZ ;  /* 0x000000ffff047224 */ /* 0x001fe400078e00ff */
[----:B-1----:R-:W-:-:S04]  /*0190*/  IMAD.MOV R6, RZ, RZ, -R5 ;  /* 0x000000ffff067224 */ /* 0x002fc800078e0a05 */
[----:B------:R-:W-:Y:S02]  /*01a0*/  IMAD R9, R6, R7, RZ ;  /* 0x0000000706097224 */ /* 0x000fe400078e02ff */
[----:B------:R-:W-:Y:S02]  /*01b0*/  IMAD.MOV.U32 R6, RZ, RZ, R8 ;  /* 0x000000ffff067224 */ /* 0x000fe400078e0008 */
[----:B------:R-:W-:-:S06]  /*01c0*/  IMAD.HI.U32 R5, R5, R9, R4 ;  /* 0x0000000905057227 */ /* 0x000fcc00078e0004 */
[----:B------:R-:W-:-:S04]  /*01d0*/  IMAD.HI.U32 R5, R5, R6, RZ ;  /* 0x0000000605057227 */ /* 0x000fc800078e00ff */
[----:B------:R-:W-:-:S05]  /*01e0*/  IMAD R2, R5, R2, R6 ;  /* 0x0000000205027224 */ /* 0x000fca00078e0206 */
[----:B------:R-:W-:-:S13]  /*01f0*/  ISETP.GT.U32.AND P1, PT, R7, R2, PT ;  /* 0x000000020700720c */ /* 0x000fda0003f24070 */
[----:B------:R-:W-:Y:S02]  /*0200*/  @!P1 IMAD.IADD R2, R2, 0x1, -R7 ;  /* 0x0000000102029824 */ /* 0x000fe400078e0a07 */
[----:B------:R-:W-:Y:S01]  /*0210*/  @!P1 VIADD R5, R5, 0x1 ;  /* 0x0000000105059836 */ /* 0x000fe20000000000 */
[----:B------:R-:W-:Y:S02]  /*0220*/  ISETP.NE.AND P1, PT, R0, RZ, PT ;  /* 0x000000ff0000720c */ /* 0x000fe40003f25270 */
[----:B------:R-:W-:Y:S02]  /*0230*/  ISETP.GE.U32.AND P0, PT, R2, R7, PT ;  /* 0x000000070200720c */ /* 0x000fe40003f06070 */
[----:B------:R-:W-:-:S04]  /*0240*/  LOP3.LUT R2, R3, R0, RZ, 0x3c, !PT ;  /* 0x0000000003027212 */ /* 0x000fc800078e3cff */
[----:B------:R-:W-:Y:S01]  /*0250*/  ISETP.GE.AND P2, PT, R2, RZ, PT ;  /* 0x000000ff0200720c */ /* 0x000fe20003f46270 */
[----:B------:R-:W-:-:S06]  /*0260*/  VIADD R2, R14, 0x1f ;  /* 0x0000001f0e027836 */ /* 0x000fcc0000000000 */
[----:B------:R-:W-:-:S04]  /*0270*/  @P0 VIADD R5, R5, 0x1 ;  /* 0x0000000105050836 */ /* 0x000fc80000000000 */
[----:B------:R-:W-:Y:S01]  /*0280*/  IMAD.MOV.U32 R4, RZ, RZ, R5 ;  /* 0x000000ffff047224 */ /* 0x000fe200078e0005 */
[----:B------:R-:W-:-:S03]  /*0290*/  SHF.R.S32.HI R5, RZ, 0x1f, R2 ;  /* 0x0000001fff057819 */ /* 0x000fc60000011402 */
[----:B------:R-:W-:Y:S01]  /*02a0*/  @!P2 IMAD.MOV R4, RZ, RZ, -R4 ;  /* 0x000000ffff04a224 */ /* 0x000fe200078e0a04 */
[----:B------:R-:W-:Y:S02]  /*02b0*/  @!P1 LOP3.LUT R4, RZ, R0, RZ, 0x33, !PT ;  /* 0x00000000ff049212 */ /* 0x000fe400078e33ff */
[----:B------:R-:W-:-:S03]  /*02c0*/  LEA.HI R5, R5, R2, RZ, 0x5 ;  /* 0x0000000205057211 */ /* 0x000fc600078f28ff */
[----:B------:R-:W-:Y:S02]  /*02d0*/  IMAD.SHL.U32 R2, R4, 0x8, RZ ;  /* 0x0000000804027824 */ /* 0x000fe400078e00ff */
[----:B------:R-:W-:-:S03]  /*02e0*/  IMAD.MOV R4, RZ, RZ, -R4 ;  /* 0x000000ffff047224 */ /* 0x000fc600078e0a04 */
[----:B------:R-:W-:Y:S01]  /*02f0*/  LEA.HI.SX32 R5, R5, -R2, 0x1b ;  /* 0x8000000205057211 */ /* 0x000fe200078fdaff */
[----:B------:R-:W-:Y:S02]  /*0300*/  IMAD R13, R0, R4, R3 ;  /* 0x00000004000d7224 */ /* 0x000fe400078e0203 */
[----:B------:R-:W-:Y:S01]  /*0310*/  IMAD.MOV.U32 R4, RZ, RZ, RZ ;  /* 0x000000ffff047224 */ /* 0x000fe200078e00ff */
[----:B------:R-:W-:Y:S02]  /*0320*/  VIMNMX R6, PT, PT, R5, 0x8, PT ;  /* 0x0000000805067848 */ /* 0x000fe40003fe0100 */
[----:B------:R-:W-:Y:S02]  /*0330*/  IABS R11, R13 ;  /* 0x0000000d000b7213 */ /* 0x000fe40000000000 */
[----:B------:R-:W-:-:S04]  /*0340*/  IABS R9, R6 ;  /* 0x0000000600097213 */ /* 0x000fc80000000000 */
[----:B------:R-:W0:Y:S08]  /*0350*/  I2F.RP R7, R9 ;  /* 0x0000000900077306 */ /* 0x000e300000209400 */
[----:B0-----:R-:W0:Y:S02]  /*0360*/  MUFU.RCP R7, R7 ;  /* 0x0000000700077308 */ /* 0x001e240000001000 */
[----:B0-----:R-:W-:-:S06]  /*0370*/  VIADD R5, R7, 0xffffffe ;  /* 0x0ffffffe07057836 */ /* 0x001fcc0000000000 */
[----:B------:R-:W0:Y:S02]  /*0380*/  F2I.FTZ.U32.TRUNC.NTZ R5, R5 ;  /* 0x0000000500057305 */ /* 0x000e24000021f000 */
[----:B0-----:R-:W-:-:S04]  /*0390*/  IMAD.MOV R8, RZ, RZ, -R5 ;  /* 0x000000ffff087224 */ /* 0x001fc800078e0a05 */
[----:B------:R-:W-:-:S04]  /*03a0*/  IMAD.MOV.U32 R0, RZ, RZ, R8 ;  /* 0x000000ffff007224 */ /* 0x000fc800078e0008 */
[----:B------:R-:W-:Y:S01]  /*03b0*/  IMAD R3, R0, R9, RZ ;  /* 0x0000000900037224 */ /* 0x000fe200078e02ff */
[----:B------:R-:W-:-:S03]  /*03c0*/  IABS R0, R6 ;  /* 0x0000000600007213 */ /* 0x000fc60000000000 */
[----:B------:R-:W-:Y:S01]  /*03d0*/  IMAD.HI.U32 R4, R5, R3, R4 ;  /* 0x0000000305047227 */ /* 0x000fe200078e0004 */
[----:B------:R-:W-:-:S03]  /*03e0*/  SHF.R.U32.HI R5, RZ, 0x5, R12 ;  /* 0x00000005ff057819 */ /* 0x000fc6000001160c */
[----:B------:R-:W-:Y:S02]  /*03f0*/  IMAD.MOV R0, RZ, RZ, -R0 ;  /* 0x000000ffff007224 */ /* 0x000fe400078e0a00 */
        /* <DEDUP_REMOVED lines=8> */
[----:B------:R-:W-:-:S07]  /*0480*/  ISETP.GE.AND P2, PT, R0, RZ, PT ;  /* 0x000000ff0000720c */ /* 0x000fce0003f46270 */
[----:B------:R-:W-:-:S06]  /*0490*/  @P0 VIADD R4, R4, 0x1 ;  /* 0x0000000104040836 */ /* 0x000fcc0000000000 */
[----:B------:R-:W-:Y:S01]  /*04a0*/  @!P2 IMAD.MOV R4, RZ, RZ, -R4 ;  /* 0x000000ffff04a224 */ /* 0x000fe200078e0a04 */
[----:B------:R-:W-:-:S05]  /*04b0*/  @!P1 LOP3.LUT R4, RZ, R6, RZ, 0x33, !PT ;  /* 0x00000006ff049212 */ /* 0x000fca00078e33ff */
[----:B------:R-:W-:Y:S02]  /*04c0*/  IMAD.MOV R3, RZ, RZ, -R4 ;  /* 0x000000ffff037224 */ /* 0x000fe400078e0a04 */
[----:B------:R-:W-:Y:S02]  /*04d0*/  IMAD.SHL.U32 R4, R4, 0x200, RZ ;  /* 0x0000020004047824 */ /* 0x000fe400078e00ff */
[----:B------:R-:W-:-:S04]  /*04e0*/  IMAD R3, R6, R3, R13 ;  /* 0x0000000306037224 */ /* 0x000fc800078e020d */
[----:B------:R-:W-:Y:S01]  /*04f0*/  IMAD.IADD R0, R2, 0x1, R3 ;  /* 0x0000000102007824 */ /* 0x000fe200078e0203 */
[----:B------:R-:W-:-:S03]  /*0500*/  SGXT.U32 R3, R5, 0x2 ;  /* 0x000000020503781a */ /* 0x000fc60000000000 */
[----:B------:R-:W-:Y:S01]  /*0510*/  IMAD R0, R0, 0x20, R16 ;  /* 0x0000002000007824 */ /* 0x000fe200078e0210 */
[C-C-:B------:R-:W-:Y:S02]  /*0520*/  LOP3.LUT R7, R4.reuse, 0x4, R3.reuse, 0xfe, !PT ;  /* 0x0000000404077812 */ /* 0x140fe400078efe03 */
[C---:B------:R-:W-:Y:S02]  /*0530*/  LOP3.LUT R2, R4.reuse, R3, RZ, 0xfc, !PT ;  /* 0x0000000304027212 */ /* 0x040fe400078efcff */
[----:B------:R-:W-:Y:S01]  /*0540*/  LOP3.LUT R5, R3, 0x4, RZ, 0xfc, !PT ;  /* 0x0000000403057812 */ /* 0x000fe200078efcff */
[----:B------:R0:W-:Y:S01]  /*0550*/  STL [R1+0x7b4], R7 ;  /* 0x0007b40701007387 */ /* 0x0001e20000100800 */
[C-C-:B------:R-:W-:Y:S02]  /*0560*/  LOP3.LUT R6, R4.reuse, 0x8, R3.reuse, 0xfe, !PT ;  /* 0x0000000804067812 */ /* 0x140fe400078efe03 */
[----:B------:R-:W-:Y:S01]  /*0570*/  LOP3.LUT R5, R4, 0xc, R3, 0xfe, !PT ;  /* 0x0000000c04057812 */ /* 0x000fe200078efe03 */
[----:B------:R-:W-:Y:S01]  /*0580*/  STL [R1+0x7a0], R2 ;  /* 0x0007a00201007387 */ /* 0x000fe20000100800 */
[----:B------:R-:W-:-:S02]  /*0590*/  LOP3.LUT R29, R2, 0x1cc, RZ, 0xfc, !PT ;  /* 0x000001cc021d7812 */ /* 0x000fc400078efcff */
[----:B------:R-:W-:Y:S01]  /*05a0*/  LOP3.LUT R28, R2, 0x1f4, RZ, 0xfc, !PT ;  /* 0x000001f4021c7812 */ /* 0x000fe200078efcff */
[----:B------:R1:W-:Y:S01]  /*05b0*/  STL [R1+0x7b8], R6 ;  /* 0x0007b80601007387 */ /* 0x0003e20000100800 */
[----:B0-----:R-:W-:-:S03]  /*05c0*/  LOP3.LUT R7, R4, 0x18, R3, 0xfe, !PT ;  /* 0x0000001804077812 */ /* 0x001fc600078efe03 */
[----:B------:R0:W-:Y:S01]  /*05d0*/  STL [R1+0x7bc], R5 ;  /* 0x0007bc0501007387 */ /* 0x0001e20000100800 */
[C-C-:B-1----:R-:W-:Y:S02]  /*05e0*/  LOP3.LUT R6, R4.reuse, 0x10, R3.reuse, 0xfe, !PT ;  /* 0x0000001004067812 */ /* 0x142fe400078efe03 */
[----:B0-----:R-:W-:-:S03]  /*05f0*/  LOP3.LUT R5, R4, 0x14, R3, 0xfe, !PT ;  /* 0x0000001404057812 */ /* 0x001fc600078efe03 */
[----:B------:R0:W-:Y:S04]  /*0600*/  STL [R1+0x7c0], R6 ;  /* 0x0007c00601007387 */ /* 0x0001e80000100800 */
[----:B------:R1:W-:Y:S04]  /*0610*/  STL [R1+0x7c4], R5 ;  /* 0x0007c40501007387 */ /* 0x0003e80000100800 */
[----:B------:R-:W-:Y:S01]  /*0620*/  STL [R1+0x7c8], R7 ;  /* 0x0007c80701007387 */ /* 0x000fe20000100800 */
[----:B0-----:R-:W-:Y:S02]  /*0630*/  LOP3.LUT R6, R4, 0x1c, R3, 0xfe, !PT ;  /* 0x0000001c04067812 */ /* 0x001fe400078efe03 */
[----:B------:R-:W-:-:S02]  /*0640*/  LOP3.LUT R4, R2, 0x20, RZ, 0xfc, !PT ;  /* 0x0000002002047812 */ /* 0x000fc400078efcff */
[----:B-1----:R-:W-:Y:S01]  /*0650*/  LOP3.LUT R5, R3, 0x8, RZ, 0xfc, !PT ;  /* 0x0000000803057812 */ /* 0x002fe200078efcff */
[----:B------:R-:W-:Y:S01]  /*0660*/  STL [R1+0x7cc], R6 ;  /* 0x0007cc0601007387 */ /* 0x000fe20000100800 */
[C---:B------:R-:W-:Y:S02]  /*0670*/  LOP3.LUT R3, R2.reuse, 0x24, RZ, 0xfc, !PT ;  /* 0x0000002402037812 */ /* 0x040fe400078efcff */
[C---:B------:R-:W-:Y:S01]  /*0680*/  LOP3.LUT R5, R2.reuse, 0x28, RZ, 0xfc, !PT ;  /* 0x0000002802057812 */ /* 0x040fe200078efcff */
[----:B------:R0:W-:Y:S04]  /*0690*/  STL [R1+0x7d8], R4 ;  /* 0x0007d80401007387 */ /* 0x0001e80000100800 */
[----:B------:R1:W-:Y:S04]  /*06a0*/  STL [R1+0x7dc], R3 ;  /* 0x0007dc0301007387 */ /* 0x0003e80000100800 */
[----:B------:R2:W-:Y:S01]  /*06b0*/  STL [R1+0x7e0], R5 ;  /* 0x0007e00501007387 */ /* 0x0005e20000100800 */
[----:B0-----:R-:W-:-:S02]  /*06c0*/  LOP3.LUT R4, R2, 0x2c, RZ, 0xfc, !PT ;  /* 0x0000002c02047812 */ /* 0x001fc400078efcff */
[----:B-1----:R-:W-:-:S03]  /*06d0*/  LOP3.LUT R3, R2, 0x30, RZ, 0xfc, !PT ;  /* 0x0000003002037812 */ /* 0x002fc600078efcff */
[----:B------:R0:W-:Y:S01]  /*06e0*/  STL [R1+0x7e4], R4 ;  /* 0x0007e40401007387 */ /* 0x0001e20000100800 */
[----:B--2---:R-:W-:-:S03]  /*06f0*/  LOP3.LUT R5, R2, 0x34, RZ, 0xfc, !PT ;  /* 0x0000003402057812 */ /* 0x004fc600078efcff */
[----:B------:R1:W-:Y:S04]  /*0700*/  STL [R1+0x7e8], R3 ;  /* 0x0007e80301007387 */ /* 0x0003e80000100800 */
[----:B------:R2:W-:Y:S01]  /*0710*/  STL [R1+0x7ec], R5 ;  /* 0x0007ec0501007387 */ /* 0x0005e20000100800 */
[C---:B0-----:R-:W-:Y:S02]  /*0720*/  LOP3.LUT R4, R2.reuse, 0x38, RZ, 0xfc, !PT ;  /* 0x0000003802047812 */ /* 0x041fe400078efcff */
        /* <DEDUP_REMOVED lines=203> */
[----:B0-----:R-:W-:-:S03]  /*13e0*/  LOP3.LUT R4, R2, 0x1d4, RZ, 0xfc, !PT ;  /* 0x000001d402047812 */ /* 0x001fc600078efcff */
[----:B------:R-:W-:Y:S01]  /*13f0*/  STL [R1+0x988], R29 ;  /* 0x0009881d01007387 */ /* 0x000fe20000100800 */
[----:B-1----:R-:W-:-:S03]  /*1400*/  LOP3.LUT R3, R2, 0x1d8, RZ, 0xfc, !PT ;  /* 0x000001d802037812 */ /* 0x002fc600078efcff */
[----:B------:R0:W-:Y:S01]  /*1410*/  STL [R1+0x990], R4 ;  /* 0x0009900401007387 */ /* 0x0001e20000100800 */
[----:B--2---:R-:W-:-:S03]  /*1420*/  LOP3.LUT R5, R2, 0x1dc, RZ, 0xfc, !PT ;  /* 0x000001dc02057812 */ /* 0x004fc600078efcff */
[----:B------:R1:W-:Y:S04]  /*1430*/  STL [R1+0x994], R3 ;  /* 0x0009940301007387 */ /* 0x0003e80000100800 */
[----:B------:R2:W-:Y:S01]  /*1440*/  STL [R1+0x998], R5 ;  /* 0x0009980501007387 */ /* 0x0005e20000100800 */
[C---:B0-----:R-:W-:Y:S02]  /*1450*/  LOP3.LUT R4, R2.reuse, 0x1e4, RZ, 0xfc, !PT ;  /* 0x000001e402047812 */ /* 0x041fe400078efcff */
[C---:B-1----:R-:W-:Y:S02]  /*1460*/  LOP3.LUT R3, R2.reuse, 0x1e0, RZ, 0xfc, !PT ;  /* 0x000001e002037812 */ /* 0x042fe400078efcff */
[----:B--2---:R-:W-:-:S03]  /*1470*/  LOP3.LUT R5, R2, 0x1e8, RZ, 0xfc, !PT ;  /* 0x000001e802057812 */ /* 0x004fc600078efcff */
[----:B------:R0:W-:Y:S04]  /*1480*/  STL [R1+0x99c], R3 ;  /* 0x00099c0301007387 */ /* 0x0001e80000100800 */
[----:B------:R1:W-:Y:S04]  /*1490*/  STL [R1+0x9a8], R4 ;  /* 0x0009a80401007387 */ /* 0x0003e80000100800 */
[----:B------:R-:W-:Y:S01]  /*14a0*/  STL [R1+0x9a4], R5 ;  /* 0x0009a40501007387 */ /* 0x000fe20000100800 */
[C---:B0-----:R-:W-:Y:S02]  /*14b0*/  LOP3.LUT R3, R2.reuse, 0x1ec, RZ, 0xfc, !PT ;  /* 0x000001ec02037812 */ /* 0x041fe400078efcff */
[----:B-1----:R-:W-:-:S03]  /*14c0*/  LOP3.LUT R4, R2, 0x1f0, RZ, 0xfc, !PT ;  /* 0x000001f002047812 */ /* 0x002fc600078efcff */
[----:B------:R0:W-:Y:S04]  /*14d0*/  STL [R1+0x9a0], R3 ;  /* 0x0009a00301007387 */ /* 0x0001e80000100800 */
[----:B------:R1:W-:Y:S04]  /*14e0*/  STL [R1+0x9ac], R4 ;  /* 0x0009ac0401007387 */ /* 0x0003e80000100800 */
[----:B------:R1:W-:Y:S01]  /*14f0*/  STL [R1+0x9b0], R28 ;  /* 0x0009b01c01007387 */ /* 0x0003e20000100800 */
[C---:B0-----:R-:W-:Y:S02]  /*1500*/  LOP3.LUT R3, R2.reuse, 0x1f8, RZ, 0xfc, !PT ;  /* 0x000001f802037812 */ /* 0x041fe400078efcff */
[----:B------:R-:W-:-:S03]  /*1510*/  LOP3.LUT R2, R2, 0x1fc, RZ, 0xfc, !PT ;  /* 0x000001fc02027812 */ /* 0x000fc600078efcff */
[----:B------:R1:W-:Y:S04]  /*1520*/  STL [R1+0x940], R3 ;  /* 0x0009400301007387 */ /* 0x0003e80000100800 */
[----:B------:R1:W-:Y:S04]  /*1530*/  STL [R1+0x7b0], R0 ;  /* 0x0007b00001007387 */ /* 0x0003e80000100800 */
[----:B------:R1:W-:Y:S01]  /*1540*/  STL [R1+0x7d4], R2 ;  /* 0x0007d40201007387 */ /* 0x0003e20000100800 */
[----:B---34-:R-:W-:Y:S05]  /*1550*/  BRA.U UP0, `(.L_x_0) ;  /* 0x0000000100dc7547 */ /* 0x018fea000b800000 */
[----:B-1----:R-:W-:Y:S01]  /*1560*/  IMAD.SHL.U32 R0, R12, 0x20, RZ ;  /* 0x000000200c007824 */ /* 0x002fe200078e00ff */
[----:B------:R-:W-:Y:S02]  /*1570*/  CS2R R24, SRZ ;  /* 0x0000000000187805 */ /* 0x000fe4000001ff00 */
[----:B------:R-:W-:Y:S02]  /*1580*/  CS2R R26, SRZ ;  /* 0x00000000001a7805 */ /* 0x000fe4000001ff00 */
[----:B------:R-:W-:Y:S02]  /*1590*/  CS2R R20, SRZ ;  /* 0x0000000000147805 */ /* 0x000fe4000001ff00 */
[----:B------:R-:W-:Y:S01]  /*15a0*/  CS2R R22, SRZ ;  /* 0x0000000000167805 */ /* 0x000fe2000001ff00 */
[----:B------:R0:W-:Y:S01]  /*15b0*/  STL [R1+0x7d0], R0 ;  /* 0x0007d00001007387 */ /* 0x0001e20000100800 */
[----:B------:R-:W-:Y:S02]  /*15c0*/  CS2R R16, SRZ ;  /* 0x0000000000107805 */ /* 0x000fe4000001ff00 */
[----:B------:R-:W-:-:S02]  /*15d0*/  CS2R R18, SRZ ;  /* 0x0000000000127805 */ /* 0x000fc4000001ff00 */
[----:B------:R-:W-:Y:S01]  /*15e0*/  CS2R R12, SRZ ;  /* 0x00000000000c7805 */ /* 0x000fe2000001ff00 */
[----:B------:R0:W-:Y:S01]  /*15f0*/  STL [R1], RZ ;  /* 0x000000ff01007387 */ /* 0x0001e20000100800 */
[----:B------:R-:W-:Y:S02]  /*1600*/  CS2R R14, SRZ ;  /* 0x00000000000e7805 */ /* 0x000fe4000001ff00 */
[----:B------:R-:W-:Y:S02]  /*1610*/  CS2R R8, SRZ ;  /* 0x0000000000087805 */ /* 0x000fe4000001ff00 */
[----:B------:R-:W-:Y:S01]  /*1620*/  CS2R R10, SRZ ;  /* 0x00000000000a7805 */ /* 0x000fe2000001ff00 */
[----:B------:R0:W-:Y:S01]  /*1630*/  STL [R1+0x4], RZ ;  /* 0x000004ff01007387 */ /* 0x0001e20000100800 */
[----:B------:R-:W-:Y:S02]  /*1640*/  CS2R R4, SRZ ;  /* 0x0000000000047805 */ /* 0x000fe4000001ff00 */
[----:B------:R-:W-:Y:S01]  /*1650*/  CS2R R6, SRZ ;  /* 0x0000000000067805 */ /* 0x000fe2000001ff00 */
[----:B------:R0:W-:Y:S04]  /*1660*/  STL [R1+0x8], RZ ;  /* 0x000008ff01007387 */ /* 0x0001e80000100800 */
        /* <DEDUP_REMOVED lines=36> */
[----:B------:R0:W-:Y:S01]  /*18b0*/  STL [R1+0x9c], RZ ;  /* 0x00009cff01007387 */ /* 0x0001e20000100800 */
[----:B------:R-:W-:Y:S05]  /*18c0*/  BRA `(.L_x_1) ;  /* 0x000001c800ec7947 */ /* 0x000fea0003800000 */
.L_x_0:
[----:B------:R-:W-:Y:S01]  /*18d0*/  IMAD.MOV.U32 R9, RZ, RZ, R2 ;  /* 0x000000ffff097224 */ /* 0x000fe200078e0002 */
[----:B-1----:R-:W-:Y:S01]  /*18e0*/  IABS R2, R14 ;  /* 0x0000000e00027213 */ /* 0x002fe20000000000 */
[----:B------:R-:W2:Y:S01]  /*18f0*/  LDL R10, [R1+0x990] ;  /* 0x00099000010a7983 */ /* 0x000ea20000100800 */
[----:B------:R-:W-:Y:S01]  /*1900*/  IMAD.MOV.U32 R24, RZ, RZ, R28 ;  /* 0x000000ffff187224 */ /* 0x000fe200078e001c */
[----:B------:R-:W0:Y:S01]  /*1910*/  LDCU UR12, c[0x0][0x3a4] ;  /* 0x00007480ff0c77ac */ /* 0x000e220008000800 */
[----:B------:R-:W1:Y:S01]  /*1920*/  I2F.RP R0, R2 ;  /* 0x0000000200007306 */ /* 0x000e620000209400 */
[----:B------:R-:W3:Y:S04]  /*1930*/  LDL R8, [R1+0x97c] ;  /* 0x00097c0001087983 */ /* 0x000ee80000100800 */
[----:B------:R-:W4:Y:S04]  /*1940*/  LDL R16, [R1+0x994] ;  /* 0x0009940001107983 */ /* 0x000f280000100800 */
[----:B------:R-:W5:Y:S04]  /*1950*/  LDL R13, [R1+0x984] ;  /* 0x00098400010d7983 */ /* 0x000f680000100800 */
[----:B------:R-:W2:Y:S04]  /*1960*/  LDL R23, [R1+0x978] ;  /* 0x0009780001177983 */ /* 0x000ea80000100800 */
[----:B------:R-:W2:Y:S01]  /*1970*/  LDL R20, [R1+0x9a8] ;  /* 0x0009a80001147983 */ /* 0x000ea20000100800 */
[----:B-1----:R-:W1:Y:S01]  /*1980*/  MUFU.RCP R0, R0 ;  /* 0x0000000000007308 */ /* 0x002e620000001000 */
[----:B------:R-:W-:-:S02]  /*1990*/  IABS R28, R15 ;  /* 0x0000000f001c7213 */ /* 0x000fc40000000000 */
[----:B------:R-:W2:Y:S04]  /*19a0*/  LDL R27, [R1+0x9a4] ;  /* 0x0009a400011b7983 */ /* 0x000ea80000100800 */
[----:B------:R-:W2:Y:S04]  /*19b0*/  LDL R25, [R1+0x9a0] ;  /* 0x0009a00001197983 */ /* 0x000ea80000100800 */
[----:B------:R-:W2:Y:S04]  /*19c0*/  LDL R26, [R1+0x998] ;  /* 0x00099800011a7983 */ /* 0x000ea80000100800 */
[----:B------:R-:W2:Y:S04]  /*19d0*/  LDL R12, [R1+0x980] ;  /* 0x00098000010c7983 */ /* 0x000ea80000100800 */
[----:B------:R-:W2:Y:S01]  /*19e0*/  LDL R18, [R1+0x970] ;  /* 0x0009700001127983 */ /* 0x000ea20000100800 */
[----:B-1----:R-:W-:Y:S01]  /*19f0*/  VIADD R0, R0, 0xffffffe ;  /* 0x0ffffffe00007836 */ /* 0x002fe20000000000 */
[----:B------:R-:W1:Y:S02]  /*1a00*/  LDCU UR7, c[0x0][0x3b0] ;  /* 0x00007600ff0777ac */ /* 0x000e640008000800 */
[----:B------:R-:W2:Y:S01]  /*1a10*/  LDL R19, [R1+0x974] ;  /* 0x0009740001137983 */ /* 0x000ea20000100800 */
[----:B------:R0:W-:Y:S03]  /*1a20*/  F2I.FTZ.U32.TRUNC.NTZ R5, R0 ;  /* 0x0000000000057305 */ /* 0x0001e6000021f000 */
[----:B------:R-:W2:Y:S04]  /*1a30*/  LDL R21, [R1+0x98c] ;  /* 0x00098c0001157983 */ /* 0x000ea80000100800 */
[----:B------:R-:W2:Y:S04]  /*1a40*/  LDL R22, [R1+0x99c] ;  /* 0x00099c0001167983 */ /* 0x000ea80000100800 */
[----:B------:R-:W2:Y:S01]  /*1a50*/  LDL R11, [R1+0x9ac] ;  /* 0x0009ac00010b7983 */ /* 0x000ea20000100800 */
[----:B------:R-:W-:Y:S01]  /*1a60*/  IMAD.MOV.U32 R17, RZ, RZ, R29 ;  /* 0x000000ffff117224 */ /* 0x000fe200078e001d */
[----:B------:R-:W0:Y:S02]  /*1a70*/  LDCU.128 UR16, c[0x0][0x380] ;  /* 0x00007000ff1077ac */ /* 0x000e240008000c00 */
[----:B------:R1:W-:Y:S01]  /*1a80*/  STL [R1+0xb34], R15 ;  /* 0x000b340f01007387 */ /* 0x0003e20000100800 */
[----:B------:R-:W-:Y:S01]  /*1a90*/  IMAD.MOV.U32 R6, RZ, RZ, RZ ;  /* 0x000000ffff067224 */ /* 0x000fe200078e00ff */
[----:B------:R-:W2:Y:S01]  /*1aa0*/  LDCU UR6, c[0x0][0x3ac] ;  /* 0x00007580ff0677ac */ /* 0x000ea20008000800 */
[----:B------:R-:W-:Y:S01]  /*1ab0*/  IMAD.MOV.U32 R4, RZ, RZ, RZ ;  /* 0x000000ffff047224 */ /* 0x000fe200078e00ff */
[----:B------:R-:W2:Y:S01]  /*1ac0*/  LDCU UR11, c[0x0][0x3a8] ;  /* 0x00007500ff0b77ac */ /* 0x000ea20008000800 */
[----:B-1----:R-:W3:Y:S04]  /*1ad0*/  LDL R15, [R1+0x7b0] ;  /* 0x0007b000010f7983 */ /* 0x002ee80000100800 */
[----:B------:R1:W-:Y:S04]  /*1ae0*/  STL [R1+0xb38], R14 ;  /* 0x000b380e01007387 */ /* 0x0003e80000100800 */
[----:B0-----:R-:W4:Y:S01]  /*1af0*/  LDL R0, [R1+0x7a0] ;  /* 0x0007a00001007983 */ /* 0x001f220000100800 */
[----:B-1----:R-:W-:-:S02]  /*1b00*/  IMAD.MOV.U32 R14, RZ, RZ, R3 ;  /* 0x000000ffff0e7224 */ /* 0x002fc400078e0003 */
[----:B------:R-:W0:Y:S08]  /*1b10*/  I2F.RP R3, R28 ;  /* 0x0000001c00037306 */ /* 0x000e300000209400 */
[----:B0-----:R-:W0:Y:S02]  /*1b20*/  MUFU.RCP R3, R3 ;  /* 0x0000000300037308 */ /* 0x001e240000001000 */
[----:B0-----:R-:W-:-:S06]  /*1b30*/  VIADD R3, R3, 0xffffffe ;  /* 0x0ffffffe03037836 */ /* 0x001fcc0000000000 */
[----:B------:R-:W0:Y:S02]  /*1b40*/  F2I.FTZ.U32.TRUNC.NTZ R7, R3 ;  /* 0x0000000300077305 */ /* 0x000e24000021f000 */
[----:B0-----:R-:W-:-:S04]  /*1b50*/  IMAD.MOV R29, RZ, RZ, -R7 ;  /* 0x000000ffff1d7224 */ /* 0x001fc800078e0a07 */
[----:B------:R-:W-:Y:S02]  /*1b60*/  IMAD R29, R29, R28, RZ ;  /* 0x0000001c1d1d7224 */ /* 0x000fe400078e02ff */
[----:B------:R-:W-:Y:S02]  /*1b70*/  IMAD.MOV R3, RZ, RZ, -R5 ;  /* 0x000000ffff037224 */ /* 0x000fe400078e0a05 */
[----:B------:R-:W-:Y:S01]  /*1b80*/  IMAD.HI.U32 R29, R7, R29, R6 ;  /* 0x0000001d071d7227 */ /* 0x000fe200078e0006 */
[----:B------:R-:W-:-:S03]  /*1b90*/  IABS R9, R9 ;  /* 0x0000000900097213 */ /* 0x000fc60000000000 */
[----:B--2---:R-:W-:Y:S02]  /*1ba0*/  IMAD.MOV.U32 R7, RZ, RZ, R11 ;  /* 0x000000ffff077224 */ /* 0x004fe400078e000b */
[----:B------:R-:W-:-:S04]  /*1bb0*/  IMAD R11, R3, R2, RZ ;  /* 0x00000002030b7224 */ /* 0x000fc800078e02ff */
[----:B------:R-:W-:Y:S01]  /*1bc0*/  IMAD.HI.U32 R11, R5, R11, R4 ;  /* 0x0000000b050b7227 */ /* 0x000fe200078e0004 */
[----:B---3--:R-:W-:Y:S01]  /*1bd0*/  IABS R6, R15 ;  /* 0x0000000f00067213 */ /* 0x008fe20000000000 */
[----:B------:R0:W-:Y:S01]  /*1be0*/  STL [R1+0xb3c], R15 ;  /* 0x000b3c0f01007387 */ /* 0x0001e20000100800 */
[----:B----4-:R-:W-:-:S05]  /*1bf0*/  IABS R0, R0 ;  /* 0x0000000000007213 */ /* 0x010fca0000000000 */
[----:B------:R-:W-:-:S04]  /*1c00*/  IMAD.HI.U32 R3, R29, R0, RZ ;  /* 0x000000001d037227 */ /* 0x000fc800078e00ff */
[----:B0-----:R-:W-:Y:S01]  /*1c10*/  IMAD.MOV.U32 R15, RZ, RZ, R7 ;  /* 0x000000ffff0f7224 */ /* 0x001fe200078e0007 */
[----:B------:R-:W-:Y:S01]  /*1c20*/  IABS R7, R14 ;  /* 0x0000000e00077213 */ /* 0x000fe20000000000 */
[----:B------:R-:W-:Y:S01]  /*1c30*/  IMAD.MOV R5, RZ, RZ, -R3 ;  /* 0x000000ffff057224 */ /* 0x000fe200078e0a03 */
[----:B------:R-:W-:Y:S01]  /*1c40*/  IABS R3, R24 ;  /* 0x0000001800037213 */ /* 0x000fe20000000000 */
[----:B------:R-:W-:Y:S02]  /*1c50*/  IMAD.MOV.U32 R14, RZ, RZ, R25 ;  /* 0x000000ffff0e7224 */ /* 0x000fe400078e0019 */
[----:B------:R-:W-:Y:S02]  /*1c60*/  IMAD.MOV.U32 R24, RZ, RZ, R27 ;  /* 0x000000ffff187224 */ /* 0x000fe400078e001b */
[----:B------:R-:W-:Y:S02]  /*1c70*/  IMAD.MOV.U32 R25, RZ, RZ, R20 ;  /* 0x000000ffff197224 */ /* 0x000fe400078e0014 */
[----:B------:R-:W-:-:S02]  /*1c80*/  IMAD.MOV.U32 R27, RZ, RZ, R16 ;  /* 0x000000ffff1b7224 */ /* 0x000fc400078e0010 */
[----:B------:R-:W-:Y:S02]  /*1c90*/  IMAD.MOV.U32 R20, RZ, RZ, R10 ;  /* 0x000000ffff147224 */ /* 0x000fe400078e000a */
[----:B------:R-:W-:Y:S02]  /*1ca0*/  IMAD.MOV.U32 R16, RZ, RZ, R8 ;  /* 0x000000ffff107224 */ /* 0x000fe400078e0008 */
[----:B------:R-:W-:-:S04]  /*1cb0*/  IMAD.HI.U32 R10, R29, R9, RZ ;  /* 0x000000091d0a7227 */ /* 0x000fc800078e00ff */
[----:B------:R-:W-:-:S04]  /*1cc0*/  IMAD.HI.U32 R8, R29, R7, RZ ;  /* 0x000000071d087227 */ /* 0x000fc800078e00ff */
[----:B------:R-:W-:-:S04]  /*1cd0*/  IMAD.HI.U32 R4, R29, R3, RZ ;  /* 0x000000031d047227 */ /* 0x000fc800078e00ff */
[----:B------:R-:W-:Y:S02]  /*1ce0*/  IMAD.MOV R10, RZ, RZ, -R10 ;  /* 0x000000ffff0a7224 */ /* 0x000fe400078e0a0a */
[----:B------:R-:W-:Y:S02]  /*1cf0*/  IMAD.MOV R8, RZ, RZ, -R8 ;  /* 0x000000ffff087224 */ /* 0x000fe400078e0a08 */
[----:B------:R-:W-:-:S04]  /*1d00*/  IMAD.HI.U32 R11, R11, R6, RZ ;  /* 0x000000060b0b7227 */ /* 0x000fc800078e00ff */
[----:B------:R-:W-:Y:S02]  /*1d10*/  IMAD.MOV R4, RZ, RZ, -R4 ;  /* 0x000000ffff047224 */ /* 0x000fe400078e0a04 */
[C---:B------:R-:W-:Y:S02]  /*1d20*/  IMAD R9, R28.reuse, R10, R9 ;  /* 0x0000000a1c097224 */ /* 0x040fe400078e0209 */
[C---:B------:R-:W-:Y:S02]  /*1d30*/  IMAD R8, R28.reuse, R8, R7 ;  /* 0x000000081c087224 */ /* 0x040fe400078e0207 */
[----:B------:R-:W-:Y:S02]  /*1d40*/  IMAD.MOV R11, RZ, RZ, -R11 ;  /* 0x000000ffff0b7224 */ /* 0x000fe400078e0a0b */
[C---:B------:R-:W-:Y:S01]  /*1d50*/  IMAD R3, R28.reuse, R4, R3 ;  /* 0x000000041c037224 */ /* 0x040fe200078e0203 */
[----:B------:R0:W-:Y:S01]  /*1d60*/  STL [R1+0x64], R9 ;  /* 0x0000640901007387 */ /* 0x0001e20000100800 */
[----:B------:R-:W-:Y:S01]  /*1d70*/  IMAD R5, R28, R5, R0 ;  /* 0x000000051c057224 */ /* 0x000fe200078e0200 */
[----:B------:R-:W-:Y:S01]  /*1d80*/  IABS R0, R15 ;  /* 0x0000000f00007213 */ /* 0x000fe20000000000 */
[----:B------:R-:W-:Y:S01]  /*1d90*/  IMAD R6, R2, R11, R6 ;  /* 0x0000000b02067224 */ /* 0x000fe200078e0206 */
[----:B------:R-:W-:Y:S01]  /*1da0*/  STL [R1+0x60], R8 ;  /* 0x0000600801007387 */ /* 0x000fe20000100800 */
[----:B------:R-:W-:-:S03]  /*1db0*/  IABS R11, R14 ;  /* 0x0000000e000b7213 */ /* 0x000fc60000000000 */
[----:B------:R1:W-:Y:S01]  /*1dc0*/  STL [R1+0x5c], R3 ;  /* 0x00005c0301007387 */ /* 0x0003e20000100800 */
[----:B0-----:R-:W-:Y:S01]  /*1dd0*/  IABS R9, R24 ;  /* 0x0000001800097213 */ /* 0x001fe20000000000 */
[----:B------:R-:W-:Y:S01]  /*1de0*/  IMAD.HI.U32 R7, R29, R0, RZ ;  /* 0x000000001d077227 */ /* 0x000fe200078e00ff */
[----:B------:R-:W-:Y:S02]  /*1df0*/  IABS R4, R25 ;  /* 0x0000001900047213 */ /* 0x000fe40000000000 */
[----:B-1----:R-:W-:Y:S01]  /*1e00*/  IABS R3, R22 ;  /* 0x0000001600037213 */ /* 0x002fe20000000000 */
[----:B------:R-:W-:Y:S02]  /*1e10*/  IMAD.MOV.U32 R22, RZ, RZ, R17 ;  /* 0x000000ffff167224 */ /* 0x000fe400078e0011 */
[----:B------:R-:W-:Y:S02]  /*1e20*/  IMAD.MOV.U32 R17, RZ, RZ, R18 ;  /* 0x000000ffff117224 */ /* 0x000fe400078e0012 */
[----:B------:R-:W-:-:S02]  /*1e30*/  IMAD.MOV.U32 R18, RZ, RZ, R12 ;  /* 0x000000ffff127224 */ /* 0x000fc400078e000c */
[----:B------:R-:W-:-:S04]  /*1e40*/  IMAD.HI.U32 R12, R29, R11, RZ ;  /* 0x0000000b1d0c7227 */ /* 0x000fc800078e00ff */
[----:B------:R-:W-:-:S04]  /*1e50*/  IMAD.HI.U32 R10, R29, R9, RZ ;  /* 0x000000091d0a7227 */ /* 0x000fc800078e00ff */
[----:B------:R-:W-:Y:S02]  /*1e60*/  IMAD.MOV R7, RZ, RZ, -R7 ;  /* 0x000000ffff077224 */ /* 0x000fe400078e0a07 */
[----:B------:R-:W-:Y:S02]  /*1e70*/  IMAD.MOV R12, RZ, RZ, -R12 ;  /* 0x000000ffff0c7224 */ /* 0x000fe400078e0a0c */
[----:B------:R-:W-:Y:S02]  /*1e80*/  IMAD.MOV R10, RZ, RZ, -R10 ;  /* 0x000000ffff0a7224 */ /* 0x000fe400078e0a0a */
[----:B------:R-:W-:Y:S02]  /*1e90*/  IMAD R0, R28, R7, R0 ;  /* 0x000000071c007224 */ /* 0x000fe400078e0200 */
[----:B------:R-:W-:-:S04]  /*1ea0*/  IMAD.HI.U32 R8, R29, R4, RZ ;  /* 0x000000041d087227 */ /* 0x000fc800078e00ff */
[----:B------:R-:W-:Y:S01]  /*1eb0*/  IMAD.HI.U32 R7, R29, R3, RZ ;  /* 0x000000031d077227 */ /* 0x000fe200078e00ff */
[----:B------:R0:W-:Y:S03]  /*1ec0*/  STL [R1+0x58], R0 ;  /* 0x0000580001007387 */ /* 0x0001e60000100800 */
[C---:B------:R-:W-:Y:S02]  /*1ed0*/  IMAD R11, R28.reuse, R12, R11 ;  /* 0x0000000c1c0b7224 */ /* 0x040fe400078e020b */
[C---:B------:R-:W-:Y:S02]  /*1ee0*/  IMAD R9, R28.reuse, R10, R9 ;  /* 0x0000000a1c097224 */ /* 0x040fe400078e0209 */
[----:B------:R-:W-:Y:S02]  /*1ef0*/  IMAD.MOV R8, RZ, RZ, -R8 ;  /* 0x000000ffff087224 */ /* 0x000fe400078e0a08 */
[----:B------:R-:W-:Y:S01]  /*1f00*/  IMAD.MOV R7, RZ, RZ, -R7 ;  /* 0x000000ffff077224 */ /* 0x000fe200078e0a07 */
[----:B0-----:R-:W-:Y:S01]  /*1f10*/  IABS R0, R26 ;  /* 0x0000001a00007213 */ /* 0x001fe20000000000 */
[----:B------:R0:W-:Y:S01]  /*1f20*/  STL [R1+0x54], R11 ;  /* 0x0000540b01007387 */ /* 0x0001e20000100800 */
[----:B------:R-:W-:-:S02]  /*1f30*/  IMAD R8, R28, R8, R4 ;  /* 0x000000081c087224 */ /* 0x000fc400078e0204 */
[----:B------:R-:W-:Y:S01]  /*1f40*/  IMAD R3, R28, R7, R3 ;  /* 0x000000071c037224 */ /* 0x000fe200078e0203 */
[----:B------:R1:W-:Y:S01]  /*1f50*/  STL [R1+0x50], R9 ;  /* 0x0000500901007387 */ /* 0x0003e20000100800 */
[----:B------:R-:W-:Y:S01]  /*1f60*/  IABS R7, R21 ;  /* 0x0000001500077213 */ /* 0x000fe20000000000 */
[C---:B------:R-:W-:Y:S01]  /*1f70*/  IMAD.HI.U32 R4, R29.reuse, R0, RZ ;  /* 0x000000001d047227 */ /* 0x040fe200078e00ff */
[----:B0-----:R-:W-:Y:S02]  /*1f80*/  IABS R11, R27 ;  /* 0x0000001b000b7213 */ /* 0x001fe40000000000 */
[----:B-1----:R-:W-:Y:S01]  /*1f90*/  IABS R9, R20 ;  /* 0x0000001400097213 */ /* 0x002fe20000000000 */
[----:B------:R0:W-:Y:S02]  /*1fa0*/  STL [R1+0x4c], R8 ;  /* 0x00004c0801007387 */ /* 0x0001e40000100800 */
[C---:B------:R-:W-:Y:S02]  /*1fb0*/  IMAD.HI.U32 R12, R29.reuse, R11, RZ ;  /* 0x0000000b1d0c7227 */ /* 0x040fe400078e00ff */
[----:B------:R1:W-:Y:S02]  /*1fc0*/  STL [R1+0x48], R3 ;  /* 0x0000480301007387 */ /* 0x0003e40000100800 */
[----:B------:R-:W-:-:S04]  /*1fd0*/  IMAD.HI.U32 R10, R29, R9, RZ ;  /* 0x000000091d0a7227 */ /* 0x000fc800078e00ff */
[----:B------:R-:W-:Y:S02]  /*1fe0*/  IMAD.MOV R4, RZ, RZ, -R4 ;  /* 0x000000ffff047224 */ /* 0x000fe400078e0a04 */
[----:B0-----:R-:W-:Y:S01]  /*1ff0*/  IMAD.HI.U32 R8, R29, R7, RZ ;  /* 0x000000071d087227 */ /* 0x001fe200078e00ff */
[----:B-1----:R-:W-:-:S03]  /*2000*/  IABS R3, R22 ;  /* 0x0000001600037213 */ /* 0x002fc60000000000 */
[----:B------:R-:W-:Y:S02]  /*2010*/  IMAD.MOV R12, RZ, RZ, -R12 ;  /* 0x000000ffff0c7224 */ /* 0x000fe400078e0a0c */
[----:B------:R-:W-:Y:S02]  /*2020*/  IMAD.MOV R10, RZ, RZ, -R10 ;  /* 0x000000ffff0a7224 */ /* 0x000fe400078e0a0a */
[----:B------:R-:W-:Y:S02]  /*2030*/  IMAD R0, R28, R4, R0 ;  /* 0x000000041c007224 */ /* 0x000fe400078e0200 */
[----:B------:R-:W-:Y:S02]  /*2040*/  IMAD.MOV R8, RZ, RZ, -R8 ;  /* 0x000000ffff087224 */ /* 0x000fe400078e0a08 */
[----:B------:R-:W-:-:S04]  /*2050*/  IMAD.HI.U32 R4, R29, R3, RZ ;  /* 0x000000031d047227 */ /* 0x000fc800078e00ff */
[C---:B------:R-:W-:Y:S02]  /*2060*/  IMAD R11, R28.reuse, R12, R11 ;  /* 0x0000000c1c0b7224 */ /* 0x040fe400078e020b */
[C---:B------:R-:W-:Y:S02]  /*2070*/  IMAD R9, R28.reuse, R10, R9 ;  /* 0x0000000a1c097224 */ /* 0x040fe400078e0209 */
[----:B------:R-:W-:Y:S01]  /*2080*/  IMAD R8, R28, R8, R7 ;  /* 0x000000081c087224 */ /* 0x000fe200078e0207 */
[----:B------:R0:W-:Y:S01]  /*2090*/  STL [R1+0x44], R0 ;  /* 0x0000440001007387 */ /* 0x0001e20000100800 */
[----:B------:R-:W-:-:S03]  /*20a0*/  IMAD.MOV R4, RZ, RZ, -R4 ;  /* 0x000000ffff047224 */ /* 0x000fc600078e0a04 */
[----:B------:R5:W-:Y:S01]  /*20b0*/  STL [R1+0x40], R11 ;  /* 0x0000400b01007387 */ /* 0x000be20000100800 */
[----:B------:R-:W-:-:S03]  /*20c0*/  IMAD R3, R28, R4, R3 ;  /* 0x000000041c037224 */ /* 0x000fc600078e0203 */
[----:B------:R1:W-:Y:S01]  /*20d0*/  STL [R1+0x3c], R9 ;  /* 0x00003c0901007387 */ /* 0x0003e20000100800 */
[----:B0-----:R-:W-:-:S03]  /*20e0*/  IABS R0, R18 ;  /* 0x0000001200007213 */ /* 0x001fc60000000000 */
[----:B------:R0:W-:Y:S04]  /*20f0*/  STL [R1+0x38], R8 ;  /* 0x0000380801007387 */ /* 0x0001e80000100800 */
[----:B------:R-:W2:Y:S01]  /*2100*/  LDL R18, [R1+0x964] ;  /* 0x0009640001127983 */ /* 0x000ea20000100800 */
[----:B-----5:R-:W-:-:S03]  /*2110*/  IABS R11, R13 ;  /* 0x0000000d000b7213 */ /* 0x020fc60000000000 */
[----:B------:R3:W-:Y:S04]  /*2120*/  STL [R1+0x194], R3 ;  /* 0x0001940301007387 */ /* 0x0007e80000100800 */
[----:B------:R-:W4:Y:S01]  /*2130*/  LDL R13, [R1+0x968] ;  /* 0x00096800010d7983 */ /* 0x000f220000100800 */
[----:B-1----:R-:W-:-:S03]  /*2140*/  IABS R9, R16 ;  /* 0x0000001000097213 */ /* 0x002fc60000000000 */
[----:B------:R-:W5:Y:S01]  /*2150*/  LDL R16, [R1+0x96c] ;  /* 0x00096c0001107983 */ /* 0x000f620000100800 */
[----:B------:R-:W-:-:S03]  /*2160*/  IABS R4, R19 ;  /* 0x0000001300047213 */ /* 0x000fc60000000000 */
[----:B------:R-:W5:Y:S01]  /*2170*/  LDL R19, [R1+0x960] ;  /* 0x0009600001137983 */ /* 0x000f620000100800 */
[----:B------:R-:W-:-:S04]  /*2180*/  IMAD.HI.U32 R7, R29, R0, RZ ;  /* 0x000000001d077227 */ /* 0x000fc800078e00ff */
[----:B------:R-:W-:-:S04]  /*2190*/  IMAD.HI.U32 R12, R29, R11, RZ ;  /* 0x0000000b1d0c7227 */ /* 0x000fc800078e00ff */
[----:B------:R-:W-:-:S04]  /*21a0*/  IMAD.HI.U32 R10, R29, R9, RZ ;  /* 0x000000091d0a7227 */ /* 0x000fc800078e00ff */
[----:B0-----:R-:W-:-:S04]  /*21b0*/  IMAD.HI.U32 R8, R29, R4, RZ ;  /* 0x000000041d087227 */ /* 0x001fc800078e00ff */
[----:B------:R-:W-:Y:S02]  /*21c0*/  IMAD.MOV R7, RZ, RZ, -R7 ;  /* 0x000000ffff077224 */ /* 0x000fe400078e0a07 */
[----:B------:R-:W-:Y:S02]  /*21d0*/  IMAD.MOV R12, RZ, RZ, -R12 ;  /* 0x000000ffff0c7224 */ /* 0x000fe400078e0a0c */
[----:B------:R-:W-:Y:S02]  /*21e0*/  IMAD.MOV R10, RZ, RZ, -R10 ;  /* 0x000000ffff0a7224 */ /* 0x000fe400078e0a0a */
[----:B------:R-:W-:Y:S02]  /*21f0*/  IMAD.MOV R8, RZ, RZ, -R8 ;  /* 0x000000ffff087224 */ /* 0x000fe400078e0a08 */
[C---:B------:R-:W-:Y:S02]  /*2200*/  IMAD R0, R28.reuse, R7, R0 ;  /* 0x000000071c007224 */ /* 0x040fe400078e0200 */
[C---:B------:R-:W-:Y:S01]  /*2210*/  IMAD R11, R28.reuse, R12, R11 ;  /* 0x0000000c1c0b7224 */ /* 0x040fe200078e020b */
[----:B---3--:R-:W-:Y:S01]  /*2220*/  IABS R3, R23 ;  /* 0x0000001700037213 */ /* 0x008fe20000000000 */
[C---:B------:R-:W-:Y:S01]  /*2230*/  IMAD R9, R28.reuse, R10, R9 ;  /* 0x0000000a1c097224 */ /* 0x040fe200078e0209 */
[----:B------:R-:W3:Y:S01]  /*2240*/  LDL R23, [R1+0x958] ;  /* 0x0009580001177983 */ /* 0x000ee20000100800 */
[----:B------:R-:W-:-:S03]  /*2250*/  IMAD R8, R28, R8, R4 ;  /* 0x000000081c087224 */ /* 0x000fc600078e0204 */
[----:B------:R0:W-:Y:S01]  /*2260*/  STL [R1+0x198], R0 ;  /* 0x0001980001007387 */ /* 0x0001e20000100800 */
[----:B------:R-:W-:-:S03]  /*2270*/  IMAD.HI.U32 R7, R29, R3, RZ ;  /* 0x000000031d077227 */ /* 0x000fc600078e00ff */
[----:B------:R2:W-:Y:S04]  /*2280*/  STL [R1+0x17c], R11 ;  /* 0x00017c0b01007387 */ /* 0x0005e80000100800 */
[----:B------:R4:W-:Y:S01]  /*2290*/  STL [R1+0x180], R9 ;  /* 0x0001800901007387 */ /* 0x0009e20000100800 */
[----:B0-----:R-:W-:-:S03]  /*22a0*/  IABS R0, R17 ;  /* 0x0000001100007213 */ /* 0x001fc60000000000 */
[----:B------:R-:W-:Y:S01]  /*22b0*/  STL [R1+0x184], R8 ;  /* 0x0001840801007387 */ /* 0x000fe20000100800 */
[----:B------:R-:W-:-:S03]  /*22c0*/  IMAD.MOV R7, RZ, RZ, -R7 ;  /* 0x000000ffff077224 */ /* 0x000fc600078e0a07 */
[----:B------:R-:W3:Y:S01]  /*22d0*/  LDL R17, [R1+0x95c] ;  /* 0x00095c0001117983 */ /* 0x000ee20000100800 */
[----:B------:R-:W-:-:S05]  /*22e0*/  IMAD R3, R28, R7, R3 ;  /* 0x000000071c037224 */ /* 0x000fca00078e0203 */
[----:B------:R0:W-:Y:S01]  /*22f0*/  STL [R1+0x190], R3 ;  /* 0x0001900301007387 */ /* 0x0001e20000100800 */
[----:B--2---:R-:W-:-:S03]  /*2300*/  IABS R11, R18 ;  /* 0x00000012000b7213 */ /* 0x004fc60000000000 */
[----:B------:R-:W2:Y:S01]  /*2310*/  LDL R18, [R1+0x954] ;  /* 0x0009540001127983 */ /* 0x000ea20000100800 */
[----:B----4-:R-:W-:-:S03]  /*2320*/  IABS R9, R13 ;  /* 0x0000000d00097213 */ /* 0x010fc60000000000 */
[----:B------:R-:W4:Y:S01]  /*2330*/  LDL R13, [R1+0x950] ;  /* 0x00095000010d7983 */ /* 0x000f220000100800 */
[----:B-----5:R-:W-:-:S03]  /*2340*/  IABS R7, R16 ;  /* 0x0000001000077213 */ /* 0x020fc60000000000 */
[----:B------:R-:W5:Y:S01]  /*2350*/  LDL R16, [R1+0x94c] ;  /* 0x00094c0001107983 */ /* 0x000f620000100800 */
[----:B0-----:R-:W-:-:S03]  /*2360*/  IABS R3, R19 ;  /* 0x0000001300037213 */ /* 0x001fc60000000000 */
[----:B------:R-:W5:Y:S01]  /*2370*/  LDL R19, [R1+0x948] ;  /* 0x0009480001137983 */ /* 0x000f620000100800 */
[----:B------:R-:W-:-:S04]  /*2380*/  IMAD.HI.U32 R4, R29, R0, RZ ;  /* 0x000000001d047227 */ /* 0x000fc800078e00ff */
[----:B------:R-:W-:-:S04]  /*2390*/  IMAD.HI.U32 R12, R29, R11, RZ ;  /* 0x0000000b1d0c7227 */ /* 0x000fc800078e00ff */
[----:B------:R-:W-:-:S04]  /*23a0*/  IMAD.HI.U32 R10, R29, R9, RZ ;  /* 0x000000091d0a7227 */ /* 0x000fc800078e00ff */
[----:B------:R-:W-:Y:S02]  /*23b0*/  IMAD.MOV R4, RZ, RZ, -R4 ;  /* 0x000000ffff047224 */ /* 0x000fe400078e0a04 */
[----:B------:R-:W-:-:S04]  /*23c0*/  IMAD.HI.U32 R8, R29, R7, RZ ;  /* 0x000000071d087227 */ /* 0x000fc800078e00ff */
        /* <DEDUP_REMOVED lines=13> */
[----:B---3--:R-:W-:-:S03]  /*24a0*/  IABS R0, R23 ;  /* 0x0000001700007213 */ /* 0x008fc60000000000 */
[----:B------:R1:W-:Y:S04]  /*24b0*/  STL [R1+0x16c], R8 ;  /* 0x00016c0801007387 */ /* 0x0003e80000100800 */
[----:B------:R-:W3:Y:S01]  /*24c0*/  LDL R23, [R1+0x944] ;  /* 0x0009440001177983 */ /* 0x000ee20000100800 */
[----:B0-----:R-:W-:-:S03]  /*24d0*/  IABS R11, R17 ;  /* 0x00000011000b7213 */ /* 0x001fc60000000000 */
[----:B------:R5:W-:Y:S04]  /*24e0*/  STL [R1+0x178], R3 ;  /* 0x0001780301007387 */ /* 0x000be80000100800 */
[----:B------:R-:W3:Y:S01]  /*24f0*/  LDL R17, [R1+0x93c] ;  /* 0x00093c0001117983 */ /* 0x000ee20000100800 */
[----:B------:R-:W-:-:S04]  /*2500*/  IMAD.HI.U32 R7, R29, R0, RZ ;  /* 0x000000001d077227 */ /* 0x000fc800078e00ff */
[----:B------:R-:W-:-:S04]  /*2510*/  IMAD.HI.U32 R12, R29, R11, RZ ;  /* 0x0000000b1d0c7227 */ /* 0x000fc800078e00ff */
[----:B------:R-:W-:Y:S02]  /*2520*/  IMAD.MOV R7, RZ, RZ, -R7 ;  /* 0x000000ffff077224 */ /* 0x000fe400078e0a07 */
[----:B------:R-:W-:Y:S02]  /*2530*/  IMAD.MOV R12, RZ, RZ, -R12 ;  /* 0x000000ffff0c7224 */ /* 0x000fe400078e0a0c */
[C---:B------:R-:W-:Y:S02]  /*2540*/  IMAD R0, R28.reuse, R7, R0 ;  /* 0x000000071c007224 */ /* 0x040fe400078e0200 */
[----:B------:R-:W-:Y:S01]  /*2550*/  IMAD R11, R28, R12, R11 ;  /* 0x0000000c1c0b7224 */ /* 0x000fe200078e020b */
[----:B--2---:R-:W-:Y:S02]  /*2560*/  IABS R9, R18 ;  /* 0x0000001200097213 */ /* 0x004fe40000000000 */
[----:B------:R-:W2:Y:S01]  /*2570*/  LDL R18, [R1+0x934] ;  /* 0x0009340001127983 */ /* 0x000ea20000100800 */
[----:B----4-:R-:W-:-:S03]  /*2580*/  IABS R4, R13 ;  /* 0x0000000d00047213 */ /* 0x010fc60000000000 */
[----:B------:R-:W4:Y:S01]  /*2590*/  LDL R13, [R1+0x938] ;  /* 0x00093800010d7983 */ /* 0x000f220000100800 */
[----:B------:R-:W-:-:S04]  /*25a0*/  IMAD.HI.U32 R10, R29, R9, RZ ;  /* 0x000000091d0a7227 */ /* 0x000fc800078e00ff */
[----:B-1----:R-:W-:-:S04]  /*25b0*/  IMAD.HI.U32 R8, R29, R4, RZ ;  /* 0x000000041d087227 */ /* 0x002fc800078e00ff */
[----:B------:R-:W-:Y:S02]  /*25c0*/  IMAD.MOV R10, RZ, RZ, -R10 ;  /* 0x000000ffff0a7224 */ /* 0x000fe400078e0a0a */
[----:B------:R-:W-:Y:S01]  /*25d0*/  IMAD.MOV R8, RZ, RZ, -R8 ;  /* 0x000000ffff087224 */ /* 0x000fe200078e0a08 */
[----:B-----5:R-:W-:Y:S01]  /*25e0*/  IABS R3, R16 ;  /* 0x0000001000037213 */ /* 0x020fe20000000000 */
[C---:B------:R-:W-:Y:S01]  /*25f0*/  IMAD R9, R28.reuse, R10, R9 ;  /* 0x0000000a1c097224 */ /* 0x040fe200078e0209 */
[----:B------:R-:W5:Y:S01]  /*2600*/  LDL R16, [R1+0x930] ;  /* 0x0009300001107983 */ /* 0x000f620000100800 */
[----:B------:R-:W-:-:S03]  /*2610*/  IMAD R8, R28, R8, R4 ;  /* 0x000000081c087224 */ /* 0x000fc600078e0204 */
[----:B------:R0:W-:Y:S04]  /*2620*/  STL [R1+0x174], R0 ;  /* 0x0001740001007387 */ /* 0x0001e80000100800 */
[----:B------:R3:W-:Y:S04]  /*2630*/  STL [R1+0x144], R11 ;  /* 0x0001440b01007387 */ /* 0x0007e80000100800 */
[----:B------:R1:W-:Y:S01]  /*2640*/  STL [R1+0x148], R9 ;  /* 0x0001480901007387 */ /* 0x0003e20000100800 */
[----:B0-----:R-:W-:-:S03]  /*2650*/  IABS R0, R19 ;  /* 0x0000001300007213 */ /* 0x001fc60000000000 */
[----:B------:R0:W-:Y:S04]  /*2660*/  STL [R1+0x150], R8 ;  /* 0x0001500801007387 */ /* 0x0001e80000100800 */
[----:B------:R-:W5:Y:S01]  /*2670*/  LDL R19, [R1+0x92c] ;  /* 0x00092c0001137983 */ /* 0x000f620000100800 */
[----:B------:R-:W-:-:S04]  /*2680*/  IMAD.HI.U32 R7, R29, R3, RZ ;  /* 0x000000031d077227 */ /* 0x000fc800078e00ff */
[----:B------:R-:W-:-:S04]  /*2690*/  IMAD.MOV R7, RZ, RZ, -R7 ;  /* 0x000000ffff077224 */ /* 0x000fc800078e0a07 */
[----:B------:R-:W-:-:S05]  /*26a0*/  IMAD R3, R28, R7, R3 ;  /* 0x000000071c037224 */ /* 0x000fca00078e0203 */
[----:B------:R4:W-:Y:S01]  /*26b0*/  STL [R1+0x158], R3 ;  /* 0x0001580301007387 */ /* 0x0009e20000100800 */
[----:B---3--:R-:W-:-:S03]  /*26c0*/  IABS R11, R23 ;  /* 0x00000017000b7213 */ /* 0x008fc60000000000 */
[----:B------:R-:W3:Y:S01]  /*26d0*/  LDL R23, [R1+0x924] ;  /* 0x0009240001177983 */ /* 0x000ee20000100800 */
[----:B-1----:R-:W-:-:S03]  /*26e0*/  IABS R9, R17 ;  /* 0x0000001100097213 */ /* 0x002fc60000000000 */
[----:B------:R-:W3:Y:S01]  /*26f0*/  LDL R17, [R1+0x928] ;  /* 0x0009280001117983 */ /* 0x000ee20000100800 */
[----:B------:R-:W-:-:S04]  /*2700*/  IMAD.HI.U32 R4, R29, R0, RZ ;  /* 0x000000001d047227 */ /* 0x000fc800078e00ff */
[----:B------:R-:W-:-:S04]  /*2710*/  IMAD.HI.U32 R12, R29, R11, RZ ;  /* 0x0000000b1d0c7227 */ /* 0x000fc800078e00ff */
[----:B------:R-:W-:-:S04]  /*2720*/  IMAD.HI.U32 R10, R29, R9, RZ ;  /* 0x000000091d0a7227 */ /* 0x000fc800078e00ff */
[----:B------:R-:W-:Y:S02]  /*2730*/  IMAD.MOV R4, RZ, RZ, -R4 ;  /* 0x000000ffff047224 */ /* 0x000fe400078e0a04 */
[----:B------:R-:W-:Y:S02]  /*2740*/  IMAD.MOV R12, RZ, RZ, -R12 ;  /* 0x000000ffff0c7224 */ /* 0x000fe400078e0a0c */
[----:B------:R-:W-:Y:S02]  /*2750*/  IMAD.MOV R10, RZ, RZ, -R10 ;  /* 0x000000ffff0a7224 */ /* 0x000fe400078e0a0a */
[C---:B------:R-:W-:Y:S02]  /*2760*/  IMAD R0, R28.reuse, R4, R0 ;  /* 0x000000041c007224 */ /* 0x040fe400078e0200 */
[C---:B------:R-:W-:Y:S02]  /*2770*/  IMAD R11, R28.reuse, R12, R11 ;  /* 0x0000000c1c0b7224 */ /* 0x040fe400078e020b */
[----:B------:R-:W-:Y:S01]  /*2780*/  IMAD R9, R28, R10, R9 ;  /* 0x0000000a1c097224 */ /* 0x000fe200078e0209 */
[----:B--2---:R-:W-:-:S02]  /*2790*/  IABS R7, R18 ;  /* 0x0000001200077213 */ /* 0x004fc40000000000 */
[----:B------:R-:W2:Y:S03]  /*27a0*/  LDL R18, [R1+0x920] ;  /* 0x0009200001127983 */ /* 0x000ea60000100800 */
[C---:B0-----:R-:W-:Y:S01]  /*27b0*/  IMAD.HI.U32 R8, R29.reuse, R7, RZ ;  /* 0x000000071d087227 */ /* 0x041fe200078e00ff */
[----:B----4-:R-:W-:Y:S02]  /*27c0*/  IABS R3, R13 ;  /* 0x0000000d00037213 */ /* 0x010fe40000000000 */
[----:B------:R-:W4:Y:S01]  /*27d0*/  LDL R13, [R1+0x91c] ;  /* 0x00091c00010d7983 */ /* 0x000f220000100800 */
[----:B------:R-:W-:Y:S02]  /*27e0*/  IMAD.MOV R8, RZ, RZ, -R8 ;  /* 0x000000ffff087224 */ /* 0x000fe400078e0a08 */
[----:B------:R-:W-:Y:S01]  /*27f0*/  IMAD.HI.U32 R4, R29, R3, RZ ;  /* 0x000000031d047227 */ /* 0x000fe200078e00ff */
[----:B------:R5:W-:Y:S03]  /*2800*/  STL [R1+0x154], R0 ;  /* 0x0001540001007387 */ /* 0x000be60000100800 */
[----:B------:R-:W-:-:S02]  /*2810*/  IMAD R8, R28, R8, R7 ;  /* 0x000000081c087224 */ /* 0x000fc400078e0207 */
[----:B------:R-:W-:Y:S01]  /*2820*/  IMAD.MOV R4, RZ, RZ, -R4 ;  /* 0x000000ffff047224 */ /* 0x000fe200078e0a04 */
[----:B------:R0:W-:Y:S03]  /*2830*/  STL [R1+0x120], R11 ;  /* 0x0001200b01007387 */ /* 0x0001e60000100800 */
[----:B------:R-:W-:Y:S01]  /*2840*/  IMAD R3, R28, R4, R3 ;  /* 0x000000041c037224 */ /* 0x000fe200078e0203 */
[----:B------:R3:W-:Y:S01]  /*2850*/  STL [R1+0x124], R9 ;  /* 0x0001240901007387 */ /* 0x0007e20000100800 */
[----:B-----5:R-:W-:-:S03]  /*2860*/  IABS R0, R16 ;  /* 0x0000001000007213 */ /* 0x020fc60000000000 */
[----:B------:R1:W-:Y:S04]  /*2870*/  STL [R1+0x130], R8 ;  /* 0x0001300801007387 */ /* 0x0003e80000100800 */
[----:B------:R-:W5:Y:S04]  /*2880*/  LDL R16, [R1+0x918] ;  /* 0x0009180001107983 */ /* 0x000f680000100800 */
[----:B------:R2:W-:Y:S01]  /*2890*/  STL [R1+0x140], R3 ;  /* 0x0001400301007387 */ /* 0x0005e20000100800 */
[----:B0-----:R-:W-:-:S03]  /*28a0*/  IABS R11, R19 ;  /* 0x00000013000b7213 */ /* 0x001fc60000000000 */
[----:B------:R-:W5:Y:S01]  /*28b0*/  LDL R19, [R1+0x914] ;  /* 0x0009140001137983 */ /* 0x000f620000100800 */
[----:B------:R-:W-:-:S04]  /*28c0*/  IMAD.HI.U32 R7, R29, R0, RZ ;  /* 0x000000001d077227 */ /* 0x000fc800078e00ff */
[----:B------:R-:W-:-:S04]  /*28d0*/  IMAD.HI.U32 R12, R29, R11, RZ ;  /* 0x0000000b1d0c7227 */ /* 0x000fc800078e00ff */
[----:B------:R-:W-:Y:S02]  /*28e0*/  IMAD.MOV R7, RZ, RZ, -R7 ;  /* 0x000000ffff077224 */ /* 0x000fe400078e0a07 */
[----:B------:R-:W-:Y:S01]  /*28f0*/  IMAD.MOV R12, RZ, RZ, -R12 ;  /* 0x000000ffff0c7224 */ /* 0x000fe200078e0a0c */
[----:B---3--:R-:W-:Y:S02]  /*2900*/  IABS R9, R23 ;  /* 0x0000001700097213 */ /* 0x008fe40000000000 */
[----:B------:R-:W3:Y:S01]  /*2910*/  LDL R23, [R1+0x910] ;  /* 0x0009100001177983 */ /* 0x000ee20000100800 */
[----:B------:R-:W-:-:S03]  /*2920*/  IABS R4, R17 ;  /* 0x0000001100047213 */ /* 0x000fc60000000000 */
[----:B------:R-:W3:Y:S01]  /*2930*/  LDL R17, [R1+0x90c] ;  /* 0x00090c0001117983 */ /* 0x000ee20000100800 */
[----:B------:R-:W-:-:S04]  /*2940*/  IMAD.HI.U32 R10, R29, R9, RZ ;  /* 0x000000091d0a7227 */ /* 0x000fc800078e00ff */
[----:B-1----:R-:W-:-:S04]  /*2950*/  IMAD.HI.U32 R8, R29, R4, RZ ;  /* 0x000000041d087227 */ /* 0x002fc800078e00ff */
[----:B------:R-:W-:Y:S02]  /*2960*/  IMAD.MOV R10, RZ, RZ, -R10 ;  /* 0x000000ffff0a7224 */ /* 0x000fe400078e0a0a */
[----:B------:R-:W-:Y:S02]  /*2970*/  IMAD.MOV R8, RZ, RZ, -R8 ;  /* 0x000000ffff087224 */ /* 0x000fe400078e0a08 */
[C---:B------:R-:W-:Y:S02]  /*2980*/  IMAD R0, R28.reuse, R7, R0 ;  /* 0x000000071c007224 */ /* 0x040fe400078e0200 */
[C---:B------:R-:W-:Y:S02]  /*2990*/  IMAD R11, R28.reuse, R12, R11 ;  /* 0x0000000c1c0b7224 */ /* 0x040fe400078e020b */
[C---:B------:R-:W-:Y:S02]  /*29a0*/  IMAD R9, R28.reuse, R10, R9 ;  /* 0x0000000a1c097224 */ /* 0x040fe400078e0209 */
[----:B------:R-:W-:Y:S01]  /*29b0*/  IMAD R8, R28, R8, R4 ;  /* 0x000000081c087224 */ /* 0x000fe200078e0204 */
[----:B--2---:R-:W-:-:S02]  /*29c0*/  IABS R3, R18 ;  /* 0x0000001200037213 */ /* 0x004fc40000000000 */
[----:B------:R-:W2:Y:S04]  /*29d0*/  LDL R18, [R1+0x908] ;  /* 0x0009080001127983 */ /* 0x000ea80000100800 */
[----:B------:R4:W-:Y:S01]  /*29e0*/  STL [R1+0x138], R0 ;  /* 0x0001380001007387 */ /* 0x0009e20000100800 */
[----:B------:R-:W-:-:S03]  /*29f0*/  IMAD.HI.U32 R7, R29, R3, RZ ;  /* 0x000000031d077227 */ /* 0x000fc600078e00ff */
[----:B------:R5:W-:Y:S04]  /*2a00*/  STL [R1+0x108], R11 ;  /* 0x0001080b01007387 */ /* 0x000be80000100800 */
[----:B------:R0:W-:Y:S01]  /*2a10*/  STL [R1+0x10c], R9 ;  /* 0x00010c0901007387 */ /* 0x0001e20000100800 */
[----:B----4-:R-:W-:-:S03]  /*2a20*/  IABS R0, R13 ;  /* 0x0000000d00007213 */ /* 0x010fc60000000000 */
[----:B------:R1:W-:Y:S01]  /*2a30*/  STL [R1+0x110], R8 ;  /* 0x0001100801007387 */ /* 0x0003e20000100800 */
[----:B------:R-:W-:-:S03]  /*2a40*/  IMAD.MOV R7, RZ, RZ, -R7 ;  /* 0x000000ffff077224 */ /* 0x000fc600078e0a07 */
[----:B------:R-:W4:Y:S01]  /*2a50*/  LDL R13, [R1+0x904] ;  /* 0x00090400010d7983 */ /* 0x000f220000100800 */
[----:B------:R-:W-:-:S05]  /*2a60*/  IMAD R3, R28, R7, R3 ;  /* 0x000000071c037224 */ /* 0x000fca00078e0203 */
[----:B------:R0:W-:Y:S01]  /*2a70*/  STL [R1+0x11c], R3 ;  /* 0x00011c0301007387 */ /* 0x0001e20000100800 */
        /* <DEDUP_REMOVED lines=8> */
[----:B------:R-:W-:Y:S01]  /*2b00*/  IMAD.MOV R12, RZ, RZ, -R12 ;  /* 0x000000ffff0c7224 */ /* 0x000fe200078e0a0c */
[----:B---3--:R-:W-:Y:S02]  /*2b10*/  IABS R7, R23 ;  /* 0x0000001700077213 */ /* 0x008fe40000000000 */
[----:B------:R-:W3:Y:S03]  /*2b20*/  LDL R23, [R1+0x8f8] ;  /* 0x0008f80001177983 */ /* 0x000ee60000100800 */
[----:B-1----:R-:W-:Y:S01]  /*2b30*/  IMAD.HI.U32 R8, R29, R7, RZ ;  /* 0x000000071d087227 */ /* 0x002fe200078e00ff */
[----:B------:R-:W-:Y:S02]  /*2b40*/  IABS R3, R17 ;  /* 0x0000001100037213 */ /* 0x000fe40000000000 */
[----:B------:R-:W3:Y:S01]  /*2b50*/  LDL R17, [R1+0x8f4] ;  /* 0x0008f40001117983 */ /* 0x000ee20000100800 */
[----:B------:R-:W-:-:S02]  /*2b60*/  IMAD.MOV R10, RZ, RZ, -R10 ;  /* 0x000000ffff0a7224 */ /* 0x000fc400078e0a0a */
        /* <DEDUP_REMOVED lines=10> */
[----:B------:R5:W-:Y:S04]  /*2c10*/  STL [R1+0xf8], R9 ;  /* 0x0000f80901007387 */ /* 0x000be80000100800 */
[----:B------:R0:W-:Y:S01]  /*2c20*/  STL [R1+0xfc], R8 ;  /* 0x0000fc0801007387 */ /* 0x0001e20000100800 */
[----:B--2---:R-:W-:-:S03]  /*2c30*/  IABS R0, R18 ;  /* 0x0000001200007213 */ /* 0x004fc60000000000 */
[----:B------:R-:W2:Y:S04]  /*2c40*/  LDL R18, [R1+0x8f0] ;  /* 0x0008f00001127983 */ /* 0x000ea80000100800 */
[----:B------:R3:W-:Y:S01]  /*2c50*/  STL [R1+0x104], R3 ;  /* 0x0001040301007387 */ /* 0x0007e20000100800 */
[----:B----4-:R-:W-:-:S03]  /*2c60*/  IABS R11, R13 ;  /* 0x0000000d000b7213 */ /* 0x010fc60000000000 */
[----:B------:R-:W4:Y:S01]  /*2c70*/  LDL R13, [R1+0x8ec] ;  /* 0x0008ec00010d7983 */ /* 0x000f220000100800 */
[----:B-----5:R-:W-:-:S03]  /*2c80*/  IABS R9, R16 ;  /* 0x0000001000097213 */ /* 0x020fc60000000000 */
        /* <DEDUP_REMOVED lines=66> */
[----:B------:R-:W2:Y:S03]  /*30b0*/  LDL R18, [R1+0x8c0] ;  /* 0x0008c00001127983 */ /* 0x000ea60000100800 */
[----:B------:R-:W-:-:S04]  /*30c0*/  IMAD.HI.U32 R10, R29, R9, RZ ;  /* 0x000000091d0a7227 */ /* 0x000fc800078e00ff */
[----:B------:R-:W-:Y:S01]  /*30d0*/  IMAD.MOV R10, RZ, RZ, -R10 ;  /* 0x000000ffff0a7224 */ /* 0x000fe200078e0a0a */
[----:B----4-:R-:W-:Y:S02]  /*30e0*/  IABS R4, R13 ;  /* 0x0000000d00047213 */ /* 0x010fe40000000000 */
[----:B------:R-:W4:Y:S03]  /*30f0*/  LDL R13, [R1+0x8a4] ;  /* 0x0008a400010d7983 */ /* 0x000f260000100800 */
[----:B-1----:R-:W-:-:S04]  /*3100*/  IMAD.HI.U32 R8, R29, R4, RZ ;  /* 0x000000041d087227 */ /* 0x002fc800078e00ff */
        /* <DEDUP_REMOVED lines=15> */
[----:B------:R-:W-:-:S04]  /*3200*/  IMAD.HI.U32 R4, R29, R0, RZ ;  /* 0x000000001d047227 */ /* 0x000fc800078e00ff */
[----:B------:R-:W-:Y:S01]  /*3210*/  IMAD.MOV R4, RZ, RZ, -R4 ;  /* 0x000000ffff047224 */ /* 0x000fe200078e0a04 */
[----:B---3--:R-:W-:Y:S02]  /*3220*/  IABS R11, R23 ;  /* 0x00000017000b7213 */ /* 0x008fe40000000000 */
[----:B------:R-:W3:Y:S01]  /*3230*/  LDL R23, [R1+0x8b8] ;  /* 0x0008b80001177983 */ /* 0x000ee20000100800 */
[----:B-1----:R-:W-:-:S03]  /*3240*/  IABS R9, R17 ;  /* 0x0000001100097213 */ /* 0x002fc60000000000 */
[----:B------:R-:W3:Y:S01]  /*3250*/  LDL R17, [R1+0x8bc] ;  /* 0x0008bc0001117983 */ /* 0x000ee20000100800 */
[----:B------:R-:W-:-:S04]  /*3260*/  IMAD.HI.U32 R12, R29, R11, RZ ;  /* 0x0000000b1d0c7227 */ /* 0x000fc800078e00ff */
[----:B------:R-:W-:-:S04]  /*3270*/  IMAD.HI.U32 R10, R29, R9, RZ ;  /* 0x000000091d0a7227 */ /* 0x000fc800078e00ff */
[C---:B------:R-:W-:Y:S02]  /*3280*/  IMAD R0, R28.reuse, R4, R0 ;  /* 0x000000041c007224 */ /* 0x040fe400078e0200 */
[----:B------:R-:W-:Y:S02]  /*3290*/  IMAD.MOV R12, RZ, RZ, -R12 ;  /* 0x000000ffff0c7224 */ /* 0x000fe400078e0a0c */
[----:B------:R-:W-:Y:S02]  /*32a0*/  IMAD.MOV R10, RZ, RZ, -R10 ;  /* 0x000000ffff0a7224 */ /* 0x000fe400078e0a0a */
[C---:B------:R-:W-:Y:S02]  /*32b0*/  IMAD R11, R28.reuse, R12, R11 ;  /* 0x0000000c1c0b7224 */ /* 0x040fe400078e020b */
[----:B------:R-:W-:Y:S01]  /*32c0*/  IMAD R9, R28, R10, R9 ;  /* 0x0000000a1c097224 */ /* 0x000fe200078e0209 */
[----:B--2---:R-:W-:Y:S02]  /*32d0*/  IABS R7, R18 ;  /* 0x0000001200077213 */ /* 0x004fe40000000000 */
[----:B------:R-:W2:Y:S03]  /*32e0*/  LDL R18, [R1+0x8a8] ;  /* 0x0008a80001127983 */ /* 0x000ea60000100800 */
[----:B0-----:R-:W-:-:S04]  /*32f0*/  IMAD.HI.U32 R8, R29, R7, RZ ;  /* 0x000000071d087227 */ /* 0x001fc800078e00ff */
[----:B------:R-:W-:Y:S01]  /*3300*/  IMAD.MOV R8, RZ, RZ, -R8 ;  /* 0x000000ffff087224 */ /* 0x000fe200078e0a08 */
[----:B----4-:R-:W-:Y:S02]  /*3310*/  IABS R3, R13 ;  /* 0x0000000d00037213 */ /* 0x010fe40000000000 */
[----:B------:R-:W4:Y:S03]  /*3320*/  LDL R13, [R1+0x8ac] ;  /* 0x0008ac00010d7983 */ /* 0x000f260000100800 */
[----:B------:R-:W-:-:S04]  /*3330*/  IMAD.HI.U32 R4, R29, R3, RZ ;  /* 0x000000031d047227 */ /* 0x000fc800078e00ff */
[----:B------:R-:W-:Y:S02]  /*3340*/  IMAD.MOV R4, RZ, RZ, -R4 ;  /* 0x000000ffff047224 */ /* 0x000fe400078e0a04 */
[C---:B------:R-:W-:Y:S01]  /*3350*/  IMAD R8, R28.reuse, R8, R7 ;  /* 0x000000081c087224 */ /* 0x040fe200078e0207 */
[----:B------:R5:W-:Y:S01]  /*3360*/  STL [R1+0xb0], R0 ;  /* 0x0000b00001007387 */ /* 0x000be20000100800 */
[----:B------:R-:W-:-:S03]  /*3370*/  IMAD R3, R28, R4, R3 ;  /* 0x000000041c037224 */ /* 0x000fc600078e0203 */
[----:B------:R0:W-:Y:S04]  /*3380*/  STL [R1+0x90], R11 ;  /* 0x0000900b01007387 */ /* 0x0001e80000100800 */
[----:B------:R3:W-:Y:S01]  /*3390*/  STL [R1+0x94], R9 ;  /* 0x0000940901007387 */ /* 0x0007e20000100800 */
[----:B-----5:R-:W-:-:S03]  /*33a0*/  IABS R0, R16 ;  /* 0x0000001000007213 */ /* 0x020fc60000000000 */
[----:B------:R1:W-:Y:S04]  /*33b0*/  STL [R1+0x98], R8 ;  /* 0x0000980801007387 */ /* 0x0003e80000100800 */
[----:B------:R-:W5:Y:S01]  /*33c0*/  LDL R16, [R1+0x898] ;  /* 0x0008980001107983 */ /* 0x000f620000100800 */
[----:B0-----:R-:W-:-:S03]  /*33d0*/  IABS R11, R19 ;  /* 0x00000013000b7213 */ /* 0x001fc60000000000 */
[----:B------:R2:W-:Y:S04]  /*33e0*/  STL [R1+0xa0], R3 ;  /* 0x0000a00301007387 */ /* 0x0005e80000100800 */
[----:B------:R-:W5:Y:S01]  /*33f0*/  LDL R19, [R1+0x89c] ;  /* 0x00089c0001137983 */ /* 0x000f620000100800 */
[----:B------:R-:W-:-:S04]  /*3400*/  IMAD.HI.U32 R7, R29, R0, RZ ;  /* 0x000000001d077227 */ /* 0x000fc800078e00ff */
[----:B------:R-:W-:-:S04]  /*3410*/  IMAD.HI.U32 R12, R29, R11, RZ ;  /* 0x0000000b1d0c7227 */ /* 0x000fc800078e00ff */
[----:B------:R-:W-:Y:S02]  /*3420*/  IMAD.MOV R7, RZ, RZ, -R7 ;  /* 0x000000ffff077224 */ /* 0x000fe400078e0a07 */
[----:B------:R-:W-:Y:S02]  /*3430*/  IMAD.MOV R12, RZ, RZ, -R12 ;  /* 0x000000ffff0c7224 */ /* 0x000fe400078e0a0c */
[C---:B------:R-:W-:Y:S02]  /*3440*/  IMAD R0, R28.reuse, R7, R0 ;  /* 0x000000071c007224 */ /* 0x040fe400078e0200 */
[----:B------:R-:W-:Y:S01]  /*3450*/  IMAD R11, R28, R12, R11 ;  /* 0x0000000c1c0b7224 */ /* 0x000fe200078e020b */
        /* <DEDUP_REMOVED lines=9> */
[----:B------:R-:W-:Y:S01]  /*34f0*/  IMAD R8, R28, R8, R4 ;  /* 0x000000081c087224 */ /* 0x000fe200078e0204 */
[----:B--2---:R-:W-:Y:S02]  /*3500*/  IABS R3, R18 ;  /* 0x0000001200037213 */ /* 0x004fe40000000000 */
[----:B------:R-:W2:Y:S04]  /*3510*/  LDL R18, [R1+0x88c] ;  /* 0x00088c0001127983 */ /* 0x000ea80000100800 */
[----:B------:R4:W-:Y:S04]  /*3520*/  STL [R1+0x9c], R0 ;  /* 0x00009c0001007387 */ /* 0x0009e80000100800 */
[----:B------:R5:W-:Y:S04]  /*3530*/  STL [R1+0x80], R11 ;  /* 0x0000800b01007387 */ /* 0x000be80000100800 */
[----:B------:R0:W-:Y:S01]  /*3540*/  STL [R1+0x84], R9 ;  /* 0x0000840901007387 */ /* 0x0001e20000100800 */
[----:B------:R-:W-:-:S03]  /*3550*/  IMAD.HI.U32 R7, R29, R3, RZ ;  /* 0x000000031d077227 */ /* 0x000fc600078e00ff */
[----:B------:R1:W-:Y:S01]  /*3560*/  STL [R1+0x88], R8 ;  /* 0x0000880801007387 */ /* 0x0003e20000100800 */
[----:B----4-:R-:W-:-:S03]  /*3570*/  IABS R0, R13 ;  /* 0x0000000d00007213 */ /* 0x010fc60000000000 */
[----:B------:R-:W4:Y:S01]  /*3580*/  LDL R13, [R1+0x890] ;  /* 0x00089000010d7983 */ /* 0x000f220000100800 */
[----:B------:R-:W-:-:S04]  /*3590*/  IMAD.MOV R7, RZ, RZ, -R7 ;  /* 0x000000ffff077224 */ /* 0x000fc800078e0a07 */
        /* <DEDUP_REMOVED lines=15> */
[----:B---3--:R-:W-:-:S02]  /*3690*/  IABS R7, R23 ;  /* 0x0000001700077213 */ /* 0x008fc40000000000 */
[----:B------:R-:W3:Y:S03]  /*36a0*/  LDL R23, [R1+0x880] ;  /* 0x0008800001177983 */ /* 0x000ee60000100800 */
[----:B-1----:R-:W-:Y:S01]  /*36b0*/  IMAD.HI.U32 R8, R29, R7, RZ ;  /* 0x000000071d087227 */ /* 0x002fe200078e00ff */
[----:B------:R-:W-:-:S03]  /*36c0*/  IABS R3, R17 ;  /* 0x0000001100037213 */ /* 0x000fc60000000000 */
[----:B------:R-:W-:Y:S01]  /*36d0*/  IMAD.MOV R8, RZ, RZ, -R8 ;  /* 0x000000ffff087224 */ /* 0x000fe200078e0a08 */
[----:B------:R-:W3:Y:S01]  /*36e0*/  LDL R17, [R1+0x87c] ;  /* 0x00087c0001117983 */ /* 0x000ee20000100800 */
[----:B------:R-:W-:-:S03]  /*36f0*/  IMAD.HI.U32 R4, R29, R3, RZ ;  /* 0x000000031d047227 */ /* 0x000fc600078e00ff */
[----:B------:R2:W-:Y:S01]  /*3700*/  STL [R1+0x1bc], R0 ;  /* 0x0001bc0001007387 */ /* 0x0005e20000100800 */
[C---:B------:R-:W-:Y:S02]  /*3710*/  IMAD R8, R28.reuse, R8, R7 ;  /* 0x000000081c087224 */ /* 0x040fe400078e0207 */
[----:B------:R-:W-:Y:S01]  /*3720*/  IMAD.MOV R4, RZ, RZ, -R4 ;  /* 0x000000ffff047224 */ /* 0x000fe200078e0a04 */
[----:B------:R4:W-:Y:S03]  /*3730*/  STL [R1+0x74], R11 ;  /* 0x0000740b01007387 */ /* 0x0009e60000100800 */
[----:B------:R-:W-:Y:S01]  /*3740*/  IMAD R3, R28, R4, R3 ;  /* 0x000000041c037224 */ /* 0x000fe200078e0203 */
        /* <DEDUP_REMOVED lines=14> */
[----:B------:R-:W-:Y:S02]  /*3830*/  IMAD.MOV R7, RZ, RZ, -R7 ;  /* 0x000000ffff077224 */ /* 0x000fe400078e0a07 */
[----:B0-----:R-:W-:-:S04]  /*3840*/  IMAD.HI.U32 R8, R29, R4, RZ ;  /* 0x000000041d087227 */ /* 0x001fc800078e00ff */
[----:B------:R-:W-:Y:S02]  /*3850*/  IMAD.MOV R12, RZ, RZ, -R12 ;  /* 0x000000ffff0c7224 */ /* 0x000fe400078e0a0c */
[----:B------:R-:W-:Y:S02]  /*3860*/  IMAD.MOV R10, RZ, RZ, -R10 ;  /* 0x000000ffff0a7224 */ /* 0x000fe400078e0a0a */
[C---:B------:R-:W-:Y:S02]  /*3870*/  IMAD R0, R28.reuse, R7, R0 ;  /* 0x000000071c007224 */ /* 0x040fe400078e0200 */
[----:B------:R-:W-:Y:S02]  /*3880*/  IMAD.MOV R8, RZ, RZ, -R8 ;  /* 0x000000ffff087224 */ /* 0x000fe400078e0a08 */
[C---:B------:R-:W-:Y:S02]  /*3890*/  IMAD R11, R28.reuse, R12, R11 ;  /* 0x0000000c1c0b7224 */ /* 0x040fe400078e020b */
[----:B------:R-:W-:-:S02]  /*38a0*/  IMAD R9, R28, R10, R9 ;  /* 0x0000000a1c097224 */ /* 0x000fc400078e0209 */
[----:B------:R-:W-:Y:S01]  /*38b0*/  IMAD R8, R28, R8, R4 ;  /* 0x000000081c087224 */ /* 0x000fe200078e0204 */
[----:B---3--:R-:W-:Y:S02]  /*38c0*/  IABS R3, R23 ;  /* 0x0000001700037213 */ /* 0x008fe40000000000 */
[----:B------:R-:W3:Y:S04]  /*38d0*/  LDL R23, [R1+0x86c] ;  /* 0x00086c0001177983 */ /* 0x000ee80000100800 */
[----:B------:R0:W-:Y:S04]  /*38e0*/  STL [R1+0x1a4], R0 ;  /* 0x0001a40001007387 */ /* 0x0001e80000100800 */
[----:B------:R2:W-:Y:S01]  /*38f0*/  STL [R1+0x70], R11 ;  /* 0x0000700b01007387 */ /* 0x0005e20000100800 */
[----:B0-----:R-:W-:-:S03]  /*3900*/  IABS R0, R17 ;  /* 0x0000001100007213 */ /* 0x001fc60000000000 */
[----:B------:R-:W3:Y:S04]  /*3910*/  LDL R17, [R1+0x864] ;  /* 0x0008640001117983 */ /* 0x000ee80000100800 */
[----:B------:R4:W-:Y:S04]  /*3920*/  STL [R1+0x164], R9 ;  /* 0x0001640901007387 */ /* 0x0009e80000100800 */
[----:B------:R0:W-:Y:S01]  /*3930*/  STL [R1+0x168], R8 ;  /* 0x0001680801007387 */ /* 0x0001e20000100800 */
[----:B------:R-:W-:-:S04]  /*3940*/  IMAD.HI.U32 R7, R29, R3, RZ ;  /* 0x000000031d077227 */ /* 0x000fc800078e00ff */
[----:B------:R-:W-:-:S04]  /*3950*/  IMAD.MOV R7, RZ, RZ, -R7 ;  /* 0x000000ffff077224 */ /* 0x000fc800078e0a07 */
[----:B------:R-:W-:Y:S01]  /*3960*/  IMAD R14, R28, R7, R3 ;  /* 0x000000071c0e7224 */ /* 0x000fe200078e0203 */
[----:B--2---:R-:W-:Y:S02]  /*3970*/  IABS R11, R18 ;  /* 0x00000012000b7213 */ /* 0x004fe40000000000 */
[----:B------:R-:W2:Y:S01]  /*3980*/  LDL R18, [R1+0x858] ;  /* 0x0008580001127983 */ /* 0x000ea20000100800 */
[----:B----4-:R-:W-:-:S03]  /*3990*/  IABS R9, R13 ;  /* 0x0000000d00097213 */ /* 0x010fc60000000000 */
[----:B------:R-:W4:Y:S01]  /*39a0*/  LDL R13, [R1+0x85c] ;  /* 0x00085c00010d7983 */ /* 0x000f220000100800 */
[----:B-----5:R-:W-:-:S03]  /*39b0*/  IABS R7, R16 ;  /* 0x0000001000077213 */ /* 0x020fc60000000000 */
[----:B------:R-:W5:Y:S01]  /*39c0*/  LDL R16, [R1+0x860] ;  /* 0x0008600001107983 */ /* 0x000f620000100800 */
[----:B------:R-:W-:-:S03]  /*39d0*/  IABS R3, R19 ;  /* 0x0000001300037213 */ /* 0x000fc60000000000 */
[----:B------:R-:W5:Y:S01]  /*39e0*/  LDL R19, [R1+0x854] ;  /* 0x0008540001137983 */ /* 0x000f620000100800 */
[----:B------:R-:W-:-:S04]  /*39f0*/  IMAD.HI.U32 R4, R29, R0, RZ ;  /* 0x000000001d047227 */ /* 0x000fc800078e00ff */
[----:B------:R-:W-:Y:S02]  /*3a00*/  IMAD.MOV R4, RZ, RZ, -R4 ;  /* 0x000000ffff047224 */ /* 0x000fe400078e0a04 */
[----:B------:R-:W-:-:S04]  /*3a10*/  IMAD.HI.U32 R12, R29, R11, RZ ;  /* 0x0000000b1d0c7227 */ /* 0x000fc800078e00ff */
[----:B------:R-:W-:-:S04]  /*3a20*/  IMAD.HI.U32 R10, R29, R9, RZ ;  /* 0x000000091d0a7227 */ /* 0x000fc800078e00ff */
[----:B0-----:R-:W-:-:S04]  /*3a30*/  IMAD.HI.U32 R8, R29, R7, RZ ;  /* 0x000000071d087227 */ /* 0x001fc800078e00ff */
[----:B------:R-:W-:Y:S02]  /*3a40*/  IMAD R0, R28, R4, R0 ;  /* 0x000000041c007224 */ /* 0x000fe400078e0200 */
[----:B------:R-:W-:-:S04]  /*3a50*/  IMAD.HI.U32 R4, R29, R3, RZ ;  /* 0x000000031d047227 */ /* 0x000fc800078e00ff */
[----:B------:R-:W-:Y:S02]  /*3a60*/  IMAD.MOV R12, RZ, RZ, -R12 ;  /* 0x000000ffff0c7224 */ /* 0x000fe400078e0a0c */
[----:B------:R-:W-:Y:S02]  /*3a70*/  IMAD.MOV R10, RZ, RZ, -R10 ;  /* 0x000000ffff0a7224 */ /* 0x000fe400078e0a0a */
[----:B------:R-:W-:Y:S02]  /*3a80*/  IMAD.MOV R8, RZ, RZ, -R8 ;  /* 0x000000ffff087224 */ /* 0x000fe400078e0a08 */
[----:B------:R-:W-:Y:S02]  /*3a90*/  IMAD.MOV R4, RZ, RZ, -R4 ;  /* 0x000000ffff047224 */ /* 0x000fe400078e0a04 */
[C---:B------:R-:W-:Y:S02]  /*3aa0*/  IMAD R11, R28.reuse, R12, R11 ;  /* 0x0000000c1c0b7224 */ /* 0x040fe400078e020b */
[----:B------:R-:W-:-:S02]  /*3ab0*/  IMAD R9, R28, R10, R9 ;  /* 0x0000000a1c097224 */ /* 0x000fc400078e0209 */
[C---:B------:R-:W-:Y:S01]  /*3ac0*/  IMAD R8, R28.reuse, R8, R7 ;  /* 0x000000081c087224 */ /* 0x040fe200078e0207 */
[----:B------:R3:W-:Y:S01]  /*3ad0*/  STL [R1+0x170], R0 ;  /* 0x0001700001007387 */ /* 0x0007e20000100800 */
[----:B------:R-:W-:-:S03]  /*3ae0*/  IMAD R3, R28, R4, R3 ;  /* 0x000000041c037224 */ /* 0x000fc600078e0203 */
[----:B------:R0:W-:Y:S04]  /*3af0*/  STL [R1+0x128], R11 ;  /* 0x0001280b01007387 */ /* 0x0001e80000100800 */
[----:B------:R2:W-:Y:S04]  /*3b00*/  STL [R1+0x12c], R9 ;  /* 0x00012c0901007387 */ /* 0x0005e80000100800 */
[----:B------:R-:W-:Y:S01]  /*3b10*/  STL [R1+0x134], R8 ;  /* 0x0001340801007387 */ /* 0x000fe20000100800 */
[----:B---3--:R-:W-:-:S03]  /*3b20*/  IABS R0, R23 ;  /* 0x0000001700007213 */ /* 0x008fc60000000000 */
[----:B------:R-:W3:Y:S01]  /*3b30*/  LDL R22, [R1+0x850] ;  /* 0x0008500001167983 */ /* 0x000ee20000100800 */
[----:B0-----:R-:W-:-:S03]  /*3b40*/  IABS R11, R17 ;  /* 0x00000011000b7213 */ /* 0x001fc60000000000 */
[----:B------:R5:W-:Y:S04]  /*3b50*/  STL [R1+0x14c], R3 ;  /* 0x00014c0301007387 */ /* 0x000be80000100800 */
[----:B------:R-:W3:Y:S01]  /*3b60*/  LDL R17, [R1+0x84c] ;  /* 0x00084c0001117983 */ /* 0x000ee20000100800 */
[----:B------:R-:W-:-:S03]  /*3b70*/  IMAD.HI.U32 R7, R29, R0, RZ ;  /* 0x000000001d077227 */ /* 0x000fc600078e00ff */
[----:B------:R-:W3:Y:S01]  /*3b80*/  LDL R23, [R1+0x840] ;  /* 0x0008400001177983 */ /* 0x000ee20000100800 */
        /* <DEDUP_REMOVED lines=10> */
[----:B------:R-:W4:Y:S01]  /*3c30*/  LDL R13, [R1+0x844] ;  /* 0x00084400010d7983 */ /* 0x000f220000100800 */
[----:B------:R-:W-:-:S03]  /*3c40*/  IMAD R9, R28, R10, R9 ;  /* 0x0000000a1c097224 */ /* 0x000fc600078e0209 */
[----:B------:R0:W-:Y:S04]  /*3c50*/  STL [R1+0x13c], R0 ;  /* 0x00013c0001007387 */ /* 0x0001e80000100800 */
[----:B------:R-:W-:Y:S01]  /*3c60*/  STL [R1+0xdc], R11 ;  /* 0x0000dc0b01007387 */ /* 0x000fe20000100800 */
[----:B-----5:R-:W-:-:S03]  /*3c70*/  IABS R3, R16 ;  /* 0x0000001000037213 */ /* 0x020fc60000000000 */
[----:B------:R-:W5:Y:S04]  /*3c80*/  LDL R16, [R1+0x83c] ;  /* 0x00083c0001107983 */ /* 0x000f680000100800 */
[----:B------:R-:W-:Y:S01]  /*3c90*/  STL [R1+0xe0], R9 ;  /* 0x0000e00901007387 */ /* 0x000fe20000100800 */
[----:B0-----:R-:W-:-:S03]  /*3ca0*/  IABS R0, R19 ;  /* 0x0000001300007213 */ /* 0x001fc60000000000 */
[----:B------:R-:W5:Y:S01]  /*3cb0*/  LDL R19, [R1+0x838] ;  /* 0x0008380001137983 */ /* 0x000f620000100800 */
[----:B------:R-:W-:-:S04]  /*3cc0*/  IMAD.HI.U32 R8, R29, R4, RZ ;  /* 0x000000041d087227 */ /* 0x000fc800078e00ff */
[----:B------:R-:W-:-:S04]  /*3cd0*/  IMAD.HI.U32 R7, R29, R3, RZ ;  /* 0x000000031d077227 */ /* 0x000fc800078e00ff */
[----:B------:R-:W-:Y:S02]  /*3ce0*/  IMAD.MOV R8, RZ, RZ, -R8 ;  /* 0x000000ffff087224 */ /* 0x000fe400078e0a08 */
[----:B------:R-:W-:Y:S02]  /*3cf0*/  IMAD.MOV R7, RZ, RZ, -R7 ;  /* 0x000000ffff077224 */ /* 0x000fe400078e0a07 */
[C---:B------:R-:W-:Y:S02]  /*3d00*/  IMAD R4, R28.reuse, R8, R4 ;  /* 0x000000081c047224 */ /* 0x040fe400078e0204 */
[----:B------:R-:W-:-:S03]  /*3d10*/  IMAD R3, R28, R7, R3 ;  /* 0x000000071c037224 */ /* 0x000fc600078e0203 */
[----:B------:R0:W-:Y:S04]  /*3d20*/  STL [R1+0xe4], R4 ;  /* 0x0000e40401007387 */ /* 0x0001e80000100800 */
[----:B------:R4:W-:Y:S01]  /*3d30*/  STL [R1+0x114], R3 ;  /* 0x0001140301007387 */ /* 0x0009e20000100800 */
[----:B0-----:R-:W-:-:S04]  /*3d40*/  IMAD.HI.U32 R4, R29, R0, RZ ;  /* 0x000000001d047227 */ /* 0x001fc800078e00ff */
[----:B------:R-:W-:-:S04]  /*3d50*/  IMAD.MOV R4, RZ, RZ, -R4 ;  /* 0x000000ffff047224 */ /* 0x000fc800078e0a04 */
[----:B------:R-:W-:Y:S01]  /*3d60*/  IMAD R0, R28, R4, R0 ;  /* 0x000000041c007224 */ /* 0x000fe200078e0200 */
[----:B---3--:R-:W-:Y:S02]  /*3d70*/  IABS R11, R22 ;  /* 0x00000016000b7213 */ /* 0x008fe40000000000 */
[----:B------:R-:W-:Y:S02]  /*3d80*/  IABS R9, R17 ;  /* 0x0000001100097213 */ /* 0x000fe40000000000 */
        /* <DEDUP_REMOVED lines=11> */
[----:B----4-:R-:W-:-:S03]  /*3e40*/  IABS R3, R13 ;  /* 0x0000000d00037213 */ /* 0x010fc60000000000 */
[----:B------:R-:W-:Y:S01]  /*3e50*/  IMAD R7, R28, R8, R7 ;  /* 0x000000081c077224 */ /* 0x000fe200078e0207 */
[----:B------:R-:W4:Y:S01]  /*3e60*/  LDL R13, [R1+0x82c] ;  /* 0x00082c00010d7983 */ /* 0x000f220000100800 */
[----:B------:R-:W-:-:S04]  /*3e70*/  IMAD.HI.U32 R4, R29, R3, RZ ;  /* 0x000000031d047227 */ /* 0x000fc800078e00ff */
[----:B------:R-:W-:Y:S01]  /*3e80*/  IMAD.MOV R4, RZ, RZ, -R4 ;  /* 0x000000ffff047224 */ /* 0x000fe200078e0a04 */
[----:B------:R0:W-:Y:S03]  /*3e90*/  STL [R1+0xf4], R0 ;  /* 0x0000f40001007387 */ /* 0x0001e60000100800 */
[----:B------:R-:W-:Y:S01]  /*3ea0*/  IMAD R3, R28, R4, R3 ;  /* 0x000000041c037224 */ /* 0x000fe200078e0203 */
[----:B------:R-:W-:Y:S04]  /*3eb0*/  STL [R1+0x34], R11 ;  /* 0x0000340b01007387 */ /* 0x000fe80000100800 */
[----:B------:R-:W-:Y:S04]  /*3ec0*/  STL [R1+0x30], R9 ;  /* 0x0000300901007387 */ /* 0x000fe80000100800 */
[----:B------:R1:W-:Y:S04]  /*3ed0*/  STL [R1+0x2c], R7 ;  /* 0x00002c0701007387 */ /* 0x0003e80000100800 */
[----:B------:R3:W-:Y:S01]  /*3ee0*/  STL [R1+0x28], R3 ;  /* 0x0000280301007387 */ /* 0x0007e20000100800 */
[----:B0-----:R-:W-:-:S03]  /*3ef0*/  IABS R0, R23 ;  /* 0x0000001700007213 */ /* 0x001fc60000000000 */
[----:B------:R-:W4:Y:S01]  /*3f00*/  LDL R23, [R1+0x81c] ;  /* 0x00081c0001177983 */ /* 0x000f220000100800 */
[----:B-----5:R-:W-:-:S03]  /*3f10*/  IABS R4, R19 ;  /* 0x0000001300047213 */ /* 0x020fc60000000000 */
[----:B------:R-:W5:Y:S04]  /*3f20*/  LDL R21, [R1+0x824] ;  /* 0x0008240001157983 */ /* 0x000f680000100800 */
[----:B------:R-:W5:Y:S01]  /*3f30*/  LDL R19, [R1+0x820] ;  /* 0x0008200001137983 */ /* 0x000f620000100800 */
[C---:B------:R-:W-:Y:S01]  /*3f40*/  IMAD.HI.U32 R8, R29.reuse, R0, RZ ;  /* 0x000000001d087227 */ /* 0x040fe200078e00ff */
[----:B-1----:R-:W-:Y:S02]  /*3f50*/  IABS R7, R16 ;  /* 0x0000001000077213 */ /* 0x002fe40000000000 */
[----:B------:R-:W5:Y:S01]  /*3f60*/  LDL R22, [R1+0x828] ;  /* 0x0008280001167983 */ /* 0x000f620000100800 */
[----:B------:R-:W-:Y:S02]  /*3f70*/  IMAD.MOV R8, RZ, RZ, -R8 ;  /* 0x000000ffff087224 */ /* 0x000fe400078e0a08 */
[----:B------:R-:W-:-:S04]  /*3f80*/  IMAD.HI.U32 R11, R29, R7, RZ ;  /* 0x000000071d0b7227 */ /* 0x000fc800078e00ff */
[----:B------:R-:W-:Y:S02]  /*3f90*/  IMAD R8, R28, R8, R0 ;  /* 0x000000081c087224 */ /* 0x000fe400078e0200 */
[----:B------:R-:W-:-:S04]  /*3fa0*/  IMAD.HI.U32 R10, R29, R4, RZ ;  /* 0x000000041d0a7227 */ /* 0x000fc800078e00ff */
[----:B------:R-:W-:Y:S02]  /*3fb0*/  IMAD.MOV R11, RZ, RZ, -R11 ;  /* 0x000000ffff0b7224 */ /* 0x000fe400078e0a0b */
[----:B------:R-:W-:Y:S02]  /*3fc0*/  IMAD.MOV R10, RZ, RZ, -R10 ;  /* 0x000000ffff0a7224 */ /* 0x000fe400078e0a0a */
[C---:B------:R-:W-:Y:S02]  /*3fd0*/  IMAD R11, R28.reuse, R11, R7 ;  /* 0x0000000b1c0b7224 */ /* 0x040fe400078e0207 */
[----:B------:R-:W-:Y:S01]  /*3fe0*/  IMAD R7, R28, R10, R4 ;  /* 0x0000000a1c077224 */ /* 0x000fe200078e0204 */
[----:B---3--:R-:W-:Y:S02]  /*3ff0*/  IABS R3, R17 ;  /* 0x0000001100037213 */ /* 0x008fe40000000000 */
[----:B--2---:R-:W-:Y:S02]  /*4000*/  IABS R9, R18 ;  /* 0x0000001200097213 */ /* 0x004fe40000000000 */
[----:B------:R-:W2:Y:S03]  /*4010*/  LDL R18, [R1+0x818] ;  /* 0x0008180001127983 */ /* 0x000ea60000100800 */
[----:B------:R-:W-:-:S02]  /*4020*/  IMAD.MOV.U32 R0, RZ, RZ, R9 ;  /* 0x000000ffff007224 */ /* 0x000fc400078e0009 */
[----:B------:R-:W-:-:S04]  /*4030*/  IMAD.HI.U32 R9, R29, R3, RZ ;  /* 0x000000031d097227 */ /* 0x000fc800078e00ff */
[----:B------:R-:W-:-:S04]  /*4040*/  IMAD.HI.U32 R12, R29, R0, RZ ;  /* 0x000000001d0c7227 */ /* 0x000fc800078e00ff */
[----:B------:R-:W-:Y:S02]  /*4050*/  IMAD.MOV R9, RZ, RZ, -R9 ;  /* 0x000000ffff097224 */ /* 0x000fe400078e0a09 */
[----:B------:R-:W-:Y:S02]  /*4060*/  IMAD.MOV R12, RZ, RZ, -R12 ;  /* 0x000000ffff0c7224 */ /* 0x000fe400078e0a0c */
[C---:B------:R-:W-:Y:S01]  /*4070*/  IMAD R3, R28.reuse, R9, R3 ;  /* 0x000000091c037224 */ /* 0x040fe200078e0203 */
[----:B------:R4:W-:Y:S01]  /*4080*/  STL [R1+0x24], R8 ;  /* 0x0000240801007387 */ /* 0x0009e20000100800 */
[----:B------:R-:W-:-:S03]  /*4090*/  IMAD R0, R28, R12, R0 ;  /* 0x0000000c1c007224 */ /* 0x000fc600078e0200 */
[----:B------:R-:W-:Y:S04]  /*40a0*/  STL [R1+0x20], R11 ;  /* 0x0000200b01007387 */ /* 0x000fe80000100800 */
[----:B------:R5:W-:Y:S01]  /*40b0*/  STL [R1+0x1c], R7 ;  /* 0x00001c0701007387 */ /* 0x000be20000100800 */
[----:B----4-:R-:W-:-:S03]  /*40c0*/  IABS R8, R13 ;  /* 0x0000000d00087213 */ /* 0x010fc60000000000 */
[----:B------:R-:W-:Y:S04]  /*40d0*/  STL [R1+0x18], R3 ;  /* 0x0000180301007387 */ /* 0x000fe80000100800 */
[----:B------:R-:W3:Y:S04]  /*40e0*/  LDL R16, [R1+0x814] ;  /* 0x0008140001107983 */ /* 0x000ee80000100800 */
[----:B------:R-:W4:Y:S04]  /*40f0*/  LDL R17, [R1+0x810] ;  /* 0x0008100001117983 */ /* 0x000f280000100800 */
[----:B------:R0:W-:Y:S04]  /*4100*/  STL [R1+0x14], R0 ;  /* 0x0000140001007387 */ /* 0x0001e80000100800 */
[----:B------:R-:W4:Y:S01]  /*4110*/  LDL R13, [R1+0x80c] ;  /* 0x00080c00010d7983 */ /* 0x000f220000100800 */
[----:B-----5:R-:W-:-:S03]  /*4120*/  IABS R7, R19 ;  /* 0x0000001300077213 */ /* 0x020fc60000000000 */
[----:B------:R-:W5:Y:S01]  /*4130*/  LDL R19, [R1+0x808] ;  /* 0x0008080001137983 */ /* 0x000f620000100800 */
[C---:B------:R-:W-:Y:S01]  /*4140*/  IMAD.HI.U32 R4, R29.reuse, R8, RZ ;  /* 0x000000081d047227 */ /* 0x040fe200078e00ff */
[----:B------:R-:W-:Y:S02]  /*4150*/  IABS R10, R23 ;  /* 0x00000017000a7213 */ /* 0x000fe40000000000 */
[----:B0-----:R-:W-:Y:S01]  /*4160*/  IABS R0, R21 ;  /* 0x0000001500007213 */ /* 0x001fe20000000000 */
[----:B------:R-:W-:Y:S01]  /*4170*/  IMAD.MOV R9, RZ, RZ, -R4 ;  /* 0x000000ffff097224 */ /* 0x000fe200078e0a04 */
[----:B------:R-:W-:Y:S01]  /*4180*/  IABS R3, R22 ;  /* 0x0000001600037213 */ /* 0x000fe20000000000 */
[----:B------:R-:W-:Y:S02]  /*4190*/  IMAD.MOV.U32 R4, RZ, RZ, R7 ;  /* 0x000000ffff047224 */ /* 0x000fe400078e0007 */
[----:B------:R-:W-:Y:S02]  /*41a0*/  IMAD.MOV.U32 R7, RZ, RZ, R10 ;  /* 0x000000ffff077224 */ /* 0x000fe400078e000a */
[----:B------:R-:W-:-:S04]  /*41b0*/  IMAD.HI.U32 R11, R29, R0, RZ ;  /* 0x000000001d0b7227 */ /* 0x000fc800078e00ff */
[----:B------:R-:W-:Y:S02]  /*41c0*/  IMAD R8, R28, R9, R8 ;  /* 0x000000091c087224 */ /* 0x000fe400078e0208 */
[----:B------:R-:W-:-:S04]  /*41d0*/  IMAD.HI.U32 R10, R29, R3, RZ ;  /* 0x000000031d0a7227 */ /* 0x000fc800078e00ff */
[----:B------:R-:W-:-:S04]  /*41e0*/  IMAD.HI.U32 R9, R29, R4, RZ ;  /* 0x000000041d097227 */ /* 0x000fc800078e00ff */
[----:B------:R-:W-:-:S04]  /*41f0*/  IMAD.HI.U32 R12, R29, R7, RZ ;  /* 0x000000071d0c7227 */ /* 0x000fc800078e00ff */
[----:B------:R-:W-:Y:S02]  /*4200*/  IMAD.MOV R11, RZ, RZ, -R11 ;  /* 0x000000ffff0b7224 */ /* 0x000fe400078e0a0b */
[----:B------:R-:W-:Y:S02]  /*4210*/  IMAD.MOV R10, RZ, RZ, -R10 ;  /* 0x000000ffff0a7224 */ /* 0x000fe400078e0a0a */
[----:B------:R-:W-:Y:S01]  /*4220*/  IMAD.MOV R9, RZ, RZ, -R9 ;  /* 0x000000ffff097224 */ /* 0x000fe200078e0a09 */
[----:B------:R2:W-:Y:S01]  /*4230*/  STL [R1+0x10], R8 ;  /* 0x0000100801007387 */ /* 0x0005e20000100800 */
[----:B------:R-:W-:Y:S02]  /*4240*/  IMAD.MOV R12, RZ, RZ, -R12 ;  /* 0x000000ffff0c7224 */ /* 0x000fe400078e0a0c */
[C---:B------:R-:W-:Y:S02]  /*4250*/  IMAD R0, R28.reuse, R11, R0 ;  /* 0x0000000b1c007224 */ /* 0x040fe400078e0200 */
[----:B------:R-:W-:-:S02]  /*4260*/  IMAD R10, R28, R10, R3 ;  /* 0x0000000a1c0a7224 */ /* 0x000fc400078e0203 */
[C---:B------:R-:W-:Y:S02]  /*4270*/  IMAD R3, R28.reuse, R9, R4 ;  /* 0x000000091c037224 */ /* 0x040fe400078e0204 */
[----:B------:R-:W-:Y:S01]  /*4280*/  IMAD R15, R28, R12, R7 ;  /* 0x0000000c1c0f7224 */ /* 0x000fe200078e0207 */
[----:B--2---:R-:W-:Y:S02]  /*4290*/  IABS R8, R18 ;  /* 0x0000001200087213 */ /* 0x004fe40000000000 */
[----:B------:R-:W2:Y:S04]  /*42a0*/  LDL R18, [R1+0x804] ;  /* 0x0008040001127983 */ /* 0x000ea80000100800 */
[----:B------:R0:W-:Y:S04]  /*42b0*/  STL [R1+0xc], R0 ;  /* 0x00000c0001007387 */ /* 0x0001e80000100800 */
[----:B------:R-:W-:Y:S04]  /*42c0*/  STL [R1+0x8], R10 ;  /* 0x0000080a01007387 */ /* 0x000fe80000100800 */
[----:B------:R1:W-:Y:S04]  /*42d0*/  STL [R1+0x4], R3 ;  /* 0x0000040301007387 */ /* 0x0003e80000100800 */
[----:B------:R-:W-:Y:S01]  /*42e0*/  STL [R1+0xb6c], R15 ;  /* 0x000b6c0f01007387 */ /* 0x000fe20000100800 */
[----:B---3--:R-:W-:-:S03]  /*42f0*/  IABS R27, R16 ;  /* 0x00000010001b7213 */ /* 0x008fc60000000000 */
[----:B------:R-:W3:Y:S01]  /*4300*/  LDL R16, [R1+0x800] ;  /* 0x0008000001107983 */ /* 0x000ee20000100800 */
[----:B----4-:R-:W-:-:S03]  /*4310*/  IABS R26, R17 ;  /* 0x00000011001a7213 */ /* 0x010fc60000000000 */
[----:B------:R-:W4:Y:S01]  /*4320*/  LDL R17, [R1+0x7fc] ;  /* 0x0007fc0001117983 */ /* 0x000f220000100800 */
[----:B------:R-:W-:-:S03]  /*4330*/  IABS R25, R13 ;  /* 0x0000000d00197213 */ /* 0x000fc60000000000 */
[----:B------:R-:W4:Y:S01]  /*4340*/  LDL R13, [R1+0x7f8] ;  /* 0x0007f800010d7983 */ /* 0x000f220000100800 */
[----:B-----5:R-:W-:-:S03]  /*4350*/  IABS R24, R19 ;  /* 0x0000001300187213 */ /* 0x020fc60000000000 */
[----:B------:R-:W5:Y:S01]  /*4360*/  LDL R19, [R1+0x7f4] ;  /* 0x0007f40001137983 */ /* 0x000f620000100800 */
[----:B0-----:R-:W-:-:S04]  /*4370*/  IMAD.HI.U32 R0, R29, R8, RZ ;  /* 0x000000081d007227 */ /* 0x001fc800078e00ff */
[----:B------:R-:W-:Y:S02]  /*4380*/  IMAD.MOV R0, RZ, RZ, -R0 ;  /* 0x000000ffff007224 */ /* 0x000fe400078e0a00 */
[----:B------:R-:W-:-:S04]  /*4390*/  IMAD.HI.U32 R7, R29, R27, RZ ;  /* 0x0000001b1d077227 */ /* 0x000fc800078e00ff */
[----:B------:R-:W-:-:S04]  /*43a0*/  IMAD.HI.U32 R4, R29, R26, RZ ;  /* 0x0000001a1d047227 */ /* 0x000fc800078e00ff */
[----:B------:R-:W-:Y:S02]  /*43b0*/  IMAD R0, R28, R0, R8 ;  /* 0x000000001c007224 */ /* 0x000fe400078e0208 */
[----:B-1----:R-:W-:-:S04]  /*43c0*/  IMAD.HI.U32 R3, R29, R25, RZ ;  /* 0x000000191d037227 */ /* 0x002fc800078e00ff */
[----:B------:R-:W-:Y:S01]  /*43d0*/  IMAD.HI.U32 R8, R29, R24, RZ ;  /* 0x000000181d087227 */ /* 0x000fe200078e00ff */
[----:B------:R0:W-:Y:S03]  /*43e0*/  STL [R1+0xb70], R0 ;  /* 0x000b700001007387 */ /* 0x0001e60000100800 */
[----:B------:R-:W-:Y:S02]  /*43f0*/  IMAD.MOV R7, RZ, RZ, -R7 ;  /* 0x000000ffff077224 */ /* 0x000fe400078e0a07 */
[----:B------:R-:W-:Y:S02]  /*4400*/  IMAD.MOV R4, RZ, RZ, -R4 ;  /* 0x000000ffff047224 */ /* 0x000fe400078e0a04 */
[----:B------:R-:W-:Y:S02]  /*4410*/  IMAD.MOV R3, RZ, RZ, -R3 ;  /* 0x000000ffff037224 */ /* 0x000fe400078e0a03 */
[----:B------:R-:W-:-:S02]  /*4420*/  IMAD.MOV R8, RZ, RZ, -R8 ;  /* 0x000000ffff087224 */ /* 0x000fc400078e0a08 */
[C---:B------:R-:W-:Y:S02]  /*4430*/  IMAD R27, R28.reuse, R7, R27 ;  /* 0x000000071c1b7224 */ /* 0x040fe400078e021b */
[C---:B------:R-:W-:Y:S02]  /*4440*/  IMAD R26, R28.reuse, R4, R26 ;  /* 0x000000041c1a7224 */ /* 0x040fe400078e021a */
[C---:B------:R-:W-:Y:S02]  /*4450*/  IMAD R25, R28.reuse, R3, R25 ;  /* 0x000000031c197224 */ /* 0x040fe400078e0219 */
[C---:B------:R-:W-:Y:S01]  /*4460*/  IMAD R24, R28.reuse, R8, R24 ;  /* 0x000000081c187224 */ /* 0x040fe200078e0218 */
[----:B--2---:R-:W-:Y:S02]  /*4470*/  IABS R23, R18 ;  /* 0x0000001200177213 */ /* 0x004fe40000000000 */
[----:B------:R-:W2:Y:S03]  /*4480*/  LDL R18, [R1+0x7f0] ;  /* 0x0007f00001127983 */ /* 0x000ea60000100800 */
[----:B------:R-:W-:Y:S01]  /*4490*/  IMAD.HI.U32 R3, R29, R23, RZ ;  /* 0x000000171d037227 */ /* 0x000fe200078e00ff */
[----:B------:R-:W-:Y:S03]  /*44a0*/  STL [R1+0xb50], R27 ;  /* 0x000b501b01007387 */ /* 0x000fe60000100800 */
[----:B------:R-:W-:Y:S01]  /*44b0*/  IMAD.MOV R3, RZ, RZ, -R3 ;  /* 0x000000ffff037224 */ /* 0x000fe200078e0a03 */
[----:B------:R-:W-:Y:S04]  /*44c0*/  STL [R1+0xb4c], R26 ;  /* 0x000b4c1a01007387 */ /* 0x000fe80000100800 */
[----:B------:R-:W-:Y:S01]  /*44d0*/  STL [R1+0xb48], R25 ;  /* 0x000b481901007387 */ /* 0x000fe20000100800 */
[----:B------:R-:W-:-:S03]  /*44e0*/  IMAD R23, R28, R3, R23 ;  /* 0x000000031c177224 */ /* 0x000fc600078e0217 */
[----:B------:R-:W-:Y:S04]  /*44f0*/  STL [R1+0xb44], R24 ;  /* 0x000b441801007387 */ /* 0x000fe80000100800 */
[----:B------:R-:W2:Y:S01]  /*4500*/  LDL R12, [R1+0x7e0] ;  /* 0x0007e000010c7983 */ /* 0x000ea20000100800 */
[----:B---3--:R-:W-:-:S03]  /*4510*/  IABS R22, R16 ;  /* 0x0000001000167213 */ /* 0x008fc60000000000 */
[----:B------:R-:W3:Y:S01]  /*4520*/  LDL R16, [R1+0x7e8] ;  /* 0x0007e80001107983 */ /* 0x000ee20000100800 */
[----:B----4-:R-:W-:Y:S01]  /*4530*/  IABS R21, R17 ;  /* 0x0000001100157213 */ /* 0x010fe20000000000 */
[----:B------:R-:W-:Y:S02]  /*4540*/  IMAD.HI.U32 R7, R29, R22, RZ ;  /* 0x000000161d077227 */ /* 0x000fe400078e00ff */
[----:B------:R-:W4:Y:S01]  /*4550*/  LDL R17, [R1+0x7ec] ;  /* 0x0007ec0001117983 */ /* 0x000f220000100800 */
[----:B------:R-:W-:-:S03]  /*4560*/  IABS R20, R13 ;  /* 0x0000000d00147213 */ /* 0x000fc60000000000 */
[----:B------:R-:W4:Y:S01]  /*4570*/  LDL R13, [R1+0x7e4] ;  /* 0x0007e400010d7983 */ /* 0x000f220000100800 */
[----:B------:R-:W-:-:S04]  /*4580*/  IMAD.HI.U32 R4, R29, R21, RZ ;  /* 0x000000151d047227 */ /* 0x000fc800078e00ff */
[----:B------:R-:W-:Y:S01]  /*4590*/  IMAD.HI.U32 R3, R29, R20, RZ ;  /* 0x000000141d037227 */ /* 0x000fe200078e00ff */
[----:B-----5:R-:W-:-:S03]  /*45a0*/  IABS R19, R19 ;  /* 0x0000001300137213 */ /* 0x020fc60000000000 */
[----:B------:R-:W-:Y:S02]  /*45b0*/  IMAD.MOV R7, RZ, RZ, -R7 ;  /* 0x000000ffff077224 */ /* 0x000fe400078e0a07 */
[----:B------:R-:W-:Y:S02]  /*45c0*/  IMAD.MOV R4, RZ, RZ, -R4 ;  /* 0x000000ffff047224 */ /* 0x000fe400078e0a04 */
[----:B------:R-:W-:Y:S01]  /*45d0*/  IMAD.HI.U32 R8, R29, R19, RZ ;  /* 0x000000131d087227 */ /* 0x000fe200078e00ff */
[----:B------:R-:W-:Y:S03]  /*45e0*/  STL [R1+0xb40], R23 ;  /* 0x000b401701007387 */ /* 0x000fe60000100800 */
[----:B------:R-:W-:Y:S01]  /*45f0*/  IMAD.MOV R3, RZ, RZ, -R3 ;  /* 0x000000ffff037224 */ /* 0x000fe200078e0a03 */
[----:B------:R-:W5:Y:S01]  /*4600*/  LDL R11, [R1+0x7dc] ;  /* 0x0007dc00010b7983 */ /* 0x000f620000100800 */
[----:B------:R-:W-:-:S02]  /*4610*/  IMAD.MOV R8, RZ, RZ, -R8 ;  /* 0x000000ffff087224 */ /* 0x000fc400078e0a08 */
[C---:B------:R-:W-:Y:S02]  /*4620*/  IMAD R22, R28.reuse, R7, R22 ;  /* 0x000000071c167224 */ /* 0x040fe400078e0216 */
[C---:B------:R-:W-:Y:S02]  /*4630*/  IMAD R21, R28.reuse, R4, R21 ;  /* 0x000000041c157224 */ /* 0x040fe400078e0215 */
[C---:B------:R-:W-:Y:S02]  /*4640*/  IMAD R20, R28.reuse, R3, R20 ;  /* 0x000000031c147224 */ /* 0x040fe400078e0214 */
[----:B------:R-:W-:Y:S01]  /*4650*/  IMAD R19, R28, R8, R19 ;  /* 0x000000081c137224 */ /* 0x000fe200078e0213 */
[----:B------:R1:W-:Y:S04]  /*4660*/  STL [R1+0xb54], R22 ;  /* 0x000b541601007387 */ /* 0x0003e80000100800 */
[----:B------:R-:W-:Y:S04]  /*4670*/  STL [R1+0xb58], R21 ;  /* 0x000b581501007387 */ /* 0x000fe80000100800 */
[----:B------:R-:W-:Y:S04]  /*4680*/  STL [R1+0xb5c], R20 ;  /* 0x000b5c1401007387 */ /* 0x000fe80000100800 */
[----:B------:R-:W-:Y:S04]  /*4690*/  STL [R1+0xb60], R19 ;  /* 0x000b601301007387 */ /* 0x000fe80000100800 */
[----:B------:R-:W5:Y:S04]  /*46a0*/  LDL R10, [R1+0x7d8] ;  /* 0x0007d800010a7983 */ /* 0x000f680000100800 */
[----:B------:R-:W5:Y:S04]  /*46b0*/  LDL R9, [R1+0x7cc] ;  /* 0x0007cc0001097983 */ /* 0x000f680000100800 */
[----:B0-----:R-:W5:Y:S04]  /*46c0*/  LDL R0, [R1+0x7c8] ;  /* 0x0007c80001007983 */ /* 0x001f680000100800 */
[----:B------:R-:W5:Y:S01]  /*46d0*/  LDL R15, [R1+0x7c4] ;  /* 0x0007c400010f7983 */ /* 0x000f620000100800 */
[----:B--2---:R-:W-:-:S05]  /*46e0*/  IABS R18, R18 ;  /* 0x0000001200127213 */ /* 0x004fca0000000000 */
[----:B------:R-:W-:-:S04]  /*46f0*/  IMAD.HI.U32 R3, R29, R18, RZ ;  /* 0x000000121d037227 */ /* 0x000fc800078e00ff */
[----:B------:R-:W-:-:S04]  /*4700*/  IMAD.MOV R3, RZ, RZ, -R3 ;  /* 0x000000ffff037224 */ /* 0x000fc800078e0a03 */
[----:B------:R-:W-:Y:S01]  /*4710*/  IMAD R18, R28, R3, R18 ;  /* 0x000000031c127224 */ /* 0x000fe200078e0212 */
[----:B------:R-:W-:-:S05]  /*4720*/  IABS R12, R12 ;  /* 0x0000000c000c7213 */ /* 0x000fca0000000000 */
[----:B------:R-:W-:Y:S01]  /*4730*/  IMAD.HI.U32 R8, R29, R12, RZ ;  /* 0x0000000c1d087227 */ /* 0x000fe200078e00ff */
[----:B---3--:R-:W-:Y:S02]  /*4740*/  IABS R16, R16 ;  /* 0x0000001000107213 */ /* 0x008fe40000000000 */
[----:B----4-:R-:W-:Y:S02]  /*4750*/  IABS R17, R17 ;  /* 0x0000001100117213 */ /* 0x010fe40000000000 */
[----:B------:R-:W-:-:S03]  /*4760*/  IABS R13, R13 ;  /* 0x0000000d000d7213 */ /* 0x000fc60000000000 */
[----:B------:R-:W-:-:S04]  /*4770*/  IMAD.HI.U32 R7, R29, R17, RZ ;  /* 0x000000111d077227 */ /* 0x000fc800078e00ff */
[----:B------:R-:W-:-:S04]  /*4780*/  IMAD.HI.U32 R3, R29, R13, RZ ;  /* 0x0000000d1d037227 */ /* 0x000fc800078e00ff */
[----:B------:R-:W-:-:S04]  /*4790*/  IMAD.HI.U32 R4, R29, R16, RZ ;  /* 0x000000101d047227 */ /* 0x000fc800078e00ff */
[----:B------:R-:W-:Y:S02]  /*47a0*/  IMAD.MOV R3, RZ, RZ, -R3 ;  /* 0x000000ffff037224 */ /* 0x000fe400078e0a03 */
[----:B------:R-:W-:Y:S01]  /*47b0*/  IMAD.MOV R7, RZ, RZ, -R7 ;  /* 0x000000ffff077224 */ /* 0x000fe200078e0a07 */
[----:B-----5:R-:W-:Y:S01]  /*47c0*/  IABS R11, R11 ;  /* 0x0000000b000b7213 */ /* 0x020fe20000000000 */
[----:B------:R-:W-:Y:S02]  /*47d0*/  IMAD.MOV R4, RZ, RZ, -R4 ;  /* 0x000000ffff047224 */ /* 0x000fe400078e0a04 */
[----:B------:R-:W-:Y:S02]  /*47e0*/  IMAD R13, R28, R3, R13 ;  /* 0x000000031c0d7224 */ /* 0x000fe400078e020d */
[----:B------:R-:W-:-:S04]  /*47f0*/  IMAD.HI.U32 R3, R29, R11, RZ ;  /* 0x0000000b1d037227 */ /* 0x000fc800078e00ff */
[----:B------:R-:W-:Y:S02]  /*4800*/  IMAD.MOV R8, RZ, RZ, -R8 ;  /* 0x000000ffff087224 */ /* 0x000fe400078e0a08 */
[C---:B------:R-:W-:Y:S02]  /*4810*/  IMAD R17, R28.reuse, R7, R17 ;  /* 0x000000071c117224 */ /* 0x040fe400078e0211 */
[C---:B------:R-:W-:Y:S02]  /*4820*/  IMAD R16, R28.reuse, R4, R16 ;  /* 0x000000041c107224 */ /* 0x040fe400078e0210 */
[----:B------:R-:W-:Y:S01]  /*4830*/  IMAD.MOV R3, RZ, RZ, -R3 ;  /* 0x000000ffff037224 */ /* 0x000fe200078e0a03 */
[----:B------:R-:W-:Y:S01]  /*4840*/  STL [R1+0xb64], R18 ;  /* 0x000b641201007387 */ /* 0x000fe20000100800 */
[C---:B------:R-:W-:Y:S02]  /*4850*/  IMAD R12, R28.reuse, R8, R12 ;  /* 0x000000081c0c7224 */ /* 0x040fe400078e020c */
[----:B------:R-:W-:Y:S01]  /*4860*/  IMAD R11, R28, R3, R11 ;  /* 0x000000031c0b7224 */ /* 0x000fe200078e020b */
[----:B------:R-:W-:Y:S01]  /*4870*/  STL [R1+0xb68], R17 ;  /* 0x000b681101007387 */ /* 0x000fe20000100800 */
[----:B------:R-:W-:-:S03]  /*4880*/  IABS R10, R10 ;  /* 0x0000000a000a7213 */ /* 0x000fc60000000000 */
[----:B------:R-:W-:Y:S01]  /*4890*/  STL [R1+0xb74], R16 ;  /* 0x000b741001007387 */ /* 0x000fe20000100800 */
[----:B------:R-:W-:-:S03]  /*48a0*/  IABS R9, R9 ;  /* 0x0000000900097213 */ /* 0x000fc60000000000 */
[----:B------:R-:W-:Y:S01]  /*48b0*/  STL [R1+0xb78], R13 ;  /* 0x000b780d01007387 */ /* 0x000fe20000100800 */
[----:B------:R-:W-:-:S03]  /*48c0*/  IMAD.HI.U32 R3, R29, R10, RZ ;  /* 0x0000000a1d037227 */ /* 0x000fc600078e00ff */
[----:B------:R0:W-:Y:S01]  /*48d0*/  STL [R1+0xb7c], R12 ;  /* 0x000b7c0c01007387 */ /* 0x0001e20000100800 */
[----:B------:R-:W-:Y:S01]  /*48e0*/  IABS R8, R0 ;  /* 0x0000000000087213 */ /* 0x000fe20000000000 */
[----:B------:R-:W-:Y:S02]  /*48f0*/  IMAD.HI.U32 R0, R29, R9, RZ ;  /* 0x000000091d007227 */ /* 0x000fe400078e00ff */
[----:B-1----:R-:W2:Y:S01]  /*4900*/  LDL R22, [R1+0x7c0] ;  /* 0x0007c00001167983 */ /* 0x002ea20000100800 */
[----:B------:R-:W-:Y:S01]  /*4910*/  IABS R7, R15 ;  /* 0x0000000f00077213 */ /* 0x000fe20000000000 */
[----:B------:R-:W-:Y:S02]  /*4920*/  IMAD.MOV R3, RZ, RZ, -R3 ;  /* 0x000000ffff037224 */ /* 0x000fe400078e0a03 */
[----:B------:R-:W3:Y:S04]  /*4930*/  LDL.LU R24, [R1+0x64] ;  /* 0x0000640001187983 */ /* 0x000ee80000300800 */
[----:B0-----:R-:W4:Y:S01]  /*4940*/  LDL.LU R12, [R1+0x60] ;  /* 0x00006000010c7983 */ /* 0x001f220000300800 */
[----:B------:R-:W-:-:S03]  /*4950*/  IMAD.MOV R0, RZ, RZ, -R0 ;  /* 0x000000ffff007224 */ /* 0x000fc600078e0a00 */
[----:B------:R-:W5:Y:S01]  /*4960*/  LDL.LU R23, [R1+0x5c] ;  /* 0x00005c0001177983 */ /* 0x000f620000300800 */
[----:B------:R-:W-:-:S03]  /*4970*/  IMAD R10, R28, R3, R10 ;  /* 0x000000031c0a7224 */ /* 0x000fc600078e020a */
[----:B------:R-:W2:Y:S01]  /*4980*/  LDL.LU R25, [R1+0x58] ;  /* 0x0000580001197983 */ /* 0x000ea20000300800 */
[----:B------:R-:W-:-:S03]  /*4990*/  IMAD.HI.U32 R15, R29, R7, RZ ;  /* 0x000000071d0f7227 */ /* 0x000fc600078e00ff */
[----:B------:R-:W2:Y:S04]  /*49a0*/  LDL.LU R26, [R1+0x54] ;  /* 0x00005400011a7983 */ /* 0x000ea80000300800 */
[----:B------:R-:W-:Y:S01]  /*49b0*/  STL [R1+0xb80], R11 ;  /* 0x000b800b01007387 */ /* 0x000fe20000100800 */
[----:B------:R-:W-:-:S03]  /*49c0*/  IMAD R9, R28, R0, R9 ;  /* 0x000000001c097224 */ /* 0x000fc600078e0209 */
[----:B------:R-:W2:Y:S04]  /*49d0*/  LDL.LU R27, [R1+0x50] ;  /* 0x00005000011b7983 */ /* 0x000ea80000300800 */
[----:B------:R-:W2:Y:S04]  /*49e0*/  LDL.LU R13, [R1+0x48] ;  /* 0x00004800010d7983 */ /* 0x000ea80000300800 */
[----:B------:R-:W2:Y:S01]  /*49f0*/  LDL.LU R16, [R1+0x44] ;  /* 0x0000440001107983 */ /* 0x000ea20000300800 */
[----:B------:R-:W-:-:S03]  /*4a00*/  IMAD.MOV R3, RZ, RZ, -R15 ;  /* 0x000000ffff037224 */ /* 0x000fc600078e0a0f */
[----:B------:R-:W2:Y:S04]  /*4a10*/  LDL.LU R17, [R1+0x40] ;  /* 0x0000400001117983 */ /* 0x000ea80000300800 */
[----:B------:R-:W-:Y:S04]  /*4a20*/  STL [R1+0xb84], R10 ;  /* 0x000b840a01007387 */ /* 0x000fe80000100800 */
[----:B------:R-:W2:Y:S04]  /*4a30*/  LDL.LU R18, [R1+0x3c] ;  /* 0x00003c0001127983 */ /* 0x000ea80000300800 */
[----:B------:R-:W2:Y:S04]  /*4a40*/  LDL.LU R0, [R1+0x38] ;  /* 0x0000380001007983 */ /* 0x000ea80000300800 */
[----:B------:R-:W2:Y:S04]  /*4a50*/  LDL.LU R15, [R1+0x194] ;  /* 0x00019400010f7983 */ /* 0x000ea80000300800 */
[----:B------:R0:W-:Y:S04]  /*4a60*/  STL [R1+0xb88], R9 ;  /* 0x000b880901007387 */ /* 0x0001e80000100800 */
[----:B0-----:R-:W2:Y:S01]  /*4a70*/  LDL.LU R9, [R1+0x4c] ;  /* 0x00004c0001097983 */ /* 0x001ea20000300800 */
[----:B------:R-:W-:-:S02]  /*4a80*/  ISETP.GT.U32.AND P1, PT, R2, R6, PT ;  /* 0x000000060200720c */ /* 0x000fc40003f24070 */
[----:B------:R-:W-:-:S11]  /*4a90*/  ISETP.GT.U32.AND P0, PT, R28, R5, PT ;  /* 0x000000051c00720c */ /* 0x000fd60003f04070 */
[----:B------:R-:W-:Y:S02]  /*4aa0*/  @!P1 IMAD.IADD R6, R6, 0x1, -R2 ;  /* 0x0000000106069824 */ /* 0x000fe400078e0a02 */
[----:B------:R-:W-:-:S03]  /*4ab0*/  @!P0 IMAD.IADD R5, R5, 0x1, -R28 ;  /* 0x0000000105058824 */ /* 0x000fc600078e0a1c */
[----:B------:R-:W-:Y:S01]  /*4ac0*/  ISETP.GT.U32.AND P4, PT, R2, R6, PT ;  /* 0x000000060200720c */ /* 0x000fe20003f84070 */
[----:B------:R-:W-:-:S12]  /*4ad0*/  IMAD.HI.U32 R4, R29, R8, RZ ;  /* 0x000000081d047227 */ /* 0x000fd800078e00ff */
[----:B------:R-:W-:Y:S02]  /*4ae0*/  @!P4 IMAD.IADD R6, R6, 0x1, -R2 ;  /* 0x000000010606c824 */ /* 0x000fe400078e0a02 */
[----:B------:R-:W-:Y:S02]  /*4af0*/  IMAD.MOV R4, RZ, RZ, -R4 ;  /* 0x000000ffff047224 */ /* 0x000fe400078e0a04 */
[C---:B------:R-:W-:Y:S02]  /*4b00*/  IMAD R7, R28.reuse, R3, R7 ;  /* 0x000000031c077224 */ /* 0x040fe400078e0207 */
[----:B------:R-:W-:-:S05]  /*4b10*/  IMAD R8, R28, R4, R8 ;  /* 0x000000041c087224 */ /* 0x000fca00078e0208 */
[----:B------:R-:W-:Y:S04]  /*4b20*/  STL [R1+0xb8c], R8 ;  /* 0x000b8c0801007387 */ /* 0x000fe80000100800 */
[----:B------:R-:W-:Y:S04]  /*4b30*/  STL [R1+0xb90], R7 ;  /* 0x000b900701007387 */ /* 0x000fe80000100800 */
[----:B------:R-:W2:Y:S04]  /*4b40*/  LDL.LU R21, [R1+0x198] ;  /* 0x0001980001157983 */ /* 0x000ea80000300800 */
[----:B------:R-:W2:Y:S04]  /*4b50*/  LDL.LU R10, [R1+0x17c] ;  /* 0x00017c00010a7983 */ /* 0x000ea80000300800 */
[----:B------:R-:W2:Y:S04]  /*4b60*/  LDL.LU R19, [R1+0x180] ;  /* 0x0001800001137983 */ /* 0x000ea80000300800 */
[----:B------:R-:W2:Y:S01]  /*4b70*/  LDL.LU R20, [R1+0x184] ;  /* 0x0001840001147983 */ /* 0x000ea20000300800 */
[----:B---3--:R-:W-:-:S02]  /*4b80*/  ISETP.GT.U32.AND P0, PT, R28, R24, PT ;  /* 0x000000181c00720c */ /* 0x008fc40003f04070 */
[C---:B----4-:R-:W-:Y:S02]  /*4b90*/  ISETP.GT.U32.AND P2, PT, R28.reuse, R12, PT ;  /* 0x0000000c1c00720c */ /* 0x050fe40003f44070 */
[C---:B-----5:R-:W-:Y:S02]  /*4ba0*/  ISETP.GT.U32.AND P3, PT, R28.reuse, R23, PT ;  /* 0x000000171c00720c */ /* 0x060fe40003f64070 */
[----:B--2---:R-:W-:-:S07]  /*4bb0*/  ISETP.GT.U32.AND P4, PT, R28, R25, PT ;  /* 0x000000191c00720c */ /* 0x004fce0003f84070 */
[--C-:B------:R-:W-:Y:S02]  /*4bc0*/  @!P0 IMAD.IADD R24, R24, 0x1, -R28.reuse ;  /* 0x0000000118188824 */ /* 0x100fe400078e0a1c */
[--C-:B------:R-:W-:Y:S02]  /*4bd0*/  @!P2 IMAD.IADD R12, R12, 0x1, -R28.reuse ;  /* 0x000000010c0ca824 */ /* 0x100fe400078e0a1c */
[--C-:B------:R-:W-:Y:S01]  /*4be0*/  @!P3 IMAD.IADD R23, R23, 0x1, -R28.reuse ;  /* 0x000000011717b824 */ /* 0x100fe200078e0a1c */
[C---:B------:R-:W-:Y:S02]  /*4bf0*/  ISETP.GT.U32.AND P0, PT, R28.reuse, R13, PT ;  /* 0x0000000d1c00720c */ /* 0x040fe40003f04070 */
[C---:B------:R-:W-:Y:S02]  /*4c00*/  ISETP.GT.U32.AND P2, PT, R28.reuse, R16, PT ;  /* 0x000000101c00720c */ /* 0x040fe40003f44070 */
[C---:B------:R-:W-:Y:S01]  /*4c10*/  ISETP.GT.U32.AND P3, PT, R28.reuse, R17, PT ;  /* 0x000000111c00720c */ /* 0x040fe20003f64070 */
[----:B------:R-:W-:Y:S01]  /*4c20*/  @!P4 IMAD.IADD R25, R25, 0x1, -R28 ;  /* 0x000000011919c824 */ /* 0x000fe200078e0a1c */
[----:B------:R-:W-:-:S07]  /*4c30*/  ISETP.GT.U32.AND P5, PT, R28, R26, PT ;  /* 0x0000001a1c00720c */ /* 0x000fce0003fa4070 */
[--C-:B------:R-:W-:Y:S01]  /*4c40*/  @!P0 IMAD.IADD R13, R13, 0x1, -R28.reuse ;  /* 0x000000010d0d8824 */ /* 0x100fe200078e0a1c */
[----:B------:R-:W-:Y:S01]  /*4c50*/  ISETP.GT.U32.AND P0, PT, R28, R12, PT ;  /* 0x0000000c1c00720c */ /* 0x000fe20003f04070 */
[--C-:B------:R-:W-:Y:S01]  /*4c60*/  @!P2 IMAD.IADD R16, R16, 0x1, -R28.reuse ;  /* 0x000000011010a824 */ /* 0x100fe200078e0a1c */
[C---:B------:R-:W-:Y:S02]  /*4c70*/  ISETP.GT.U32.AND P2, PT, R28.reuse, R23, PT ;  /* 0x000000171c00720c */ /* 0x040fe40003f44070 */
[C---:B------:R-:W-:Y:S01]  /*4c80*/  ISETP.GT.U32.AND P6, PT, R28.reuse, R9, PT ;  /* 0x000000091c00720c */ /* 0x040fe20003fc4070 */
[----:B------:R-:W-:Y:S01]  /*4c90*/  @!P3 IMAD.IADD R17, R17, 0x1, -R28 ;  /* 0x000000011111b824 */ /* 0x000fe200078e0a1c */
[C---:B------:R-:W-:Y:S02]  /*4ca0*/  ISETP.GT.U32.AND P4, PT, R28.reuse, R18, PT ;  /* 0x000000121c00720c */ /* 0x040fe40003f84070 */
[----:B------:R-:W-:-:S09]  /*4cb0*/  ISETP.GT.U32.AND P3, PT, R28, R25, PT ;  /* 0x000000191c00720c */ /* 0x000fd20003f64070 */
[--C-:B------:R-:W-:Y:S01]  /*4cc0*/  @!P6 IMAD.IADD R9, R9, 0x1, -R28.reuse ;  /* 0x000000010909e824 */ /* 0x100fe200078e0a1c */
[----:B------:R-:W-:Y:S01]  /*4cd0*/  ISETP.GT.U32.AND P6, PT, R28, R24, PT ;  /* 0x000000181c00720c */ /* 0x000fe20003fc4070 */
[--C-:B------:R-:W-:Y:S01]  /*4ce0*/  @!P5 IMAD.IADD R26, R26, 0x1, -R28.reuse ;  /* 0x000000011a1ad824 */ /* 0x100fe200078e0a1c */
[----:B------:R-:W-:Y:S01]  /*4cf0*/  IABS R4, R22 ;  /* 0x0000001600047213 */ /* 0x000fe20000000000 */
[--C-:B------:R-:W-:Y:S01]  /*4d00*/  @!P0 IMAD.IADD R12, R12, 0x1, -R28.reuse ;  /* 0x000000010c0c8824 */ /* 0x100fe200078e0a1c */
[----:B------:R-:W2:Y:S01]  /*4d10*/  LDL.LU R22, [R1+0x190] ;  /* 0x0001900001167983 */ /* 0x000ea20000300800 */
[--C-:B------:R-:W-:Y:S02]  /*4d20*/  @!P2 IMAD.IADD R23, R23, 0x1, -R28.reuse ;  /* 0x000000011717a824 */ /* 0x100fe400078e0a1c */
[----:B------:R-:W-:-:S06]  /*4d30*/  @!P4 IMAD.IADD R18, R18, 0x1, -R28 ;  /* 0x000000011212c824 */ /* 0x000fcc00078e0a1c */
[--C-:B------:R-:W-:Y:S01]  /*4d40*/  @!P6 IMAD.IADD R24, R24, 0x1, -R28.reuse ;  /* 0x000000011818e824 */ /* 0x100fe200078e0a1c */
[----:B------:R-:W-:Y:S01]  /*4d50*/  ISETP.GT.U32.AND P4, PT, R28, R26, PT ;  /* 0x0000001a1c00720c */ /* 0x000fe20003f84070 */
[----:B------:R-:W-:-:S03]  /*4d60*/  @!P3 IMAD.IADD R25, R25, 0x1, -R28 ;  /* 0x000000011919b824 */ /* 0x000fc600078e0a1c */
[----:B------:R0:W-:Y:S04]  /*4d70*/  STL [R1+0x64], R24 ;  /* 0x0000641801007387 */ /* 0x0001e80000100800 */
[----:B0-----:R-:W3:Y:S04]  /*4d80*/  LDL.LU R24, [R1+0x18c] ;  /* 0x00018c0001187983 */ /* 0x001ee80000300800 */
[----:B------:R0:W-:Y:S04]  /*4d90*/  STL [R1+0x60], R12 ;  /* 0x0000600c01007387 */ /* 0x0001e80000100800 */
[----:B------:R-:W4:Y:S04]  /*4da0*/  LDL.LU R8, [R1+0x15c] ;  /* 0x00015c0001087983 */ /* 0x000f280000300800 */
[----:B------:R1:W-:Y:S04]  /*4db0*/  STL [R1+0x5c], R23 ;  /* 0x00005c1701007387 */ /* 0x0003e80000100800 */
[----:B------:R-:W5:Y:S04]  /*4dc0*/  LDL.LU R11, [R1+0x160] ;  /* 0x00016000010b7983 */ /* 0x000f680000300800 */
[----:B------:R1:W-:Y:S04]  /*4dd0*/  STL [R1+0x58], R25 ;  /* 0x0000581901007387 */ /* 0x0003e80000100800 */
[----:B0-----:R-:W3:Y:S04]  /*4de0*/  LDL.LU R12, [R1+0x16c] ;  /* 0x00016c00010c7983 */ /* 0x001ee80000300800 */
[----:B-1----:R-:W3:Y:S01]  /*4df0*/  LDL.LU R23, [R1+0x178] ;  /* 0x0001780001177983 */ /* 0x002ee20000300800 */
[----:B------:R-:W-:-:S05]  /*4e00*/  @!P4 IMAD.IADD R26, R26, 0x1, -R28 ;  /* 0x000000011a1ac824 */ /* 0x000fca00078e0a1c */
[----:B------:R0:W-:Y:S04]  /*4e10*/  STL [R1+0x54], R26 ;  /* 0x0000541a01007387 */ /* 0x0001e80000100800 */
[----:B------:R-:W3:Y:S04]  /*4e20*/  LDL.LU R25, [R1+0x174] ;  /* 0x0001740001197983 */ /* 0x000ee80000300800 */
[----:B0-----:R-:W3:Y:S01]  /*4e30*/  LDL.LU R26, [R1+0x144] ;  /* 0x00014400011a7983 */ /* 0x001ee20000300800 */
[----:B------:R-:W-:-:S13]  /*4e40*/  ISETP.GT.U32.AND P1, PT, R28, R5, PT ;  /* 0x000000051c00720c */ /* 0x000fda0003f24070 */
[----:B------:R-:W-:Y:S01]  /*4e50*/  @!P1 IMAD.IADD R5, R5, 0x1, -R28 ;  /* 0x0000000105059824 */ /* 0x000fe200078e0a1c */
[C---:B------:R-:W-:Y:S02]  /*4e60*/  ISETP.GT.U32.AND P1, PT, R28.reuse, R27, PT ;  /* 0x0000001b1c00720c */ /* 0x040fe40003f24070 */
[----:B------:R-:W-:-:S11]  /*4e70*/  ISETP.GT.U32.AND P5, PT, R28, R0, PT ;  /* 0x000000001c00720c */ /* 0x000fd60003fa4070 */
[--C-:B------:R-:W-:Y:S01]  /*4e80*/  @!P1 IMAD.IADD R27, R27, 0x1, -R28.reuse ;  /* 0x000000011b1b9824 */ /* 0x100fe200078e0a1c */
[----:B------:R-:W-:Y:S01]  /*4e90*/  ISETP.GT.U32.AND P1, PT, R28, R15, PT ;  /* 0x0000000f1c00720c */ /* 0x000fe20003f24070 */
[----:B------:R-:W-:Y:S01]  /*4ea0*/  @!P5 IMAD.IADD R0, R0, 0x1, -R28 ;  /* 0x000000010000d824 */ /* 0x000fe200078e0a1c */
[C---:B------:R-:W-:Y:S02]  /*4eb0*/  ISETP.GT.U32.AND P0, PT, R28.reuse, R13, PT ;  /* 0x0000000d1c00720c */ /* 0x040fe40003f04070 */
[C---:B------:R-:W-:Y:S02]  /*4ec0*/  ISETP.GT.U32.AND P5, PT, R28.reuse, R27, PT ;  /* 0x0000001b1c00720c */ /* 0x040fe40003fa4070 */
[----:B------:R-:W-:-:S07]  /*4ed0*/  ISETP.GT.U32.AND P2, PT, R28, R16, PT ;  /* 0x000000101c00720c */ /* 0x000fce0003f44070 */
[--C-:B------:R-:W-:Y:S01]  /*4ee0*/  @!P1 IMAD.IADD R15, R15, 0x1, -R28.reuse ;  /* 0x000000010f0f9824 */ /* 0x100fe200078e0a1c */
[C---:B------:R-:W-:Y:S01]  /*4ef0*/  ISETP.GT.U32.AND P1, PT, R28.reuse, R9, PT ;  /* 0x000000091c00720c */ /* 0x040fe20003f24070 */
[--C-:B------:R-:W-:Y:S01]  /*4f00*/  @!P0 IMAD.IADD R13, R13, 0x1, -R28.reuse ;  /* 0x000000010d0d8824 */ /* 0x100fe200078e0a1c */
[C---:B------:R-:W-:Y:S02]  /*4f10*/  ISETP.GT.U32.AND P3, PT, R28.reuse, R17, PT ;  /* 0x000000111c00720c */ /* 0x040fe40003f64070 */
[C---:B------:R-:W-:Y:S01]  /*4f20*/  ISETP.GT.U32.AND P6, PT, R28.reuse, R15, PT ;  /* 0x0000000f1c00720c */ /* 0x040fe20003fc4070 */
[--C-:B------:R-:W-:Y:S01]  /*4f30*/  @!P5 IMAD.IADD R27, R27, 0x1, -R28.reuse ;  /* 0x000000011b1bd824 */ /* 0x100fe200078e0a1c */
[----:B------:R-:W-:Y:S01]  /*4f40*/  ISETP.GT.U32.AND P0, PT, R28, R10, PT ;  /* 0x0000000a1c00720c */ /* 0x000fe20003f04070 */
[----:B------:R-:W-:Y:S01]  /*4f50*/  @!P2 IMAD.IADD R16, R16, 0x1, -R28 ;  /* 0x000000011010a824 */ /* 0x000fe200078e0a1c */
[----:B------:R-:W-:-:S05]  /*4f60*/  ISETP.GT.U32.AND P4, PT, R28, R18, PT ;  /* 0x000000121c00720c */ /* 0x000fca0003f84070 */
[--C-:B------:R-:W-:Y:S01]  /*4f70*/  @!P1 IMAD.IADD R9, R9, 0x1, -R28.reuse ;  /* 0x0000000109099824 */ /* 0x100fe200078e0a1c */
[C---:B------:R-:W-:Y:S02]  /*4f80*/  ISETP.GT.U32.AND P1, PT, R28.reuse, R21, PT ;  /* 0x000000151c00720c */ /* 0x040fe40003f24070 */
[C---:B------:R-:W-:Y:S01]  /*4f90*/  ISETP.GT.U32.AND P2, PT, R28.reuse, R19, PT ;  /* 0x000000131c00720c */ /* 0x040fe20003f44070 */
[----:B------:R0:W-:Y:S01]  /*4fa0*/  STL [R1+0x50], R27 ;  /* 0x0000501b01007387 */ /* 0x0001e20000100800 */
[--C-:B------:R-:W-:Y:S01]  /*4fb0*/  @!P6 IMAD.IADD R15, R15, 0x1, -R28.reuse ;  /* 0x000000010f0fe824 */ /* 0x100fe200078e0a1c */
[C---:B------:R-:W-:Y:S01]  /*4fc0*/  ISETP.GT.U32.AND P5, PT, R28.reuse, R0, PT ;  /* 0x000000001c00720c */ /* 0x040fe20003fa4070 */
[--C-:B------:R-:W-:Y:S01]  /*4fd0*/  @!P3 IMAD.IADD R17, R17, 0x1, -R28.reuse ;  /* 0x000000011111b824 */ /* 0x100fe200078e0a1c */
[----:B0-----:R-:W3:Y:S06]  /*4fe0*/  LDL.LU R27, [R1+0x148] ;  /* 0x00014800011b7983 */ /* 0x001eec0000300800 */
[--C-:B------:R-:W-:Y:S01]  /*4ff0*/  @!P1 IMAD.IADD R21, R21, 0x1, -R28.reuse ;  /* 0x0000000115159824 */ /* 0x100fe200078e0a1c */
[----:B------:R-:W-:Y:S01]  /*5000*/  ISETP.GT.U32.AND P3, PT, R28, R20, PT ;  /* 0x000000141c00720c */ /* 0x000fe20003f64070 */
[----:B------:R-:W-:-:S02]  /*5010*/  @!P0 IMAD.IADD R10, R10, 0x1, -R28 ;  /* 0x000000010a0a8824 */ /* 0x000fc400078e0a1c */
[--C-:B------:R-:W-:Y:S02]  /*5020*/  @!P4 IMAD.IADD R18, R18, 0x1, -R28.reuse ;  /* 0x000000011212c824 */ /* 0x100fe400078e0a1c */
[--C-:B------:R-:W-:Y:S01]  /*5030*/  @!P2 IMAD.IADD R19, R19, 0x1, -R28.reuse ;  /* 0x000000011313a824 */ /* 0x100fe200078e0a1c */
[----:B------:R-:W-:Y:S01]  /*5040*/  STL [R1+0x4c], R9 ;  /* 0x00004c0901007387 */ /* 0x000fe20000100800 */
[----:B------:R-:W-:-:S03]  /*5050*/  @!P5 IMAD.IADD R0, R0, 0x1, -R28 ;  /* 0x000000010000d824 */ /* 0x000fc600078e0a1c */
[----:B------:R-:W-:Y:S03]  /*5060*/  STL [R1+0x48], R13 ;  /* 0x0000480d01007387 */ /* 0x000fe60000100800 */
[----:B------:R-:W-:Y:S01]  /*5070*/  @!P3 IMAD.IADD R20, R20, 0x1, -R28 ;  /* 0x000000011414b824 */ /* 0x000fe200078e0a1c */
[----:B------:R-:W-:Y:S04]  /*5080*/  STL [R1+0x44], R16 ;  /* 0x0000441001007387 */ /* 0x000fe80000100800 */
[----:B------:R-:W-:Y:S04]  /*5090*/  STL [R1+0x40], R17 ;  /* 0x0000401101007387 */ /* 0x000fe80000100800 */
[----:B------:R-:W-:Y:S04]  /*50a0*/  STL [R1+0x3c], R18 ;  /* 0x00003c1201007387 */ /* 0x000fe80000100800 */
[----:B------:R0:W-:Y:S04]  /*50b0*/  STL [R1+0x38], R0 ;  /* 0x0000380001007387 */ /* 0x0001e80000100800 */
[----:B0-----:R-:W3:Y:S04]  /*50c0*/  LDL R0, [R1+0x7bc] ;  /* 0x0007bc0001007983 */ /* 0x001ee80000100800 */
[----:B------:R0:W-:Y:S04]  /*50d0*/  STL [R1+0x194], R15 ;  /* 0x0001940f01007387 */ /* 0x0001e80000100800 */
[----:B0-----:R-:W3:Y:S04]  /*50e0*/  LDL.LU R15, [R1+0x150] ;  /* 0x00015000010f7983 */ /* 0x001ee80000300800 */
[----:B------:R-:W3:Y:S04]  /*50f0*/  LDL.LU R13, [R1+0x158] ;  /* 0x00015800010d7983 */ /* 0x000ee80000300800 */
[----:B------:R-:W3:Y:S04]  /*5100*/  LDL.LU R16, [R1+0x154] ;  /* 0x0001540001107983 */ /* 0x000ee80000300800 */
[----:B------:R-:W3:Y:S04]  /*5110*/  LDL.LU R17, [R1+0x120] ;  /* 0x0001200001117983 */ /* 0x000ee80000300800 */
[----:B------:R-:W3:Y:S01]  /*5120*/  LDL.LU R18, [R1+0x124] ;  /* 0x0001240001127983 */ /* 0x000ee20000300800 */
[----:B--2---:R-:W-:-:S13]  /*5130*/  ISETP.GT.U32.AND P4, PT, R28, R22, PT ;  /* 0x000000161c00720c */ /* 0x004fda0003f84070 */
[----:B------:R-:W-:Y:S01]  /*5140*/  @!P4 IMAD.IADD R22, R22, 0x1, -R28 ;  /* 0x000000011616c824 */ /* 0x000fe200078e0a1c */
[C---:B----4-:R-:W-:Y:S02]  /*5150*/  ISETP.GT.U32.AND P6, PT, R28.reuse, R8, PT ;  /* 0x000000081c00720c */ /* 0x050fe40003fc4070 */
[C---:B-----5:R-:W-:Y:S02]  /*5160*/  ISETP.GT.U32.AND P1, PT, R28.reuse, R11, PT ;  /* 0x0000000b1c00720c */ /* 0x060fe40003f24070 */
[C---:B---3--:R-:W-:Y:S02]  /*5170*/  ISETP.GT.U32.AND P0, PT, R28.reuse, R12, PT ;  /* 0x0000000c1c00720c */ /* 0x048fe40003f04070 */
[----:B------:R-:W-:-:S07]  /*5180*/  ISETP.GT.U32.AND P2, PT, R28, R23, PT ;  /* 0x000000171c00720c */ /* 0x000fce0003f44070 */
[--C-:B------:R-:W-:Y:S01]  /*5190*/  @!P6 IMAD.IADD R8, R8, 0x1, -R28.reuse ;  /* 0x000000010808e824 */ /* 0x100fe200078e0a1c */
[C---:B------:R-:W-:Y:S01]  /*51a0*/  ISETP.GT.U32.AND P6, PT, R28.reuse, R21, PT ;  /* 0x000000151c00720c */ /* 0x040fe20003fc4070 */
[--C-:B------:R-:W-:Y:S01]  /*51b0*/  @!P1 IMAD.IADD R11, R11, 0x1, -R28.reuse ;  /* 0x000000010b0b9824 */ /* 0x100fe200078e0a1c */
[C---:B------:R-:W-:Y:S02]  /*51c0*/  ISETP.GT.U32.AND P5, PT, R28.reuse, R24, PT ;  /* 0x000000181c00720c */ /* 0x040fe40003fa4070 */
[----:B------:R-:W-:Y:S01]  /*51d0*/  ISETP.GT.U32.AND P1, PT, R28, R10, PT ;  /* 0x0000000a1c00720c */ /* 0x000fe20003f24070 */
[--C-:B------:R-:W-:Y:S01]  /*51e0*/  @!P0 IMAD.IADD R12, R12, 0x1, -R28.reuse ;  /* 0x000000010c0c8824 */ /* 0x100fe200078e0a1c */
[C---:B------:R-:W-:Y:S02]  /*51f0*/  ISETP.GT.U32.AND P3, PT, R28.reuse, R25, PT ;  /* 0x000000191c00720c */ /* 0x040fe40003f64070 */
[C---:B------:R-:W-:Y:S01]  /*5200*/  ISETP.GT.U32.AND P0, PT, R28.reuse, R19, PT ;  /* 0x000000131c00720c */ /* 0x040fe20003f04070 */
[----:B------:R-:W-:Y:S01]  /*5210*/  @!P2 IMAD.IADD R23, R23, 0x1, -R28 ;  /* 0x000000011717a824 */ /* 0x000fe200078e0a1c */
[----:B------:R-:W-:-:S02]  /*5220*/  ISETP.GT.U32.AND P2, PT, R28, R20, PT ;  /* 0x000000141c00720c */ /* 0x000fc40003f44070 */
[----:B------:R-:W-:Y:S01]  /*5230*/  ISETP.GT.U32.AND P4, PT, R28, R26, PT ;  /* 0x0000001a1c00720c */ /* 0x000fe20003f84070 */
[--C-:B------:R-:W-:Y:S02]  /*5240*/  @!P6 IMAD.IADD R21, R21, 0x1, -R28.reuse ;  /* 0x000000011515e824 */ /* 0x100fe400078e0a1c */
[--C-:B------:R-:W-:Y:S02]  /*5250*/  @!P5 IMAD.IADD R24, R24, 0x1, -R28.reuse ;  /* 0x000000011818d824 */ /* 0x100fe400078e0a1c */
[--C-:B------:R-:W-:Y:S01]  /*5260*/  @!P1 IMAD.IADD R10, R10, 0x1, -R28.reuse ;  /* 0x000000010a0a9824 */ /* 0x100fe200078e0a1c */
[----:B------:R0:W-:Y:S01]  /*5270*/  STL [R1+0x198], R21 ;  /* 0x0001981501007387 */ /* 0x0001e20000100800 */
[--C-:B------:R-:W-:Y:S01]  /*5280*/  @!P3 IMAD.IADD R25, R25, 0x1, -R28.reuse ;  /* 0x000000011919b824 */ /* 0x100fe200078e0a1c */
[----:B------:R-:W-:Y:S01]  /*5290*/  ISETP.GT.U32.AND P3, PT, R28, R22, PT ;  /* 0x000000161c00720c */ /* 0x000fe20003f64070 */
[--C-:B------:R-:W-:Y:S02]  /*52a0*/  @!P0 IMAD.IADD R19, R19, 0x1, -R28.reuse ;  /* 0x0000000113138824 */ /* 0x100fe400078e0a1c */
[----:B------:R-:W-:-:S02]  /*52b0*/  @!P2 IMAD.IADD R20, R20, 0x1, -R28 ;  /* 0x000000011414a824 */ /* 0x000fc400078e0a1c */
[--C-:B------:R-:W-:Y:S01]  /*52c0*/  @!P4 IMAD.IADD R26, R26, 0x1, -R28.reuse ;  /* 0x000000011a1ac824 */ /* 0x100fe200078e0a1c */
[----:B------:R-:W-:Y:S01]  /*52d0*/  ISETP.GT.U32.AND P4, PT, R28, R24, PT ;  /* 0x000000181c00720c */ /* 0x000fe20003f84070 */
[----:B0-----:R-:W2:Y:S04]  /*52e0*/  LDL.LU R21, [R1+0x130] ;  /* 0x0001300001157983 */ /* 0x001ea80000300800 */
[----:B------:R0:W-:Y:S04]  /*52f0*/  STL [R1+0x17c], R10 ;  /* 0x00017c0a01007387 */ /* 0x0001e80000100800 */
[----:B------:R-:W3:Y:S04]  /*5300*/  LDL.LU R9, [R1+0x140] ;  /* 0x0001400001097983 */ /* 0x000ee80000300800 */
[----:B------:R1:W-:Y:S04]  /*5310*/  STL [R1+0x180], R19 ;  /* 0x0001801301007387 */ /* 0x0003e80000100800 */
[----:B0-----:R-:W4:Y:S04]  /*5320*/  LDL.LU R10, [R1+0x138] ;  /* 0x00013800010a7983 */ /* 0x001f280000300800 */
[----:B------:R0:W-:Y:S04]  /*5330*/  STL [R1+0x184], R20 ;  /* 0x0001841401007387 */ /* 0x0001e80000100800 */
[----:B-1----:R-:W5:Y:S01]  /*5340*/  LDL.LU R19, [R1+0x108] ;  /* 0x0001080001137983 */ /* 0x002f620000300800 */
[----:B------:R-:W-:-:S03]  /*5350*/  @!P3 IMAD.IADD R22, R22, 0x1, -R28 ;  /* 0x000000011616b824 */ /* 0x000fc600078e0a1c */
[----:B0-----:R-:W2:Y:S01]  /*5360*/  LDL.LU R20, [R1+0x10c] ;  /* 0x00010c0001147983 */ /* 0x001ea20000300800 */
[----:B------:R-:W-:-:S03]  /*5370*/  @!P4 IMAD.IADD R24, R24, 0x1, -R28 ;  /* 0x000000011818c824 */ /* 0x000fc600078e0a1c */
[----:B------:R0:W-:Y:S04]  /*5380*/  STL [R1+0x190], R22 ;  /* 0x0001901601007387 */ /* 0x0001e80000100800 */
[----:B0-----:R-:W2:Y:S04]  /*5390*/  LDL.LU R22, [R1+0x110] ;  /* 0x0001100001167983 */ /* 0x001ea80000300800 */
[----:B------:R0:W-:Y:S04]  /*53a0*/  STL [R1+0x18c], R24 ;  /* 0x00018c1801007387 */ /* 0x0001e80000100800 */
[----:B0-----:R-:W2:Y:S01]  /*53b0*/  LDL.LU R24, [R1+0x11c] ;  /* 0x00011c0001187983 */ /* 0x001ea20000300800 */
[----:B------:R-:W-:-:S02]  /*53c0*/  ISETP.GT.U32.AND P5, PT, R28, R27, PT ;  /* 0x0000001b1c00720c */ /* 0x000fc40003fa4070 */
[C---:B------:R-:W-:Y:S02]  /*53d0*/  ISETP.GT.U32.AND P1, PT, R28.reuse, R11, PT ;  /* 0x0000000b1c00720c */ /* 0x040fe40003f24070 */
[----:B------:R-:W-:-:S09]  /*53e0*/  ISETP.GT.U32.AND P0, PT, R28, R12, PT ;  /* 0x0000000c1c00720c */ /* 0x000fd20003f04070 */
[--C-:B------:R-:W-:Y:S01]  /*53f0*/  @!P5 IMAD.IADD R27, R27, 0x1, -R28.reuse ;  /* 0x000000011b1bd824 */ /* 0x100fe200078e0a1c */
[C---:B------:R-:W-:Y:S01]  /*5400*/  ISETP.GT.U32.AND P5, PT, R28.reuse, R8, PT ;  /* 0x000000081c00720c */ /* 0x040fe20003fa4070 */
[--C-:B------:R-:W-:Y:S01]  /*5410*/  @!P1 IMAD.IADD R11, R11, 0x1, -R28.reuse ;  /* 0x000000010b0b9824 */ /* 0x100fe200078e0a1c */
[C---:B------:R-:W-:Y:S02]  /*5420*/  ISETP.GT.U32.AND P2, PT, R28.reuse, R23, PT ;  /* 0x000000171c00720c */ /* 0x040fe40003f44070 */
[----:B------:R-:W-:Y:S01]  /*5430*/  ISETP.GT.U32.AND P6, PT, R28, R27, PT ;  /* 0x0000001b1c00720c */ /* 0x000fe20003fc4070 */
[----:B------:R-:W-:Y:S01]  /*5440*/  @!P0 IMAD.IADD R12, R12, 0x1, -R28 ;  /* 0x000000010c0c8824 */ /* 0x000fe200078e0a1c */
[----:B------:R-:W-:-:S07]  /*5450*/  ISETP.GT.U32.AND P3, PT, R28, R25, PT ;  /* 0x000000191c00720c */ /* 0x000fce0003f64070 */
[--C-:B------:R-:W-:Y:S01]  /*5460*/  @!P5 IMAD.IADD R8, R8, 0x1, -R28.reuse ;  /* 0x000000010808d824 */ /* 0x100fe200078e0a1c */
[C---:B------:R-:W-:Y:S02]  /*5470*/  ISETP.GT.U32.AND P4, PT, R28.reuse, R26, PT ;  /* 0x0000001a1c00720c */ /* 0x040fe40003f84070 */
[----:B------:R-:W-:Y:S02]  /*5480*/  IABS R3, R0 ;  /* 0x0000000000037213 */ /* 0x000fe40000000000 */
[----:B------:R-:W2:Y:S01]  /*5490*/  LDL.LU R0, [R1+0x118] ;  /* 0x0001180001007983 */ /* 0x000ea20000300800 */
[--C-:B------:R-:W-:Y:S01]  /*54a0*/  @!P6 IMAD.IADD R27, R27, 0x1, -R28.reuse ;  /* 0x000000011b1be824 */ /* 0x100fe200078e0a1c */
[C---:B------:R-:W-:Y:S02]  /*54b0*/  ISETP.GT.U32.AND P5, PT, R28.reuse, R15, PT ;  /* 0x0000000f1c00720c */ /* 0x040fe40003fa4070 */
[C---:B------:R-:W-:Y:S02]  /*54c0*/  ISETP.GT.U32.AND P1, PT, R28.reuse, R13, PT ;  /* 0x0000000d1c00720c */ /* 0x040fe40003f24070 */
[----:B------:R-:W-:Y:S01]  /*54d0*/  ISETP.GT.U32.AND P0, PT, R28, R16, PT ;  /* 0x000000101c00720c */ /* 0x000fe20003f04070 */
[----:B------:R-:W-:-:S02]  /*54e0*/  @!P2 IMAD.IADD R23, R23, 0x1, -R28 ;  /* 0x000000011717a824 */ /* 0x000fc400078e0a1c */
[----:B------:R-:W-:Y:S01]  /*54f0*/  @!P3 IMAD.IADD R25, R25, 0x1, -R28 ;  /* 0x000000011919b824 */ /* 0x000fe200078e0a1c */
[----:B------:R-:W-:-:S05]  /*5500*/  ISETP.GT.U32.AND P2, PT, R28, R17, PT ;  /* 0x000000111c00720c */ /* 0x000fca0003f44070 */
[--C-:B------:R-:W-:Y:S01]  /*5510*/  @!P5 IMAD.IADD R15, R15, 0x1, -R28.reuse ;  /* 0x000000010f0fd824 */ /* 0x100fe200078e0a1c */
[----:B------:R-:W-:Y:S01]  /*5520*/  ISETP.GT.U32.AND P3, PT, R28, R18, PT ;  /* 0x000000121c00720c */ /* 0x000fe20003f64070 */
[--C-:B------:R-:W-:Y:S02]  /*5530*/  @!P1 IMAD.IADD R13, R13, 0x1, -R28.reuse ;  /* 0x000000010d0d9824 */ /* 0x100fe400078e0a1c */
[--C-:B------:R-:W-:Y:S02]  /*5540*/  @!P0 IMAD.IADD R16, R16, 0x1, -R28.reuse ;  /* 0x0000000110108824 */ /* 0x100fe400078e0a1c */
[--C-:B------:R-:W-:Y:S02]  /*5550*/  @!P4 IMAD.IADD R26, R26, 0x1, -R28.reuse ;  /* 0x000000011a1ac824 */ /* 0x100fe400078e0a1c */
[--C-:B------:R-:W-:Y:S01]  /*5560*/  @!P2 IMAD.IADD R17, R17, 0x1, -R28.reuse ;  /* 0x000000011111a824 */ /* 0x100fe200078e0a1c */
[----:B------:R-:W-:Y:S05]  /*5570*/  STL [R1+0x15c], R8 ;  /* 0x00015c0801007387 */ /* 0x000fea0000100800 */
[----:B------:R-:W-:Y:S01]  /*5580*/  @!P3 IMAD.IADD R18, R18, 0x1, -R28 ;  /* 0x000000011212b824 */ /* 0x000fe200078e0a1c */
[----:B------:R-:W-:Y:S04]  /*5590*/  STL [R1+0x160], R11 ;  /* 0x0001600b01007387 */ /* 0x000fe80000100800 */
[----:B------:R-:W-:Y:S04]  /*55a0*/  STL [R1+0x16c], R12 ;  /* 0x00016c0c01007387 */ /* 0x000fe80000100800 */
[----:B------:R-:W-:Y:S04]  /*55b0*/  STL [R1+0x178], R23 ;  /* 0x0001781701007387 */ /* 0x000fe80000100800 */
[----:B------:R-:W-:Y:S04]  /*55c0*/  STL [R1+0x174], R25 ;  /* 0x0001741901007387 */ /* 0x000fe80000100800 */
[----:B------:R0:W-:Y:S04]  /*55d0*/  STL [R1+0x144], R26 ;  /* 0x0001441a01007387 */ /* 0x0001e80000100800 */
[----:B0-----:R-:W2:Y:S04]  /*55e0*/  LDL.LU R26, [R1+0xf0] ;  /* 0x0000f000011a7983 */ /* 0x001ea80000300800 */
[----:B------:R-:W2:Y:S04]  /*55f0*/  LDL.LU R11, [R1+0xf8] ;  /* 0x0000f800010b7983 */ /* 0x000ea80000300800 */
[----:B------:R-:W2:Y:S04]  /*5600*/  LDL.LU R23, [R1+0xfc] ;  /* 0x0000fc0001177983 */ /* 0x000ea80000300800 */
[----:B------:R0:W-:Y:S04]  /*5610*/  STL [R1+0x148], R27 ;  /* 0x0001481b01007387 */ /* 0x0001e80000100800 */
[----:B------:R-:W2:Y:S04]  /*5620*/  LDL.LU R25, [R1+0x104] ;  /* 0x0001040001197983 */ /* 0x000ea80000300800 */
[----:B0-----:R-:W2:Y:S01]  /*5630*/  LDL.LU R27, [R1+0x100] ;  /* 0x00010000011b7983 */ /* 0x001ea20000300800 */
[----:B---3--:R-:W-:-:S02]  /*5640*/  ISETP.GT.U32.AND P6, PT, R28, R9, PT ;  /* 0x000000091c00720c */ /* 0x008fc40003fc4070 */
[C---:B----4-:R-:W-:Y:S02]  /*5650*/  ISETP.GT.U32.AND P5, PT, R28.reuse, R10, PT ;  /* 0x0000000a1c00720c */ /* 0x050fe40003fa4070 */
[C---:B-----5:R-:W-:Y:S02]  /*5660*/  ISETP.GT.U32.AND P1, PT, R28.reuse, R19, PT ;  /* 0x000000131c00720c */ /* 0x060fe40003f24070 */
[----:B--2---:R-:W-:-:S07]  /*5670*/  ISETP.GT.U32.AND P0, PT, R28, R20, PT ;  /* 0x000000141c00720c */ /* 0x004fce0003f04070 */
[--C-:B------:R-:W-:Y:S01]  /*5680*/  @!P6 IMAD.IADD R9, R9, 0x1, -R28.reuse ;  /* 0x000000010909e824 */ /* 0x100fe200078e0a1c */
[----:B------:R-:W-:Y:S01]  /*5690*/  ISETP.GT.U32.AND P4, PT, R28, R21, PT ;  /* 0x000000151c00720c */ /* 0x000fe20003f84070 */
[--C-:B------:R-:W-:Y:S01]  /*56a0*/  @!P5 IMAD.IADD R10, R10, 0x1, -R28.reuse ;  /* 0x000000010a0ad824 */ /* 0x100fe200078e0a1c */
[C---:B------:R-:W-:Y:S02]  /*56b0*/  ISETP.GT.U32.AND P6, PT, R28.reuse, R15, PT ;  /* 0x0000000f1c00720c */ /* 0x040fe40003fc4070 */
[C---:B------:R-:W-:Y:S01]  /*56c0*/  ISETP.GT.U32.AND P5, PT, R28.reuse, R13, PT ;  /* 0x0000000d1c00720c */ /* 0x040fe20003fa4070 */
[--C-:B------:R-:W-:Y:S01]  /*56d0*/  @!P1 IMAD.IADD R19, R19, 0x1, -R28.reuse ;  /* 0x0000000113139824 */ /* 0x100fe200078e0a1c */
[C---:B------:R-:W-:Y:S02]  /*56e0*/  ISETP.GT.U32.AND P1, PT, R28.reuse, R16, PT ;  /* 0x000000101c00720c */ /* 0x040fe40003f24070 */
[----:B------:R-:W-:Y:S01]  /*56f0*/  ISETP.GT.U32.AND P2, PT, R28, R22, PT ;  /* 0x000000161c00720c */ /* 0x000fe20003f44070 */
[----:B------:R-:W-:Y:S01]  /*5700*/  @!P0 IMAD.IADD R20, R20, 0x1, -R28 ;  /* 0x0000000114148824 */ /* 0x000fe200078e0a1c */
[----:B------:R-:W-:-:S03]  /*5710*/  ISETP.GT.U32.AND P0, PT, R28, R17, PT ;  /* 0x000000111c00720c */ /* 0x000fc60003f04070 */
[--C-:B------:R-:W-:Y:S02]  /*5720*/  @!P4 IMAD.IADD R21, R21, 0x1, -R28.reuse ;  /* 0x000000011515c824 */ /* 0x100fe400078e0a1c */
[----:B------:R-:W-:Y:S01]  /*5730*/  @!P6 IMAD.IADD R15, R15, 0x1, -R28 ;  /* 0x000000010f0fe824 */ /* 0x000fe200078e0a1c */
[----:B------:R-:W-:-:S05]  /*5740*/  ISETP.GT.U32.AND P3, PT, R28, R24, PT ;  /* 0x000000181c00720c */ /* 0x000fca0003f64070 */
[--C-:B------:R-:W-:Y:S01]  /*5750*/  @!P2 IMAD.IADD R22, R22, 0x1, -R28.reuse ;  /* 0x000000011616a824 */ /* 0x100fe200078e0a1c */
[----:B------:R-:W-:Y:S01]  /*5760*/  ISETP.GT.U32.AND P2, PT, R28, R18, PT ;  /* 0x000000121c00720c */ /* 0x000fe20003f44070 */
[--C-:B------:R-:W-:Y:S01]  /*5770*/  @!P5 IMAD.IADD R13, R13, 0x1, -R28.reuse ;  /* 0x000000010d0dd824 */ /* 0x100fe200078e0a1c */
[----:B------:R0:W-:Y:S01]  /*5780*/  STL [R1+0x150], R15 ;  /* 0x0001500f01007387 */ /* 0x0001e20000100800 */
[--C-:B------:R-:W-:Y:S02]  /*5790*/  @!P1 IMAD.IADD R16, R16, 0x1, -R28.reuse ;  /* 0x0000000110109824 */ /* 0x100fe400078e0a1c */
[--C-:B------:R-:W-:Y:S02]  /*57a0*/  @!P0 IMAD.IADD R17, R17, 0x1, -R28.reuse ;  /* 0x0000000111118824 */ /* 0x100fe400078e0a1c */
[--C-:B------:R-:W-:Y:S01]  /*57b0*/  @!P3 IMAD.IADD R24, R24, 0x1, -R28.reuse ;  /* 0x000000011818b824 */ /* 0x100fe200078e0a1c */
[----:B------:R-:W-:Y:S01]  /*57c0*/  ISETP.GT.U32.AND P3, PT, R28, R21, PT ;  /* 0x000000151c00720c */ /* 0x000fe20003f64070 */
[----:B0-----:R-:W2:Y:S04]  /*57d0*/  LDL.LU R15, [R1+0xd0] ;  /* 0x0000d000010f7983 */ /* 0x001ea80000300800 */
[----:B------:R0:W-:Y:S04]  /*57e0*/  STL [R1+0x158], R13 ;  /* 0x0001580d01007387 */ /* 0x0001e80000100800 */
[----:B------:R-:W3:Y:S04]  /*57f0*/  LDL.LU R8, [R1+0xd4] ;  /* 0x0000d40001087983 */ /* 0x000ee80000300800 */
[----:B------:R1:W-:Y:S04]  /*5800*/  STL [R1+0x154], R16 ;  /* 0x0001541001007387 */ /* 0x0003e80000100800 */
[----:B------:R-:W4:Y:S04]  /*5810*/  LDL.LU R12, [R1+0xd8] ;  /* 0x0000d800010c7983 */ /* 0x000f280000300800 */
[----:B------:R5:W-:Y:S04]  /*5820*/  STL [R1+0x120], R17 ;  /* 0x0001201101007387 */ /* 0x000be80000100800 */
[----:B0-----:R-:W2:Y:S01]  /*5830*/  LDL.LU R13, [R1+0xec] ;  /* 0x0000ec00010d7983 */ /* 0x001ea20000300800 */
[----:B------:R-:W-:-:S02]  /*5840*/  @!P2 IMAD.IADD R18, R18, 0x1, -R28 ;  /* 0x000000011212a824 */ /* 0x000fc400078e0a1c */
[----:B------:R-:W-:Y:S01]  /*5850*/  @!P3 IMAD.IADD R21, R21, 0x1, -R28 ;  /* 0x000000011515b824 */ /* 0x000fe200078e0a1c */
[----:B-1----:R-:W2:Y:S04]  /*5860*/  LDL.LU R16, [R1+0xe8] ;  /* 0x0000e80001107983 */ /* 0x002ea80000300800 */
[----:B------:R-:W-:Y:S04]  /*5870*/  STL [R1+0x124], R18 ;  /* 0x0001241201007387 */ /* 0x000fe80000100800 */
[----:B-----5:R-:W5:Y:S04]  /*5880*/  LDL.LU R17, [R1+0xb8] ;  /* 0x0000b80001117983 */ /* 0x020f680000300800 */
[----:B------:R0:W-:Y:S04]  /*5890*/  STL [R1+0x130], R21 ;  /* 0x0001301501007387 */ /* 0x0001e80000100800 */
[----:B0-----:R-:W5:Y:S04]  /*58a0*/  LDL.LU R21, [R1+0xc0] ;  /* 0x0000c00001157983 */ /* 0x001f680000300800 */
[----:B------:R-:W5:Y:S01]  /*58b0*/  LDL.LU R18, [R1+0xc4] ;  /* 0x0000c40001127983 */ /* 0x000f620000300800 */
[----:B------:R-:W-:-:S02]  /*58c0*/  ISETP.GT.U32.AND P4, PT, R28, R0, PT ;  /* 0x000000001c00720c */ /* 0x000fc40003f84070 */
[C---:B------:R-:W-:Y:S02]  /*58d0*/  ISETP.GT.U32.AND P5, PT, R28.reuse, R10, PT ;  /* 0x0000000a1c00720c */ /* 0x040fe40003fa4070 */
[----:B------:R-:W-:-:S09]  /*58e0*/  ISETP.GT.U32.AND P1, PT, R28, R19, PT ;  /* 0x000000131c00720c */ /* 0x000fd20003f24070 */
[--C-:B------:R-:W-:Y:S01]  /*58f0*/  @!P4 IMAD.IADD R0, R0, 0x1, -R28.reuse ;  /* 0x000000010000c824 */ /* 0x100fe200078e0a1c */
[----:B------:R-:W-:Y:S01]  /*5900*/  ISETP.GT.U32.AND P4, PT, R28, R9, PT ;  /* 0x000000091c00720c */ /* 0x000fe20003f84070 */
[--C-:B------:R-:W-:Y:S01]  /*5910*/  @!P5 IMAD.IADD R10, R10, 0x1, -R28.reuse ;  /* 0x000000010a0ad824 */ /* 0x100fe200078e0a1c */
[C---:B------:R-:W-:Y:S02]  /*5920*/  ISETP.GT.U32.AND P2, PT, R28.reuse, R22, PT ;  /* 0x000000161c00720c */ /* 0x040fe40003f44070 */
[C---:B------:R-:W-:Y:S02]  /*5930*/  ISETP.GT.U32.AND P6, PT, R28.reuse, R0, PT ;  /* 0x000000001c00720c */ /* 0x040fe40003fc4070 */
[----:B------:R-:W-:Y:S01]  /*5940*/  ISETP.GT.U32.AND P0, PT, R28, R20, PT ;  /* 0x000000141c00720c */ /* 0x000fe20003f04070 */
[----:B------:R-:W-:-:S06]  /*5950*/  @!P1 IMAD.IADD R19, R19, 0x1, -R28 ;  /* 0x0000000113139824 */ /* 0x000fcc00078e0a1c */
[--C-:B------:R-:W-:Y:S01]  /*5960*/  @!P4 IMAD.IADD R9, R9, 0x1, -R28.reuse ;  /* 0x000000010909c824 */ /* 0x100fe200078e0a1c */
[C---:B------:R-:W-:Y:S02]  /*5970*/  ISETP.GT.U32.AND P4, PT, R28.reuse, R26, PT ;  /* 0x0000001a1c00720c */ /* 0x040fe40003f84070 */
[C---:B------:R-:W-:Y:S02]  /*5980*/  ISETP.GT.U32.AND P5, PT, R28.reuse, R11, PT ;  /* 0x0000000b1c00720c */ /* 0x040fe40003fa4070 */
[----:B------:R-:W-:Y:S01]  /*5990*/  ISETP.GT.U32.AND P1, PT, R28, R23, PT ;  /* 0x000000171c00720c */ /* 0x000fe20003f24070 */
[--C-:B------:R-:W-:Y:S01]  /*59a0*/  @!P6 IMAD.IADD R0, R0, 0x1, -R28.reuse ;  /* 0x000000010000e824 */ /* 0x100fe200078e0a1c */
[----:B------:R-:W-:Y:S01]  /*59b0*/  ISETP.GT.U32.AND P3, PT, R28, R24, PT ;  /* 0x000000181c00720c */ /* 0x000fe20003f64070 */
[--C-:B------:R-:W-:Y:S02]  /*59c0*/  @!P2 IMAD.IADD R22, R22, 0x1, -R28.reuse ;  /* 0x000000011616a824 */ /* 0x100fe400078e0a1c */
[----:B------:R-:W-:-:S04]  /*59d0*/  @!P0 IMAD.IADD R20, R20, 0x1, -R28 ;  /* 0x0000000114148824 */ /* 0x000fc800078e0a1c */
[--C-:B------:R-:W-:Y:S01]  /*59e0*/  @!P4 IMAD.IADD R26, R26, 0x1, -R28.reuse ;  /* 0x000000011a1ac824 */ /* 0x100fe200078e0a1c */
[C---:B------:R-:W-:Y:S01]  /*59f0*/  ISETP.GT.U32.AND P0, PT, R28.reuse, R25, PT ;  /* 0x000000191c00720c */ /* 0x040fe20003f04070 */
[--C-:B------:R-:W-:Y:S01]  /*5a00*/  @!P5 IMAD.IADD R11, R11, 0x1, -R28.reuse ;  /* 0x000000010b0bd824 */ /* 0x100fe200078e0a1c */
[----:B------:R-:W-:Y:S01]  /*5a10*/  ISETP.GT.U32.AND P2, PT, R28, R27, PT ;  /* 0x0000001b1c00720c */ /* 0x000fe20003f44070 */
[--C-:B------:R-:W-:Y:S02]  /*5a20*/  @!P1 IMAD.IADD R23, R23, 0x1, -R28.reuse ;  /* 0x0000000117179824 */ /* 0x100fe400078e0a1c */
[--C-:B------:R-:W-:Y:S01]  /*5a30*/  @!P3 IMAD.IADD R24, R24, 0x1, -R28.reuse ;  /* 0x000000011818b824 */ /* 0x100fe200078e0a1c */
[----:B------:R-:W-:Y:S07]  /*5a40*/  STL [R1+0x140], R9 ;  /* 0x0001400901007387 */ /* 0x000fee0000100800 */
[--C-:B------:R-:W-:Y:S01]  /*5a50*/  @!P0 IMAD.IADD R25, R25, 0x1, -R28.reuse ;  /* 0x0000000119198824 */ /* 0x100fe200078e0a1c */
[----:B------:R-:W-:Y:S01]  /*5a60*/  STL [R1+0x138], R10 ;  /* 0x0001380a01007387 */ /* 0x000fe20000100800 */
[----:B------:R-:W-:-:S03]  /*5a70*/  @!P2 IMAD.IADD R27, R27, 0x1, -R28 ;  /* 0x000000011b1ba824 */ /* 0x000fc600078e0a1c */
[----:B------:R-:W-:Y:S04]  /*5a80*/  STL [R1+0x108], R19 ;  /* 0x0001081301007387 */ /* 0x000fe80000100800 */
[----:B------:R-:W-:Y:S04]  /*5a90*/  STL [R1+0x10c], R20 ;  /* 0x00010c1401007387 */ /* 0x000fe80000100800 */
[----:B------:R-:W-:Y:S04]  /*5aa0*/  STL [R1+0x110], R22 ;  /* 0x0001101601007387 */ /* 0x000fe80000100800 */
[----:B------:R0:W-:Y:S04]  /*5ab0*/  STL [R1+0x118], R0 ;  /* 0x0001180001007387 */ /* 0x0001e80000100800 */
[----:B------:R1:W-:Y:S04]  /*5ac0*/  STL [R1+0x11c], R24 ;  /* 0x00011c1801007387 */ /* 0x0003e80000100800 */
[----:B0-----:R-:W5:Y:S04]  /*5ad0*/  LDL.LU R0, [R1+0xcc] ;  /* 0x0000cc0001007983 */ /* 0x001f680000300800 */
[----:B------:R-:W5:Y:S04]  /*5ae0*/  LDL.LU R19, [R1+0xc8] ;  /* 0x0000c80001137983 */ /* 0x000f680000300800 */
[----:B------:R-:W5:Y:S04]  /*5af0*/  LDL.LU R20, [R1+0xa4] ;  /* 0x0000a40001147983 */ /* 0x000f680000300800 */
[----:B------:R-:W5:Y:S04]  /*5b00*/  LDL.LU R22, [R1+0xa8] ;  /* 0x0000a80001167983 */ /* 0x000f680000300800 */
[----:B-1----:R-:W5:Y:S01]  /*5b10*/  LDL.LU R24, [R1+0xac] ;  /* 0x0000ac0001187983 */ /* 0x002f620000300800 */
[----:B---3--:R-:W-:-:S02]  /*5b20*/  ISETP.GT.U32.AND P6, PT, R28, R8, PT ;  /* 0x000000081c00720c */ /* 0x008fc40003fc4070 */
[C---:B----4-:R-:W-:Y:S02]  /*5b30*/  ISETP.GT.U32.AND P4, PT, R28.reuse, R12, PT ;  /* 0x0000000c1c00720c */ /* 0x050fe40003f84070 */
[C---:B--2---:R-:W-:Y:S02]  /*5b40*/  ISETP.GT.U32.AND P5, PT, R28.reuse, R13, PT ;  /* 0x0000000d1c00720c */ /* 0x044fe40003fa4070 */
[----:B------:R-:W-:-:S07]  /*5b50*/  ISETP.GT.U32.AND P1, PT, R28, R16, PT ;  /* 0x000000101c00720c */ /* 0x000fce0003f24070 */
[--C-:B------:R-:W-:Y:S01]  /*5b60*/  @!P6 IMAD.IADD R8, R8, 0x1, -R28.reuse ;  /* 0x000000010808e824 */ /* 0x100fe200078e0a1c */
[C---:B------:R-:W-:Y:S02]  /*5b70*/  ISETP.GT.U32.AND P3, PT, R28.reuse, R15, PT ;  /* 0x0000000f1c00720c */ /* 0x040fe40003f64070 */
[----:B------:R-:W-:Y:S01]  /*5b80*/  ISETP.GT.U32.AND P6, PT, R28, R26, PT ;  /* 0x0000001a1c00720c */ /* 0x000fe20003fc4070 */
[--C-:B------:R-:W-:Y:S01]  /*5b90*/  @!P4 IMAD.IADD R12, R12, 0x1, -R28.reuse ;  /* 0x000000010c0cc824 */ /* 0x100fe200078e0a1c */
[C---:B------:R-:W-:Y:S02]  /*5ba0*/  ISETP.GT.U32.AND P4, PT, R28.reuse, R11, PT ;  /* 0x0000000b1c00720c */ /* 0x040fe40003f84070 */
[C---:B-----5:R-:W-:Y:S01]  /*5bb0*/  ISETP.GT.U32.AND P0, PT, R28.reuse, R17, PT ;  /* 0x000000111c00720c */ /* 0x060fe20003f04070 */
[--C-:B------:R-:W-:Y:S01]  /*5bc0*/  @!P5 IMAD.IADD R13, R13, 0x1, -R28.reuse ;  /* 0x000000010d0dd824 */ /* 0x100fe200078e0a1c */
[----:B------:R-:W-:Y:S01]  /*5bd0*/  ISETP.GT.U32.AND P5, PT, R28, R23, PT ;  /* 0x000000171c00720c */ /* 0x000fe20003fa4070 */
[----:B------:R-:W-:Y:S01]  /*5be0*/  @!P1 IMAD.IADD R16, R16, 0x1, -R28 ;  /* 0x0000000110109824 */ /* 0x000fe200078e0a1c */
[----:B------:R-:W-:-:S02]  /*5bf0*/  ISETP.GT.U32.AND P1, PT, R28, R25, PT ;  /* 0x000000191c00720c */ /* 0x000fc40003f24070 */
[----:B------:R-:W-:Y:S01]  /*5c00*/  ISETP.GT.U32.AND P2, PT, R28, R21, PT ;  /* 0x000000151c00720c */ /* 0x000fe20003f44070 */
[--C-:B------:R-:W-:Y:S02]  /*5c10*/  @!P3 IMAD.IADD R15, R15, 0x1, -R28.reuse ;  /* 0x000000010f0fb824 */ /* 0x100fe400078e0a1c */
[----:B------:R-:W-:Y:S01]  /*5c20*/  @!P6 IMAD.IADD R26, R26, 0x1, -R28 ;  /* 0x000000011a1ae824 */ /* 0x000fe200078e0a1c */
[----:B------:R-:W-:-:S03]  /*5c30*/  ISETP.GT.U32.AND P3, PT, R28, R18, PT ;  /* 0x000000121c00720c */ /* 0x000fc60003f64070 */
[--C-:B------:R-:W-:Y:S01]  /*5c40*/  @!P0 IMAD.IADD R17, R17, 0x1, -R28.reuse ;  /* 0x0000000111118824 */ /* 0x100fe200078e0a1c */
[C---:B------:R-:W-:Y:S01]  /*5c50*/  ISETP.GT.U32.AND P0, PT, R28.reuse, R27, PT ;  /* 0x0000001b1c00720c */ /* 0x040fe20003f04070 */
[--C-:B------:R-:W-:Y:S01]  /*5c60*/  @!P4 IMAD.IADD R11, R11, 0x1, -R28.reuse ;  /* 0x000000010b0bc824 */ /* 0x100fe200078e0a1c */
[----:B------:R0:W-:Y:S01]  /*5c70*/  STL [R1+0xf0], R26 ;  /* 0x0000f01a01007387 */ /* 0x0001e20000100800 */
[--C-:B------:R-:W-:Y:S02]  /*5c80*/  @!P5 IMAD.IADD R23, R23, 0x1, -R28.reuse ;  /* 0x000000011717d824 */ /* 0x100fe400078e0a1c */
[--C-:B------:R-:W-:Y:S01]  /*5c90*/  @!P2 IMAD.IADD R21, R21, 0x1, -R28.reuse ;  /* 0x000000011515a824 */ /* 0x100fe200078e0a1c */
[----:B------:R-:W-:Y:S01]  /*5ca0*/  ISETP.GT.U32.AND P2, PT, R28, R15, PT ;  /* 0x0000000f1c00720c */ /* 0x000fe20003f44070 */
[--C-:B------:R-:W-:Y:S01]  /*5cb0*/  @!P1 IMAD.IADD R25, R25, 0x1, -R28.reuse ;  /* 0x0000000119199824 */ /* 0x100fe200078e0a1c */
[----:B0-----:R-:W2:Y:S04]  /*5cc0*/  LDL.LU R26, [R1+0xb4] ;  /* 0x0000b400011a7983 */ /* 0x001ea80000300800 */
[----:B------:R-:W3:Y:S04]  /*5cd0*/  LDL.LU R9, [R1+0xb0] ;  /* 0x0000b00001097983 */ /* 0x000ee80000300800 */
[----:B------:R0:W-:Y:S01]  /*5ce0*/  STL [R1+0xf8], R11 ;  /* 0x0000f80b01007387 */ /* 0x0001e20000100800 */
[----:B------:R-:W-:-:S03]  /*5cf0*/  @!P3 IMAD.IADD R18, R18, 0x1, -R28 ;  /* 0x000000011212b824 */ /* 0x000fc600078e0a1c */
[----:B------:R1:W-:Y:S01]  /*5d00*/  STL [R1+0xfc], R23 ;  /* 0x0000fc1701007387 */ /* 0x0003e20000100800 */
[----:B------:R-:W-:-:S03]  /*5d10*/  ISETP.GT.U32.AND P3, PT, R28, R8, PT ;  /* 0x000000081c00720c */ /* 0x000fc60003f64070 */
[----:B------:R-:W4:Y:S01]  /*5d20*/  LDL.LU R10, [R1+0x90] ;  /* 0x00009000010a7983 */ /* 0x000f220000300800 */
[----:B------:R-:W-:-:S03]  /*5d30*/  ISETP.GT.U32.AND P4, PT, R28, R12, PT ;  /* 0x0000000c1c00720c */ /* 0x000fc60003f84070 */
[----:B0-----:R-:W5:Y:S01]  /*5d40*/  LDL.LU R11, [R1+0x94] ;  /* 0x00009400010b7983 */ /* 0x001f620000300800 */
[C---:B------:R-:W-:Y:S01]  /*5d50*/  ISETP.GT.U32.AND P5, PT, R28.reuse, R13, PT ;  /* 0x0000000d1c00720c */ /* 0x040fe20003fa4070 */
[--C-:B------:R-:W-:Y:S02]  /*5d60*/  @!P2 IMAD.IADD R15, R15, 0x1, -R28.reuse ;  /* 0x000000010f0fa824 */ /* 0x100fe400078e0a1c */
[----:B------:R0:W-:Y:S01]  /*5d70*/  STL [R1+0x104], R25 ;  /* 0x0001041901007387 */ /* 0x0001e20000100800 */
[C---:B------:R-:W-:Y:S01]  /*5d80*/  ISETP.GT.U32.AND P1, PT, R28.reuse, R16, PT ;  /* 0x000000101c00720c */ /* 0x040fe20003f24070 */
[--C-:B------:R-:W-:Y:S02]  /*5d90*/  @!P0 IMAD.IADD R27, R27, 0x1, -R28.reuse ;  /* 0x000000011b1b8824 */ /* 0x100fe400078e0a1c */
[----:B-1----:R-:W5:Y:S01]  /*5da0*/  LDL.LU R23, [R1+0x98] ;  /* 0x0000980001177983 */ /* 0x002f620000300800 */
[C---:B------:R-:W-:Y:S02]  /*5db0*/  ISETP.GT.U32.AND P2, PT, R28.reuse, R21, PT ;  /* 0x000000151c00720c */ /* 0x040fe40003f44070 */
[----:B------:R-:W-:Y:S01]  /*5dc0*/  ISETP.GT.U32.AND P0, PT, R28, R17, PT ;  /* 0x000000111c00720c */ /* 0x000fe20003f04070 */
[----:B0-----:R-:W5:Y:S04]  /*5dd0*/  LDL.LU R25, [R1+0xa0] ;  /* 0x0000a00001197983 */ /* 0x001f680000300800 */
[----:B------:R0:W-:Y:S01]  /*5de0*/  STL [R1+0x100], R27 ;  /* 0x0001001b01007387 */ /* 0x0001e20000100800 */
[----:B------:R-:W-:-:S02]  /*5df0*/  @!P3 IMAD.IADD R8, R8, 0x1, -R28 ;  /* 0x000000010808b824 */ /* 0x000fc400078e0a1c */
[--C-:B------:R-:W-:Y:S02]  /*5e00*/  @!P4 IMAD.IADD R12, R12, 0x1, -R28.reuse ;  /* 0x000000010c0cc824 */ /* 0x100fe400078e0a1c */
[--C-:B------:R-:W-:Y:S01]  /*5e10*/  @!P5 IMAD.IADD R13, R13, 0x1, -R28.reuse ;  /* 0x000000010d0dd824 */ /* 0x100fe200078e0a1c */
[----:B0-----:R-:W5:Y:S01]  /*5e20*/  LDL.LU R27, [R1+0x9c] ;  /* 0x00009c00011b7983 */ /* 0x001f620000300800 */
[--C-:B------:R-:W-:Y:S02]  /*5e30*/  @!P1 IMAD.IADD R16, R16, 0x1, -R28.reuse ;  /* 0x0000000110109824 */ /* 0x100fe400078e0a1c */
[--C-:B------:R-:W-:Y:S01]  /*5e40*/  @!P2 IMAD.IADD R21, R21, 0x1, -R28.reuse ;  /* 0x000000011515a824 */ /* 0x100fe200078e0a1c */
[----:B------:R0:W-:Y:S01]  /*5e50*/  STL [R1+0xd0], R15 ;  /* 0x0000d00f01007387 */ /* 0x0001e20000100800 */
[----:B------:R-:W-:-:S03]  /*5e60*/  @!P0 IMAD.IADD R17, R17, 0x1, -R28 ;  /* 0x0000000111118824 */ /* 0x000fc600078e0a1c */
[----:B0-----:R-:W5:Y:S04]  /*5e70*/  LDL.LU R15, [R1+0x80] ;  /* 0x00008000010f7983 */ /* 0x001f680000300800 */
[----:B------:R-:W-:Y:S04]  /*5e80*/  STL [R1+0xd4], R8 ;  /* 0x0000d40801007387 */ /* 0x000fe80000100800 */
[----:B------:R-:W-:Y:S04]  /*5e90*/  STL [R1+0xd8], R12 ;  /* 0x0000d80c01007387 */ /* 0x000fe80000100800 */
[----:B------:R-:W-:Y:S04]  /*5ea0*/  STL [R1+0xec], R13 ;  /* 0x0000ec0d01007387 */ /* 0x000fe80000100800 */
[----:B------:R-:W-:Y:S04]  /*5eb0*/  STL [R1+0xe8], R16 ;  /* 0x0000e81001007387 */ /* 0x000fe80000100800 */
[----:B------:R0:W-:Y:S04]  /*5ec0*/  STL [R1+0xc0], R21 ;  /* 0x0000c01501007387 */ /* 0x0001e80000100800 */
[----:B------:R1:W-:Y:S04]  /*5ed0*/  STL [R1+0xb8], R17 ;  /* 0x0000b81101007387 */ /* 0x0003e80000100800 */
[----:B0-----:R-:W5:Y:S01]  /*5ee0*/  LDL R21, [R1+0x7b8] ;  /* 0x0007b80001157983 */ /* 0x001f620000100800 */
[----:B------:R-:W-:-:S02]  /*5ef0*/  ISETP.GT.U32.AND P6, PT, R28, R18, PT ;  /* 0x000000121c00720c */ /* 0x000fc40003fc4070 */
[C---:B------:R-:W-:Y:S01]  /*5f00*/  ISETP.GT.U32.AND P3, PT, R28.reuse, R0, PT ;  /* 0x000000001c00720c */ /* 0x040fe20003f64070 */
[----:B------:R-:W-:Y:S01]  /*5f10*/  IMAD.HI.U32 R2, R29, R4, RZ ;  /* 0x000000041d027227 */ /* 0x000fe200078e00ff */
[C---:B------:R-:W-:Y:S01]  /*5f20*/  ISETP.GT.U32.AND P4, PT, R28.reuse, R19, PT ;  /* 0x000000131c00720c */ /* 0x040fe20003f84070 */
[----:B------:R-:W5:Y:S01]  /*5f30*/  LDL.LU R12, [R1+0x84] ;  /* 0x00008400010c7983 */ /* 0x000f620000300800 */
[C---:B------:R-:W-:Y:S02]  /*5f40*/  ISETP.GT.U32.AND P5, PT, R28.reuse, R20, PT ;  /* 0x000000141c00720c */ /* 0x040fe40003fa4070 */
[C---:B------:R-:W-:Y:S02]  /*5f50*/  ISETP.GT.U32.AND P1, PT, R28.reuse, R22, PT ;  /* 0x000000161c00720c */ /* 0x040fe40003f24070 */
[----:B------:R-:W-:-:S03]  /*5f60*/  ISETP.GT.U32.AND P0, PT, R28, R24, PT ;  /* 0x000000181c00720c */ /* 0x000fc60003f04070 */
[--C-:B------:R-:W-:Y:S01]  /*5f70*/  @!P6 IMAD.IADD R18, R18, 0x1, -R28.reuse ;  /* 0x000000011212e824 */ /* 0x100fe200078e0a1c */
[----:B------:R-:W5:Y:S01]  /*5f80*/  LDL.LU R13, [R1+0x88] ;  /* 0x00008800010d7983 */ /* 0x000f620000300800 */
[--C-:B------:R-:W-:Y:S02]  /*5f90*/  @!P3 IMAD.IADD R0, R0, 0x1, -R28.reuse ;  /* 0x000000010000b824 */ /* 0x100fe400078e0a1c */
[--C-:B------:R-:W-:Y:S01]  /*5fa0*/  @!P4 IMAD.IADD R19, R19, 0x1, -R28.reuse ;  /* 0x000000011313c824 */ /* 0x100fe200078e0a1c */
[----:B------:R-:W5:Y:S01]  /*5fb0*/  LDL.LU R16, [R1+0x8c] ;  /* 0x00008c0001107983 */ /* 0x000f620000300800 */
[--C-:B------:R-:W-:Y:S02]  /*5fc0*/  @!P5 IMAD.IADD R20, R20, 0x1, -R28.reuse ;  /* 0x000000011414d824 */ /* 0x100fe400078e0a1c */
[--C-:B------:R-:W-:Y:S02]  /*5fd0*/  @!P1 IMAD.IADD R22, R22, 0x1, -R28.reuse ;  /* 0x0000000116169824 */ /* 0x100fe400078e0a1c */
[----:B------:R-:W-:-:S02]  /*5fe0*/  @!P0 IMAD.IADD R24, R24, 0x1, -R28 ;  /* 0x0000000118188824 */ /* 0x000fc400078e0a1c */
[----:B------:R-:W-:-:S04]  /*5ff0*/  IMAD.MOV R2, RZ, RZ, -R2 ;  /* 0x000000ffff027224 */ /* 0x000fc800078e0a02 */
[----:B------:R-:W-:Y:S02]  /*6000*/  IMAD R4, R28, R2, R4 ;  /* 0x000000021c047224 */ /* 0x000fe400078e0204 */
[----:B------:R-:W-:-:S04]  /*6010*/  IMAD.HI.U32 R2, R29, R3, RZ ;  /* 0x000000031d027227 */ /* 0x000fc800078e00ff */
[----:B------:R-:W-:Y:S01]  /*6020*/  IMAD.MOV R2, RZ, RZ, -R2 ;  /* 0x000000ffff027224 */ /* 0x000fe200078e0a02 */
[----:B------:R-:W-:Y:S03]  /*6030*/  STL [R1+0xc4], R18 ;  /* 0x0000c41201007387 */ /* 0x000fe60000100800 */
[C---:B------:R-:W-:Y:S01]  /*6040*/  IMAD R3, R28.reuse, R2, R3 ;  /* 0x000000021c037224 */ /* 0x040fe200078e0203 */
[----:B-1----:R-:W5:Y:S01]  /*6050*/  LDL.LU R17, [R1+0x1bc] ;  /* 0x0001bc0001117983 */ /* 0x002f620000300800 */
[C---:B---3--:R-:W-:Y:S02]  /*6060*/  ISETP.GT.U32.AND P6, PT, R28.reuse, R9, PT ;  /* 0x000000091c00720c */ /* 0x048fe40003fc4070 */
[C---:B--2---:R-:W-:Y:S02]  /*6070*/  ISETP.GT.U32.AND P2, PT, R28.reuse, R26, PT ;  /* 0x0000001a1c00720c */ /* 0x044fe40003f44070 */
[----:B----4-:R-:W-:-:S02]  /*6080*/  ISETP.GT.U32.AND P3, PT, R28, R10, PT ;  /* 0x0000000a1c00720c */ /* 0x010fc40003f64070 */
[----:B-----5:R-:W-:-:S07]  /*6090*/  ISETP.GT.U32.AND P4, PT, R28, R11, PT ;  /* 0x0000000b1c00720c */ /* 0x020fce0003f84070 */
[--C-:B------:R-:W-:Y:S01]  /*60a0*/  @!P6 IMAD.IADD R9, R9, 0x1, -R28.reuse ;  /* 0x000000010909e824 */ /* 0x100fe200078e0a1c */
[C---:B------:R-:W-:Y:S02]  /*60b0*/  ISETP.GT.U32.AND P6, PT, R28.reuse, R0, PT ;  /* 0x000000001c00720c */ /* 0x040fe40003fc4070 */
[----:B------:R-:W-:Y:S01]  /*60c0*/  ISETP.GT.U32.AND P5, PT, R28, R23, PT ;  /* 0x000000171c00720c */ /* 0x000fe20003fa4070 */
[--C-:B------:R-:W-:Y:S01]  /*60d0*/  @!P3 IMAD.IADD R10, R10, 0x1, -R28.reuse ;  /* 0x000000010a0ab824 */ /* 0x100fe200078e0a1c */
[C---:B------:R-:W-:Y:S01]  /*60e0*/  ISETP.GT.U32.AND P1, PT, R28.reuse, R25, PT ;  /* 0x000000191c00720c */ /* 0x040fe20003f24070 */
[----:B------:R-:W-:Y:S01]  /*60f0*/  @!P4 IMAD.IADD R11, R11, 0x1, -R28 ;  /* 0x000000010b0bc824 */ /* 0x000fe200078e0a1c */
[C---:B------:R-:W-:Y:S02]  /*6100*/  ISETP.GT.U32.AND P3, PT, R28.reuse, R19, PT ;  /* 0x000000131c00720c */ /* 0x040fe40003f64070 */
[----:B------:R-:W-:-:S07]  /*6110*/  ISETP.GT.U32.AND P4, PT, R28, R20, PT ;  /* 0x000000141c00720c */ /* 0x000fce0003f84070 */
[--C-:B------:R-:W-:Y:S01]  /*6120*/  @!P5 IMAD.IADD R23, R23, 0x1, -R28.reuse ;  /* 0x000000011717d824 */ /* 0x100fe200078e0a1c */
[C---:B------:R-:W-:Y:S02]  /*6130*/  ISETP.GT.U32.AND P5, PT, R28.reuse, R22, PT ;  /* 0x000000161c00720c */ /* 0x040fe40003fa4070 */
[----:B------:R-:W-:Y:S01]  /*6140*/  ISETP.GT.U32.AND P0, PT, R28, R27, PT ;  /* 0x0000001b1c00720c */ /* 0x000fe20003f04070 */
[--C-:B------:R-:W-:Y:S02]  /*6150*/  @!P2 IMAD.IADD R26, R26, 0x1, -R28.reuse ;  /* 0x000000011a1aa824 */ /* 0x100fe400078e0a1c */
[--C-:B------:R-:W-:Y:S01]  /*6160*/  @!P1 IMAD.IADD R25, R25, 0x1, -R28.reuse ;  /* 0x0000000119199824 */ /* 0x100fe200078e0a1c */
[----:B------:R-:W-:Y:S01]  /*6170*/  ISETP.GT.U32.AND P1, PT, R28, R24, PT ;  /* 0x000000181c00720c */ /* 0x000fe20003f24070 */
[--C-:B------:R-:W-:Y:S02]  /*6180*/  @!P6 IMAD.IADD R0, R0, 0x1, -R28.reuse ;  /* 0x000000010000e824 */ /* 0x100fe400078e0a1c */
[----:B------:R-:W-:-:S02]  /*6190*/  @!P3 IMAD.IADD R19, R19, 0x1, -R28 ;  /* 0x000000011313b824 */ /* 0x000fc400078e0a1c */
[----:B------:R-:W-:-:S04]  /*61a0*/  @!P4 IMAD.IADD R20, R20, 0x1, -R28 ;  /* 0x000000011414c824 */ /* 0x000fc800078e0a1c */
[--C-:B------:R-:W-:Y:S01]  /*61b0*/  @!P0 IMAD.IADD R27, R27, 0x1, -R28.reuse ;  /* 0x000000011b1b8824 */ /* 0x100fe200078e0a1c */
[----:B------:R-:W-:Y:S01]  /*61c0*/  ISETP.GT.U32.AND P0, PT, R28, R26, PT ;  /* 0x0000001a1c00720c */ /* 0x000fe20003f04070 */
[--C-:B------:R-:W-:Y:S02]  /*61d0*/  @!P5 IMAD.IADD R22, R22, 0x1, -R28.reuse ;  /* 0x000000011616d824 */ /* 0x100fe400078e0a1c */
[----:B------:R-:W-:-:S10]  /*61e0*/  @!P1 IMAD.IADD R24, R24, 0x1, -R28 ;  /* 0x0000000118189824 */ /* 0x000fd400078e0a1c */
[----:B------:R-:W-:Y:S01]  /*61f0*/  @!P0 IMAD.IADD R26, R26, 0x1, -R28 ;  /* 0x000000011a1a8824 */ /* 0x000fe200078e0a1c */
[----:B------:R-:W-:Y:S02]  /*6200*/  IABS R2, R21 ;  /* 0x0000001500027213 */ /* 0x000fe40000000000 */
[----:B------:R-:W2:Y:S04]  /*6210*/  LDL.LU R21, [R1+0x74] ;  /* 0x0000740001157983 */ /* 0x000ea80000300800 */
[----:B------:R0:W-:Y:S04]  /*6220*/  STL [R1+0xcc], R0 ;  /* 0x0000cc0001007387 */ /* 0x0001e80000100800 */
[----:B0-----:R-:W3:Y:S04]  /*6230*/  LDL.LU R0, [R1+0x78] ;  /* 0x0000780001007983 */ /* 0x001ee80000300800 */
[----:B------:R-:W4:Y:S04]  /*6240*/  LDL.LU R18, [R1+0x7c] ;  /* 0x00007c0001127983 */ /* 0x000f280000300800 */
[----:B------:R0:W-:Y:S04]  /*6250*/  STL [R1+0xc8], R19 ;  /* 0x0000c81301007387 */ /* 0x0001e80000100800 */
[----:B------:R1:W-:Y:S04]  /*6260*/  STL [R1+0xa4], R20 ;  /* 0x0000a41401007387 */ /* 0x0003e80000100800 */
[----:B0-----:R-:W5:Y:S04]  /*6270*/  LDL.LU R19, [R1+0x1b0] ;  /* 0x0001b00001137983 */ /* 0x001f680000300800 */
[----:B-1----:R-:W5:Y:S04]  /*6280*/  LDL.LU R20, [R1+0x1a4] ;  /* 0x0001a40001147983 */ /* 0x002f680000300800 */
[----:B------:R0:W-:Y:S04]  /*6290*/  STL [R1+0xa8], R22 ;  /* 0x0000a81601007387 */ /* 0x0001e80000100800 */
[----:B0-----:R-:W5:Y:S04]  /*62a0*/  LDL.LU R22, [R1+0x70] ;  /* 0x0000700001167983 */ /* 0x001f680000300800 */
[----:B------:R0:W-:Y:S04]  /*62b0*/  STL [R1+0xac], R24 ;  /* 0x0000ac1801007387 */ /* 0x0001e80000100800 */
[----:B0-----:R-:W5:Y:S04]  /*62c0*/  LDL.LU R24, [R1+0x164] ;  /* 0x0001640001187983 */ /* 0x001f680000300800 */
[----:B------:R0:W-:Y:S04]  /*62d0*/  STL [R1+0xb4], R26 ;  /* 0x0000b41a01007387 */ /* 0x0001e80000100800 */
[----:B0-----:R-:W5:Y:S01]  /*62e0*/  LDL.LU R26, [R1+0x168] ;  /* 0x00016800011a7983 */ /* 0x001f620000300800 */
[----:B------:R-:W-:-:S02]  /*62f0*/  ISETP.GT.U32.AND P2, PT, R28, R15, PT ;  /* 0x0000000f1c00720c */ /* 0x000fc40003f44070 */
[C---:B------:R-:W-:Y:S02]  /*6300*/  ISETP.GT.U32.AND P3, PT, R28.reuse, R10, PT ;  /* 0x0000000a1c00720c */ /* 0x040fe40003f64070 */
[----:B------:R-:W-:-:S09]  /*6310*/  ISETP.GT.U32.AND P4, PT, R28, R11, PT ;  /* 0x0000000b1c00720c */ /* 0x000fd20003f84070 */
[--C-:B------:R-:W-:Y:S01]  /*6320*/  @!P2 IMAD.IADD R15, R15, 0x1, -R28.reuse ;  /* 0x000000010f0fa824 */ /* 0x100fe200078e0a1c */
[C---:B------:R-:W-:Y:S02]  /*6330*/  ISETP.GT.U32.AND P2, PT, R28.reuse, R9, PT ;  /* 0x000000091c00720c */ /* 0x040fe40003f44070 */
[C---:B------:R-:W-:Y:S02]  /*6340*/  ISETP.GT.U32.AND P5, PT, R28.reuse, R23, PT ;  /* 0x000000171c00720c */ /* 0x040fe40003fa4070 */
[C---:B------:R-:W-:Y:S02]  /*6350*/  ISETP.GT.U32.AND P6, PT, R28.reuse, R25, PT ;  /* 0x000000191c00720c */ /* 0x040fe40003fc4070 */
[----:B------:R-:W-:Y:S01]  /*6360*/  ISETP.GT.U32.AND P1, PT, R28, R15, PT ;  /* 0x0000000f1c00720c */ /* 0x000fe20003f24070 */
[--C-:B------:R-:W-:Y:S01]  /*6370*/  @!P3 IMAD.IADD R10, R10, 0x1, -R28.reuse ;  /* 0x000000010a0ab824 */ /* 0x100fe200078e0a1c */
[----:B------:R-:W-:Y:S01]  /*6380*/  ISETP.GT.U32.AND P3, PT, R28, R13, PT ;  /* 0x0000000d1c00720c */ /* 0x000fe20003f64070 */
[----:B------:R-:W-:-:S04]  /*6390*/  @!P4 IMAD.IADD R11, R11, 0x1, -R28 ;  /* 0x000000010b0bc824 */ /* 0x000fc800078e0a1c */
[--C-:B------:R-:W-:Y:S01]  /*63a0*/  @!P2 IMAD.IADD R9, R9, 0x1, -R28.reuse ;  /* 0x000000010909a824 */ /* 0x100fe200078e0a1c */
[C---:B------:R-:W-:Y:S02]  /*63b0*/  ISETP.GT.U32.AND P2, PT, R28.reuse, R12, PT ;  /* 0x0000000c1c00720c */ /* 0x040fe40003f44070 */
[C---:B------:R-:W-:Y:S01]  /*63c0*/  ISETP.GT.U32.AND P4, PT, R28.reuse, R16, PT ;  /* 0x000000101c00720c */ /* 0x040fe20003f84070 */
[--C-:B------:R-:W-:Y:S01]  /*63d0*/  @!P5 IMAD.IADD R23, R23, 0x1, -R28.reuse ;  /* 0x000000011717d824 */ /* 0x100fe200078e0a1c */
[C---:B------:R-:W-:Y:S02]  /*63e0*/  ISETP.GT.U32.AND P0, PT, R28.reuse, R27, PT ;  /* 0x0000001b1c00720c */ /* 0x040fe40003f04070 */
[----:B------:R-:W-:Y:S01]  /*63f0*/  ISETP.GT.U32.AND P5, PT, R28, R17, PT ;  /* 0x000000111c00720c */ /* 0x000fe20003fa4070 */
[--C-:B------:R-:W-:Y:S02]  /*6400*/  @!P6 IMAD.IADD R25, R25, 0x1, -R28.reuse ;  /* 0x000000011919e824 */ /* 0x100fe400078e0a1c */
[----:B------:R-:W-:-:S02]  /*6410*/  @!P1 IMAD.IADD R15, R15, 0x1, -R28 ;  /* 0x000000010f0f9824 */ /* 0x000fc400078e0a1c */
[--C-:B------:R-:W-:Y:S02]  /*6420*/  @!P3 IMAD.IADD R13, R13, 0x1, -R28.reuse ;  /* 0x000000010d0db824 */ /* 0x100fe400078e0a1c */
[--C-:B------:R-:W-:Y:S02]  /*6430*/  @!P2 IMAD.IADD R12, R12, 0x1, -R28.reuse ;  /* 0x000000010c0ca824 */ /* 0x100fe400078e0a1c */
[--C-:B------:R-:W-:Y:S02]  /*6440*/  @!P4 IMAD.IADD R16, R16, 0x1, -R28.reuse ;  /* 0x000000011010c824 */ /* 0x100fe400078e0a1c */
[--C-:B------:R-:W-:Y:S02]  /*6450*/  @!P0 IMAD.IADD R27, R27, 0x1, -R28.reuse ;  /* 0x000000011b1b8824 */ /* 0x100fe400078e0a1c */
[----:B------:R-:W-:Y:S01]  /*6460*/  @!P5 IMAD.IADD R17, R17, 0x1, -R28 ;  /* 0x000000011111d824 */ /* 0x000fe200078e0a1c */
[----:B------:R-:W-:Y:S04]  /*6470*/  STL [R1+0xb0], R9 ;  /* 0x0000b00901007387 */ /* 0x000fe80000100800 */
[----:B------:R-:W-:Y:S04]  /*6480*/  STL [R1+0x90], R10 ;  /* 0x0000900a01007387 */ /* 0x000fe80000100800 */
[----:B------:R-:W-:Y:S04]  /*6490*/  STL [R1+0x94], R11 ;  /* 0x0000940b01007387 */ /* 0x000fe80000100800 */
[----:B------:R-:W-:Y:S04]  /*64a0*/  STL [R1+0x98], R23 ;  /* 0x0000981701007387 */ /* 0x000fe80000100800 */
[----:B------:R-:W-:Y:S04]  /*64b0*/  STL [R1+0xa0], R25 ;  /* 0x0000a01901007387 */ /* 0x000fe80000100800 */
[----:B------:R0:W-:Y:S04]  /*64c0*/  STL [R1+0x9c], R27 ;  /* 0x00009c1b01007387 */ /* 0x0001e80000100800 */
[----:B0-----:R-:W5:Y:S04]  /*64d0*/  LDL.LU R27, [R1+0x170] ;  /* 0x00017000011b7983 */ /* 0x001f680000300800 */
[----:B------:R-:W5:Y:S04]  /*64e0*/  LDL.LU R25, [R1+0x128] ;  /* 0x0001280001197983 */ /* 0x000f680000300800 */
[----:B------:R-:W5:Y:S04]  /*64f0*/  LDL.LU R23, [R1+0x12c] ;  /* 0x00012c0001177983 */ /* 0x000f680000300800 */
[----:B------:R0:W-:Y:S04]  /*6500*/  STL [R1+0x80], R15 ;  /* 0x0000800f01007387 */ /* 0x0001e80000100800 */
[----:B------:R-:W5:Y:S04]  /*6510*/  LDL.LU R7, [R1+0x134] ;  /* 0x0001340001077983 */ /* 0x000f680000300800 */
[----:B------:R-:W5:Y:S04]  /*6520*/  LDL.LU R8, [R1+0x14c] ;  /* 0x00014c0001087983 */ /* 0x000f680000300800 */
[----:B------:R-:W5:Y:S01]  /*6530*/  LDL.LU R9, [R1+0x13c] ;  /* 0x00013c0001097983 */ /* 0x000f620000300800 */
[----:B0-----:R-:W-:Y:S01]  /*6540*/  IMAD.HI.U32 R15, R29, R2, RZ ;  /* 0x000000021d0f7227 */ /* 0x001fe200078e00ff */
[----:B--2---:R-:W-:-:S02]  /*6550*/  ISETP.GT.U32.AND P6, PT, R28, R21, PT ;  /* 0x000000151c00720c */ /* 0x004fc40003fc4070 */
[C---:B----4-:R-:W-:Y:S02]  /*6560*/  ISETP.GT.U32.AND P1, PT, R28.reuse, R18, PT ;  /* 0x000000121c00720c */ /* 0x050fe40003f24070 */
[----:B---3--:R-:W-:-:S09]  /*6570*/  ISETP.GT.U32.AND P0, PT, R28, R0, PT ;  /* 0x000000001c00720c */ /* 0x008fd20003f04070 */
[--C-:B------:R-:W-:Y:S01]  /*6580*/  @!P6 IMAD.IADD R21, R21, 0x1, -R28.reuse ;  /* 0x000000011515e824 */ /* 0x100fe200078e0a1c */
[C---:B-----5:R-:W-:Y:S02]  /*6590*/  ISETP.GT.U32.AND P2, PT, R28.reuse, R19, PT ;  /* 0x000000131c00720c */ /* 0x060fe40003f44070 */
[----:B------:R-:W-:Y:S01]  /*65a0*/  ISETP.GT.U32.AND P3, PT, R28, R20, PT ;  /* 0x000000141c00720c */ /* 0x000fe20003f64070 */
[----:B------:R-:W-:Y:S01]  /*65b0*/  @!P1 IMAD.IADD R18, R18, 0x1, -R28 ;  /* 0x0000000112129824 */ /* 0x000fe200078e0a1c */
[C---:B------:R-:W-:Y:S02]  /*65c0*/  ISETP.GT.U32.AND P1, PT, R28.reuse, R12, PT ;  /* 0x0000000c1c00720c */ /* 0x040fe40003f24070 */
[----:B------:R-:W-:-:S07]  /*65d0*/  ISETP.GT.U32.AND P4, PT, R28, R22, PT ;  /* 0x000000161c00720c */ /* 0x000fce0003f84070 */
[--C-:B------:R-:W-:Y:S01]  /*65e0*/  @!P2 IMAD.IADD R19, R19, 0x1, -R28.reuse ;  /* 0x000000011313a824 */ /* 0x100fe200078e0a1c */
[----:B------:R-:W-:Y:S01]  /*65f0*/  ISETP.GT.U32.AND P2, PT, R28, R13, PT ;  /* 0x0000000d1c00720c */ /* 0x000fe20003f44070 */
[--C-:B------:R-:W-:Y:S01]  /*6600*/  @!P3 IMAD.IADD R20, R20, 0x1, -R28.reuse ;  /* 0x000000011414b824 */ /* 0x100fe200078e0a1c */
[C---:B------:R-:W-:Y:S02]  /*6610*/  ISETP.GT.U32.AND P3, PT, R28.reuse, R16, PT ;  /* 0x000000101c00720c */ /* 0x040fe40003f64070 */
[----:B------:R-:W-:Y:S01]  /*6620*/  ISETP.GT.U32.AND P5, PT, R28, R24, PT ;  /* 0x000000181c00720c */ /* 0x000fe20003fa4070 */
[--C-:B------:R-:W-:Y:S01]  /*6630*/  @!P4 IMAD.IADD R22, R22, 0x1, -R28.reuse ;  /* 0x000000011616c824 */ /* 0x100fe200078e0a1c */
[----:B------:R-:W-:Y:S01]  /*6640*/  ISETP.GT.U32.AND P4, PT, R28, R17, PT ;  /* 0x000000111c00720c */ /* 0x000fe20003f84070 */
[----:B------:R-:W-:Y:S01]  /*6650*/  @!P0 IMAD.IADD R0, R0, 0x1, -R28 ;  /* 0x0000000100008824 */ /* 0x000fe200078e0a1c */
[----:B------:R-:W-:-:S09]  /*6660*/  ISETP.GT.U32.AND P6, PT, R28, R26, PT ;  /* 0x0000001a1c00720c */ /* 0x000fd20003fc4070 */
[--C-:B------:R-:W-:Y:S01]  /*6670*/  @!P5 IMAD.IADD R24, R24, 0x1, -R28.reuse ;  /* 0x000000011818d824 */ /* 0x100fe200078e0a1c */
[----:B------:R-:W-:Y:S01]  /*6680*/  ISETP.GT.U32.AND P5, PT, R28, R21, PT ;  /* 0x000000151c00720c */ /* 0x000fe20003fa4070 */
[--C-:B------:R-:W-:Y:S02]  /*6690*/  @!P1 IMAD.IADD R12, R12, 0x1, -R28.reuse ;  /* 0x000000010c0c9824 */ /* 0x100fe400078e0a1c */
[--C-:B------:R-:W-:Y:S02]  /*66a0*/  @!P2 IMAD.IADD R13, R13, 0x1, -R28.reuse ;  /* 0x000000010d0da824 */ /* 0x100fe400078e0a1c */
[--C-:B------:R-:W-:Y:S02]  /*66b0*/  @!P3 IMAD.IADD R16, R16, 0x1, -R28.reuse ;  /* 0x000000011010b824 */ /* 0x100fe400078e0a1c */
[--C-:B------:R-:W-:Y:S01]  /*66c0*/  @!P6 IMAD.IADD R26, R26, 0x1, -R28.reuse ;  /* 0x000000011a1ae824 */ /* 0x100fe200078e0a1c */
[----:B------:R-:W-:Y:S01]  /*66d0*/  ISETP.GT.U32.AND P6, PT, R28, R0, PT ;  /* 0x000000001c00720c */ /* 0x000fe20003fc4070 */
[----:B------:R0:W-:Y:S01]  /*66e0*/  STL [R1+0x84], R12 ;  /* 0x0000840c01007387 */ /* 0x0001e20000100800 */
[----:B------:R-:W-:-:S03]  /*66f0*/  @!P4 IMAD.IADD R17, R17, 0x1, -R28 ;  /* 0x000000011111c824 */ /* 0x000fc600078e0a1c */
[----:B------:R1:W-:Y:S01]  /*6700*/  STL [R1+0x88], R13 ;  /* 0x0000880d01007387 */ /* 0x0003e20000100800 */
[----:B------:R-:W-:-:S03]  /*6710*/  @!P5 IMAD.IADD R21, R21, 0x1, -R28 ;  /* 0x000000011515d824 */ /* 0x000fc600078e0a1c */
[----:B------:R-:W2:Y:S04]  /*6720*/  LDL.LU R10, [R1+0xdc] ;  /* 0x0000dc00010a7983 */ /* 0x000ea80000300800 */
[----:B------:R3:W-:Y:S04]  /*6730*/  STL [R1+0x8c], R16 ;  /* 0x00008c1001007387 */ /* 0x0007e80000100800 */
[----:B------:R-:W4:Y:S01]  /*6740*/  LDL.LU R11, [R1+0xe0] ;  /* 0x0000e000010b7983 */ /* 0x000f220000300800 */
[----:B------:R-:W-:-:S03]  /*6750*/  @!P6 IMAD.IADD R0, R0, 0x1, -R28 ;  /* 0x000000010000e824 */ /* 0x000fc600078e0a1c */
[----:B------:R-:W-:Y:S04]  /*6760*/  STL [R1+0x1bc], R17 ;  /* 0x0001bc1101007387 */ /* 0x000fe80000100800 */
[----:B0-----:R-:W5:Y:S04]  /*6770*/  LDL.LU R12, [R1+0xe4] ;  /* 0x0000e400010c7983 */ /* 0x001f680000300800 */
[----:B-1----:R-:W5:Y:S04]  /*6780*/  LDL.LU R13, [R1+0x114] ;  /* 0x00011400010d7983 */ /* 0x002f680000300800 */
[----:B------:R-:W-:Y:S04]  /*6790*/  STL [R1+0x74], R21 ;  /* 0x0000741501007387 */ /* 0x000fe80000100800 */
[----:B---3--:R-:W3:Y:S04]  /*67a0*/  LDL.LU R16, [R1+0xf4] ;  /* 0x0000f40001107983 */ /* 0x008ee80000300800 */
[----:B------:R0:W-:Y:S04]  /*67b0*/  STL [R1+0x78], R0 ;  /* 0x0000780001007387 */ /* 0x0001e80000100800 */
[----:B0-----:R-:W3:Y:S01]  /*67c0*/  LDL.LU R0, [R1+0x34] ;  /* 0x0000340001007983 */ /* 0x001ee20000300800 */
[----:B------:R-:W-:-:S03]  /*67d0*/  IMAD.MOV R21, RZ, RZ, -R15 ;  /* 0x000000ffff157224 */ /* 0x000fc600078e0a0f */
[----:B------:R-:W3:Y:S01]  /*67e0*/  LDL.LU R15, [R1+0x30] ;  /* 0x00003000010f7983 */ /* 0x000ee20000300800 */
[C---:B------:R-:W-:Y:S02]  /*67f0*/  ISETP.GT.U32.AND P0, PT, R28.reuse, R14, PT ;  /* 0x0000000e1c00720c */ /* 0x040fe40003f04070 */
[C---:B------:R-:W-:Y:S02]  /*6800*/  ISETP.GT.U32.AND P1, PT, R28.reuse, R19, PT ;  /* 0x000000131c00720c */ /* 0x040fe40003f24070 */
[C---:B------:R-:W-:Y:S02]  /*6810*/  ISETP.GT.U32.AND P2, PT, R28.reuse, R20, PT ;  /* 0x000000141c00720c */ /* 0x040fe40003f44070 */
[----:B------:R-:W-:-:S07]  /*6820*/  ISETP.GT.U32.AND P3, PT, R28, R22, PT ;  /* 0x000000161c00720c */ /* 0x000fce0003f64070 */
[--C-:B------:R-:W-:Y:S01]  /*6830*/  @!P0 IMAD.IADD R14, R14, 0x1, -R28.reuse ;  /* 0x000000010e0e8824 */ /* 0x100fe200078e0a1c */
[C---:B------:R-:W-:Y:S02]  /*6840*/  ISETP.GT.U32.AND P0, PT, R28.reuse, R18, PT ;  /* 0x000000121c00720c */ /* 0x040fe40003f04070 */
[C---:B------:R-:W-:Y:S02]  /*6850*/  ISETP.GT.U32.AND P4, PT, R28.reuse, R24, PT ;  /* 0x000000181c00720c */ /* 0x040fe40003f84070 */
[C---:B------:R-:W-:Y:S01]  /*6860*/  ISETP.GT.U32.AND P5, PT, R28.reuse, R14, PT ;  /* 0x0000000e1c00720c */ /* 0x040fe20003fa4070 */
[--C-:B------:R-:W-:Y:S01]  /*6870*/  @!P1 IMAD.IADD R19, R19, 0x1, -R28.reuse ;  /* 0x0000000113139824 */ /* 0x100fe200078e0a1c */
[----:B------:R-:W-:Y:S01]  /*6880*/  ISETP.GT.U32.AND P1, PT, R28, R25, PT ;  /* 0x000000191c00720c */ /* 0x000fe20003f24070 */
[----:B------:R-:W-:Y:S01]  /*6890*/  @!P2 IMAD.IADD R20, R20, 0x1, -R28 ;  /* 0x000000011414a824 */ /* 0x000fe200078e0a1c */
[----:B------:R-:W-:-:S05]  /*68a0*/  ISETP.GT.U32.AND P2, PT, R28, R23, PT ;  /* 0x000000171c00720c */ /* 0x000fca0003f44070 */
[--C-:B------:R-:W-:Y:S01]  /*68b0*/  @!P0 IMAD.IADD R18, R18, 0x1, -R28.reuse ;  /* 0x0000000112128824 */ /* 0x100fe200078e0a1c */
[----:B------:R-:W-:Y:S01]  /*68c0*/  ISETP.GT.U32.AND P0, PT, R28, R27, PT ;  /* 0x0000001b1c00720c */ /* 0x000fe20003f04070 */
[--C-:B------:R-:W-:Y:S01]  /*68d0*/  @!P3 IMAD.IADD R22, R22, 0x1, -R28.reuse ;  /* 0x000000011616b824 */ /* 0x100fe200078e0a1c */
[C---:B------:R-:W-:Y:S02]  /*68e0*/  ISETP.GT.U32.AND P6, PT, R28.reuse, R26, PT ;  /* 0x0000001a1c00720c */ /* 0x040fe40003fc4070 */
[----:B------:R-:W-:Y:S01]  /*68f0*/  ISETP.GT.U32.AND P3, PT, R28, R7, PT ;  /* 0x000000071c00720c */ /* 0x000fe20003f64070 */
[--C-:B------:R-:W-:Y:S01]  /*6900*/  @!P4 IMAD.IADD R24, R24, 0x1, -R28.reuse ;  /* 0x000000011818c824 */ /* 0x100fe200078e0a1c */
[----:B------:R-:W-:Y:S01]  /*6910*/  ISETP.GT.U32.AND P4, PT, R28, R8, PT ;  /* 0x000000081c00720c */ /* 0x000fe20003f84070 */
[--C-:B------:R-:W-:Y:S02]  /*6920*/  @!P5 IMAD.IADD R14, R14, 0x1, -R28.reuse ;  /* 0x000000010e0ed824 */ /* 0x100fe400078e0a1c */
[----:B------:R-:W-:-:S04]  /*6930*/  @!P1 IMAD.IADD R25, R25, 0x1, -R28 ;  /* 0x0000000119199824 */ /* 0x000fc800078e0a1c */
[--C-:B------:R-:W-:Y:S02]  /*6940*/  @!P0 IMAD.IADD R27, R27, 0x1, -R28.reuse ;  /* 0x000000011b1b8824 */ /* 0x100fe400078e0a1c */
[--C-:B------:R-:W-:Y:S02]  /*6950*/  @!P2 IMAD.IADD R23, R23, 0x1, -R28.reuse ;  /* 0x000000011717a824 */ /* 0x100fe400078e0a1c */
[--C-:B------:R-:W-:Y:S01]  /*6960*/  @!P6 IMAD.IADD R26, R26, 0x1, -R28.reuse ;  /* 0x000000011a1ae824 */ /* 0x100fe200078e0a1c */
[----:B------:R-:W-:Y:S01]  /*6970*/  ISETP.GT.U32.AND P6, PT, R28, R9, PT ;  /* 0x000000091c00720c */ /* 0x000fe20003fc4070 */
[--C-:B------:R-:W-:Y:S02]  /*6980*/  @!P3 IMAD.IADD R7, R7, 0x1, -R28.reuse ;  /* 0x000000010707b824 */ /* 0x100fe400078e0a1c */
[--C-:B------:R-:W-:Y:S01]  /*6990*/  @!P4 IMAD.IADD R8, R8, 0x1, -R28.reuse ;  /* 0x000000010808c824 */ /* 0x100fe200078e0a1c */
[----:B------:R-:W-:Y:S04]  /*69a0*/  STL [R1+0x7c], R18 ;  /* 0x00007c1201007387 */ /* 0x000fe80000100800 */
[----:B------:R-:W-:Y:S04]  /*69b0*/  STL [R1+0x1b0], R19 ;  /* 0x0001b01301007387 */ /* 0x000fe80000100800 */
[----:B------:R-:W-:Y:S01]  /*69c0*/  STL [R1+0x1a4], R20 ;  /* 0x0001a41401007387 */ /* 0x000fe20000100800 */
[----:B------:R-:W-:-:S03]  /*69d0*/  @!P6 IMAD.IADD R9, R9, 0x1, -R28 ;  /* 0x000000010909e824 */ /* 0x000fc600078e0a1c */
[----:B------:R-:W-:Y:S04]  /*69e0*/  STL [R1+0x70], R22 ;  /* 0x0000701601007387 */ /* 0x000fe80000100800 */
[----:B------:R-:W-:Y:S04]  /*69f0*/  STL [R1+0x164], R24 ;  /* 0x0001641801007387 */ /* 0x000fe80000100800 */
[----:B------:R0:W-:Y:S04]  /*6a00*/  STL [R1+0x188], R14 ;  /* 0x0001880e01007387 */ /* 0x0001e80000100800 */
[----:B------:R-:W-:Y:S01]  /*6a10*/  STL [R1+0x168], R26 ;  /* 0x0001681a01007387 */ /* 0x000fe20000100800 */
[----:B------:R-:W-:-:S03]  /*6a20*/  IMAD R2, R28, R21, R2 ;  /* 0x000000151c027224 */ /* 0x000fc600078e0202 */
[----:B0-----:R-:W3:Y:S04]  /*6a30*/  LDL R14, [R1+0x7b4] ;  /* 0x0007b400010e7983 */ /* 0x001ee80000100800 */
[----:B------:R-:W3:Y:S04]  /*6a40*/  LDL.LU R17, [R1+0x2c] ;  /* 0x00002c0001117983 */ /* 0x000ee80000300800 */
[----:B------:R-:W3:Y:S04]  /*6a50*/  LDL.LU R18, [R1+0x28] ;  /* 0x0000280001127983 */ /* 0x000ee80000300800 */
[----:B------:R-:W3:Y:S04]  /*6a60*/  LDL.LU R19, [R1+0x24] ;  /* 0x0000240001137983 */ /* 0x000ee80000300800 */
[----:B------:R-:W3:Y:S04]  /*6a70*/  LDL.LU R20, [R1+0x20] ;  /* 0x0000200001147983 */ /* 0x000ee80000300800 */
[----:B------:R-:W3:Y:S04]  /*6a80*/  LDL.LU R21, [R1+0x1c] ;  /* 0x00001c0001157983 */ /* 0x000ee80000300800 */
[----:B------:R-:W3:Y:S01]  /*6a90*/  LDL.LU R22, [R1+0x18] ;  /* 0x0000180001167983 */ /* 0x000ee20000300800 */
[----:B--2---:R-:W-:-:S02]  /*6aa0*/  ISETP.GT.U32.AND P5, PT, R28, R10, PT ;  /* 0x0000000a1c00720c */ /* 0x004fc40003fa4070 */
[C---:B----4-:R-:W-:Y:S02]  /*6ab0*/  ISETP.GT.U32.AND P0, PT, R28.reuse, R11, PT ;  /* 0x0000000b1c00720c */ /* 0x050fe40003f04070 */
[C---:B-----5:R-:W-:Y:S02]  /*6ac0*/  ISETP.GT.U32.AND P1, PT, R28.reuse, R12, PT ;  /* 0x0000000c1c00720c */ /* 0x060fe40003f24070 */
[----:B------:R-:W-:-:S07]  /*6ad0*/  ISETP.GT.U32.AND P2, PT, R28, R13, PT ;  /* 0x0000000d1c00720c */ /* 0x000fce0003f44070 */
[--C-:B------:R-:W-:Y:S01]  /*6ae0*/  @!P5 IMAD.IADD R10, R10, 0x1, -R28.reuse ;  /* 0x000000010a0ad824 */ /* 0x100fe200078e0a1c */
[C---:B------:R-:W-:Y:S02]  /*6af0*/  ISETP.GT.U32.AND P5, PT, R28.reuse, R27, PT ;  /* 0x0000001b1c00720c */ /* 0x040fe40003fa4070 */
[C---:B---3--:R-:W-:Y:S01]  /*6b00*/  ISETP.GT.U32.AND P3, PT, R28.reuse, R16, PT ;  /* 0x000000101c00720c */ /* 0x048fe20003f64070 */
[--C-:B------:R-:W-:Y:S01]  /*6b10*/  @!P0 IMAD.IADD R11, R11, 0x1, -R28.reuse ;  /* 0x000000010b0b8824 */ /* 0x100fe200078e0a1c */
[----:B------:R-:W-:Y:S01]  /*6b20*/  ISETP.GT.U32.AND P0, PT, R28, R25, PT ;  /* 0x000000191c00720c */ /* 0x000fe20003f04070 */
[--C-:B------:R-:W-:Y:S01]  /*6b30*/  @!P1 IMAD.IADD R12, R12, 0x1, -R28.reuse ;  /* 0x000000010c0c9824 */ /* 0x100fe200078e0a1c */
[C---:B------:R-:W-:Y:S01]  /*6b40*/  ISETP.GT.U32.AND P1, PT, R28.reuse, R23, PT ;  /* 0x000000171c00720c */ /* 0x040fe20003f24070 */
[----:B------:R-:W-:Y:S01]  /*6b50*/  @!P2 IMAD.IADD R13, R13, 0x1, -R28 ;  /* 0x000000010d0da824 */ /* 0x000fe200078e0a1c */
[C---:B------:R-:W-:Y:S02]  /*6b60*/  ISETP.GT.U32.AND P2, PT, R28.reuse, R7, PT ;  /* 0x000000071c00720c */ /* 0x040fe40003f44070 */
[----:B------:R-:W-:-:S05]  /*6b70*/  ISETP.GT.U32.AND P4, PT, R28, R0, PT ;  /* 0x000000001c00720c */ /* 0x000fca0003f84070 */
[--C-:B------:R-:W-:Y:S01]  /*6b80*/  @!P3 IMAD.IADD R16, R16, 0x1, -R28.reuse ;  /* 0x000000011010b824 */ /* 0x100fe200078e0a1c */
[C---:B------:R-:W-:Y:S02]  /*6b90*/  ISETP.GT.U32.AND P3, PT, R28.reuse, R8, PT ;  /* 0x000000081c00720c */ /* 0x040fe40003f64070 */
[C---:B------:R-:W-:Y:S01]  /*6ba0*/  ISETP.GT.U32.AND P6, PT, R28.reuse, R15, PT ;  /* 0x0000000f1c00720c */ /* 0x040fe20003fc4070 */
[--C-:B------:R-:W-:Y:S01]  /*6bb0*/  @!P5 IMAD.IADD R27, R27, 0x1, -R28.reuse ;  /* 0x000000011b1bd824 */ /* 0x100fe200078e0a1c */
[C---:B------:R-:W-:Y:S01]  /*6bc0*/  ISETP.GT.U32.AND P5, PT, R28.reuse, R10, PT ;  /* 0x0000000a1c00720c */ /* 0x040fe20003fa4070 */
[--C-:B------:R-:W-:Y:S01]  /*6bd0*/  @!P0 IMAD.IADD R25, R25, 0x1, -R28.reuse ;  /* 0x0000000119198824 */ /* 0x100fe200078e0a1c */
[----:B------:R-:W-:Y:S01]  /*6be0*/  ISETP.GT.U32.AND P0, PT, R28, R11, PT ;  /* 0x0000000b1c00720c */ /* 0x000fe20003f04070 */
[--C-:B------:R-:W-:Y:S01]  /*6bf0*/  @!P4 IMAD.IADD R0, R0, 0x1, -R28.reuse ;  /* 0x000000010000c824 */ /* 0x100fe200078e0a1c */
[C---:B------:R-:W-:Y:S01]  /*6c00*/  ISETP.GT.U32.AND P4, PT, R28.reuse, R9, PT ;  /* 0x000000091c00720c */ /* 0x040fe20003f84070 */
[--C-:B------:R-:W-:Y:S01]  /*6c10*/  @!P1 IMAD.IADD R23, R23, 0x1, -R28.reuse ;  /* 0x0000000117179824 */ /* 0x100fe200078e0a1c */
[----:B------:R0:W-:Y:S01]  /*6c20*/  STL [R1+0x170], R27 ;  /* 0x0001701b01007387 */ /* 0x0001e20000100800 */
[C---:B------:R-:W-:Y:S01]  /*6c30*/  ISETP.GT.U32.AND P1, PT, R28.reuse, R12, PT ;  /* 0x0000000c1c00720c */ /* 0x040fe20003f24070 */
[----:B------:R-:W-:Y:S01]  /*6c40*/  @!P2 IMAD.IADD R7, R7, 0x1, -R28 ;  /* 0x000000010707a824 */ /* 0x000fe200078e0a1c */
[----:B------:R-:W-:-:S02]  /*6c50*/  ISETP.GT.U32.AND P2, PT, R28, R13, PT ;  /* 0x0000000d1c00720c */ /* 0x000fc40003f44070 */
[--C-:B------:R-:W-:Y:S02]  /*6c60*/  @!P6 IMAD.IADD R15, R15, 0x1, -R28.reuse ;  /* 0x000000010f0fe824 */ /* 0x100fe400078e0a1c */
[----:B------:R-:W-:Y:S01]  /*6c70*/  @!P3 IMAD.IADD R8, R8, 0x1, -R28 ;  /* 0x000000010808b824 */ /* 0x000fe200078e0a1c */
[C---:B------:R-:W-:Y:S01]  /*6c80*/  ISETP.GT.U32.AND P3, PT, R28.reuse, R16, PT ;  /* 0x000000101c00720c */ /* 0x040fe20003f64070 */
[----:B0-----:R-:W2:Y:S04]  /*6c90*/  LDL.LU R27, [R1+0x14] ;  /* 0x00001400011b7983 */ /* 0x001ea80000300800 */
[----:B------:R-:W3:Y:S01]  /*6ca0*/  LDL.LU R26, [R1+0x10] ;  /* 0x00001000011a7983 */ /* 0x000ee20000300800 */
[----:B------:R-:W-:-:S03]  /*6cb0*/  ISETP.GT.U32.AND P6, PT, R28, R0, PT ;  /* 0x000000001c00720c */ /* 0x000fc60003fc4070 */
[----:B------:R0:W-:Y:S01]  /*6cc0*/  STL [R1+0x128], R25 ;  /* 0x0001281901007387 */ /* 0x0001e20000100800 */
[--C-:B------:R-:W-:Y:S01]  /*6cd0*/  @!P4 IMAD.IADD R9, R9, 0x1, -R28.reuse ;  /* 0x000000010909c824 */ /* 0x100fe200078e0a1c */
[----:B------:R-:W-:Y:S01]  /*6ce0*/  ISETP.GT.U32.AND P4, PT, R28, R15, PT ;  /* 0x0000000f1c00720c */ /* 0x000fe20003f84070 */
[--C-:B------:R-:W-:Y:S01]  /*6cf0*/  @!P5 IMAD.IADD R10, R10, 0x1, -R28.reuse ;  /* 0x000000010a0ad824 */ /* 0x100fe200078e0a1c */
[----:B0-----:R-:W4:Y:S04]  /*6d00*/  LDL.LU R25, [R1+0xc] ;  /* 0x00000c0001197983 */ /* 0x001f280000300800 */
[----:B------:R-:W5:Y:S04]  /*6d10*/  LDL.LU R24, [R1+0x8] ;  /* 0x0000080001187983 */ /* 0x000f680000300800 */
[----:B------:R0:W-:Y:S01]  /*6d20*/  STL [R1+0x12c], R23 ;  /* 0x00012c1701007387 */ /* 0x0001e20000100800 */
[----:B------:R-:W-:-:S02]  /*6d30*/  @!P0 IMAD.IADD R11, R11, 0x1, -R28 ;  /* 0x000000010b0b8824 */ /* 0x000fc400078e0a1c */
[--C-:B------:R-:W-:Y:S01]  /*6d40*/  @!P1 IMAD.IADD R12, R12, 0x1, -R28.reuse ;  /* 0x000000010c0c9824 */ /* 0x100fe200078e0a1c */
[----:B0-----:R-:W5:Y:S04]  /*6d50*/  LDL.LU R23, [R1+0x4] ;  /* 0x0000040001177983 */ /* 0x001f680000300800 */
[----:B------:R0:W-:Y:S01]  /*6d60*/  STL [R1+0x134], R7 ;  /* 0x0001340701007387 */ /* 0x0001e20000100800 */
[----:B------:R-:W-:-:S03]  /*6d70*/  @!P2 IMAD.IADD R13, R13, 0x1, -R28 ;  /* 0x000000010d0da824 */ /* 0x000fc600078e0a1c */
        /* <DEDUP_REMOVED lines=10> */
[----:B------:R0:W-:Y:S04]  /*6e20*/  STL [R1+0xe0], R11 ;  /* 0x0000e00b01007387 */ /* 0x0001e80000100800 */
        /* <DEDUP_REMOVED lines=13> */
[C---:B------:R-:W-:Y:S02]  /*6f00*/  ISETP.GT.U32.AND P1, PT, R28.reuse, R19, PT ;  /* 0x000000131c00720c */ /* 0x040fe40003f24070 */
[C---:B------:R-:W-:Y:S02]  /*6f10*/  ISETP.GT.U32.AND P2, PT, R28.reuse, R20, PT ;  /* 0x000000141c00720c */ /* 0x040fe40003f44070 */
[----:B------:R-:W-:-:S05]  /*6f20*/  ISETP.GT.U32.AND P3, PT, R28, R21, PT ;  /* 0x000000151c00720c */ /* 0x000fca0003f64070 */
[--C-:B------:R-:W-:Y:S02]  /*6f30*/  @!P5 IMAD.IADD R17, R17, 0x1, -R28.reuse ;  /* 0x000000011111d824 */ /* 0x100fe400078e0a1c */
[--C-:B------:R-:W-:Y:S02]  /*6f40*/  @!P0 IMAD.IADD R18, R18, 0x1, -R28.reuse ;  /* 0x0000000112128824 */ /* 0x100fe400078e0a1c */
[--C-:B------:R-:W-:Y:S01]  /*6f50*/  @!P1 IMAD.IADD R19, R19, 0x1, -R28.reuse ;  /* 0x0000000113139824 */ /* 0x100fe200078e0a1c */
[----:B------:R-:W-:Y:S01]  /*6f60*/  ISETP.GT.U32.AND P6, PT, R28, R22, PT ;  /* 0x000000161c00720c */ /* 0x000fe20003fc4070 */
[--C-:B------:R-:W-:Y:S02]  /*6f70*/  @!P2 IMAD.IADD R20, R20, 0x1, -R28.reuse ;  /* 0x000000011414a824 */ /* 0x100fe400078e0a1c */
[----:B------:R-:W-:-:S10]  /*6f80*/  @!P3 IMAD.IADD R21, R21, 0x1, -R28 ;  /* 0x000000011515b824 */ /* 0x000fd400078e0a1c */
[----:B------:R-:W-:Y:S01]  /*6f90*/  @!P6 IMAD.IADD R22, R22, 0x1, -R28 ;  /* 0x000000011616e824 */ /* 0x000fe200078e0a1c */
[C---:B--2---:R-:W-:Y:S02]  /*6fa0*/  ISETP.GT.U32.AND P4, PT, R28.reuse, R27, PT ;  /* 0x0000001b1c00720c */ /* 0x044fe40003f84070 */
[C---:B---3--:R-:W-:Y:S02]  /*6fb0*/  ISETP.GT.U32.AND P5, PT, R28.reuse, R26, PT ;  /* 0x0000001a1c00720c */ /* 0x048fe40003fa4070 */
[C---:B----4-:R-:W-:Y:S02]  /*6fc0*/  ISETP.GT.U32.AND P0, PT, R28.reuse, R25, PT ;  /* 0x000000191c00720c */ /* 0x050fe40003f04070 */
[----:B-----5:R-:W-:-:S07]  /*6fd0*/  ISETP.GT.U32.AND P1, PT, R28, R24, PT ;  /* 0x000000181c00720c */ /* 0x020fce0003f24070 */
[--C-:B------:R-:W-:Y:S01]  /*6fe0*/  @!P4 IMAD.IADD R27, R27, 0x1, -R28.reuse ;  /* 0x000000011b1bc824 */ /* 0x100fe200078e0a1c */
[----:B------:R-:W-:Y:S01]  /*6ff0*/  ISETP.GT.U32.AND P4, PT, R28, R17, PT ;  /* 0x000000111c00720c */ /* 0x000fe20003f84070 */
        /* <DEDUP_REMOVED lines=9> */
[--C-:B------:R-:W-:Y:S02]  /*7090*/  @!P5 IMAD.IADD R18, R18, 0x1, -R28.reuse ;  /* 0x000000011212d824 */ /* 0x100fe400078e0a1c */
[--C-:B------:R-:W-:Y:S01]  /*70a0*/  @!P2 IMAD.IADD R23, R23, 0x1, -R28.reuse ;  /* 0x000000011717a824 */ /* 0x100fe200078e0a1c */
[C---:B------:R-:W-:Y:S01]  /*70b0*/  ISETP.GT.U32.AND P2, PT, R28.reuse, R21, PT ;  /* 0x000000151c00720c */ /* 0x040fe20003f44070 */
[--C-:B------:R-:W-:Y:S01]  /*70c0*/  @!P0 IMAD.IADD R19, R19, 0x1, -R28.reuse ;  /* 0x0000000113138824 */ /* 0x100fe200078e0a1c */
[----:B------:R-:W-:Y:S01]  /*70d0*/  ISETP.GT.U32.AND P5, PT, R28, R26, PT ;  /* 0x0000001a1c00720c */ /* 0x000fe20003fa4070 */
[----:B------:R-:W-:Y:S01]  /*70e0*/  @!P1 IMAD.IADD R20, R20, 0x1, -R28 ;  /* 0x0000000114149824 */ /* 0x000fe200078e0a1c */
[C---:B------:R-:W-:Y:S01]  /*70f0*/  ISETP.GT.U32.AND P0, PT, R28.reuse, R25, PT ;  /* 0x000000191c00720c */ /* 0x040fe20003f04070 */
[----:B------:R0:W-:Y:S01]  /*7100*/  STL [R1+0x2c], R17 ;  /* 0x00002c1101007387 */ /* 0x0001e20000100800 */
[----:B------:R-:W-:-:S03]  /*7110*/  ISETP.GT.U32.AND P1, PT, R28, R24, PT ;  /* 0x000000181c00720c */ /* 0x000fc60003f24070 */
[----:B------:R-:W-:-:S04]  /*7120*/  @!P4 IMAD.IADD R27, R27, 0x1, -R28 ;  /* 0x000000011b1bc824 */ /* 0x000fc800078e0a1c */
[--C-:B------:R-:W-:Y:S01]  /*7130*/  @!P2 IMAD.IADD R21, R21, 0x1, -R28.reuse ;  /* 0x000000011515a824 */ /* 0x100fe200078e0a1c */
[----:B0-----:R-:W2:Y:S04]  /*7140*/  LDL.LU R17, [R1+0xb68] ;  /* 0x000b680001117983 */ /* 0x001ea80000300800 */
[----:B------:R0:W-:Y:S01]  /*7150*/  STL [R1+0x28], R18 ;  /* 0x0000281201007387 */ /* 0x0001e20000100800 */
[--C-:B------:R-:W-:Y:S01]  /*7160*/  @!P5 IMAD.IADD R26, R26, 0x1, -R28.reuse ;  /* 0x000000011a1ad824 */ /* 0x100fe200078e0a1c */
[----:B------:R-:W-:Y:S02]  /*7170*/  ISETP.GT.U32.AND P2, PT, R28, R23, PT ;  /* 0x000000171c00720c */ /* 0x000fe40003f44070 */
[----:B0-----:R-:W3:Y:S04]  /*7180*/  LDL.LU R18, [R1+0xb64] ;  /* 0x000b640001127983 */ /* 0x001ee80000300800 */
[----:B------:R0:W-:Y:S01]  /*7190*/  STL [R1+0x24], R19 ;  /* 0x0000241301007387 */ /* 0x0001e20000100800 */
[----:B------:R-:W-:-:S03]  /*71a0*/  @!P0 IMAD.IADD R25, R25, 0x1, -R28 ;  /* 0x0000000119198824 */ /* 0x000fc600078e0a1c */
[----:B0-----:R-:W4:Y:S04]  /*71b0*/  LDL.LU R19, [R1+0xb60] ;  /* 0x000b600001137983 */ /* 0x001f280000300800 */
[----:B------:R0:W-:Y:S01]  /*71c0*/  STL [R1+0x20], R20 ;  /* 0x0000201401007387 */ /* 0x0001e20000100800 */
[----:B------:R-:W-:-:S03]  /*71d0*/  @!P1 IMAD.IADD R24, R24, 0x1, -R28 ;  /* 0x0000000118189824 */ /* 0x000fc600078e0a1c */
[----:B0-----:R-:W5:Y:S04]  /*71e0*/  LDL.LU R20, [R1+0xb5c] ;  /* 0x000b5c0001147983 */ /* 0x001f680000300800 */
[----:B------:R0:W-:Y:S04]  /*71f0*/  STL [R1+0x1c], R21 ;  /* 0x00001c1501007387 */ /* 0x0001e80000100800 */
[----:B0-----:R-:W2:Y:S01]  /*7200*/  LDL.LU R21, [R1+0xb58] ;  /* 0x000b580001157983 */ /* 0x001ea20000300800 */
[----:B------:R-:W-:Y:S01]  /*7210*/  @!P2 IMAD.IADD R23, R23, 0x1, -R28 ;  /* 0x000000011717a824 */ /* 0x000fe200078e0a1c */
[----:B------:R-:W-:-:S13]  /*7220*/  ISETP.GT.U32.AND P3, PT, R28, R15, PT ;  /* 0x0000000f1c00720c */ /* 0x000fda0003f64070 */
[----:B------:R-:W-:Y:S01]  /*7230*/  @!P3 IMAD.IADD R15, R15, 0x1, -R28 ;  /* 0x000000010f0fb824 */ /* 0x000fe200078e0a1c */
[----:B------:R-:W-:-:S13]  /*7240*/  ISETP.GT.U32.AND P3, PT, R28, R22, PT ;  /* 0x000000161c00720c */ /* 0x000fda0003f64070 */
[----:B------:R-:W-:-:S05]  /*7250*/  @!P3 IMAD.IADD R22, R22, 0x1, -R28 ;  /* 0x000000011616b824 */ /* 0x000fca00078e0a1c */
[----:B------:R0:W-:Y:S04]  /*7260*/  STL [R1+0x18], R22 ;  /* 0x0000181601007387 */ /* 0x0001e80000100800 */
[----:B0-----:R-:W3:Y:S04]  /*7270*/  LDL.LU R22, [R1+0xb54] ;  /* 0x000b540001167983 */ /* 0x001ee80000300800 */
[----:B------:R0:W-:Y:S04]  /*7280*/  STL [R1+0x14], R27 ;  /* 0x0000141b01007387 */ /* 0x0001e80000100800 */
[----:B0-----:R-:W3:Y:S04]  /*7290*/  LDL.LU R27, [R1+0xb50] ;  /* 0x000b5000011b7983 */ /* 0x001ee80000300800 */
[----:B------:R0:W-:Y:S04]  /*72a0*/  STL [R1+0x10], R26 ;  /* 0x0000101a01007387 */ /* 0x0001e80000100800 */
[----:B0-----:R-:W4:Y:S04]  /*72b0*/  LDL.LU R26, [R1+0xb4c] ;  /* 0x000b4c00011a7983 */ /* 0x001f280000300800 */
[----:B------:R0:W-:Y:S04]  /*72c0*/  STL [R1+0xc], R25 ;  /* 0x00000c1901007387 */ /* 0x0001e80000100800 */
[----:B0-----:R-:W5:Y:S04]  /*72d0*/  LDL.LU R25, [R1+0xb48] ;  /* 0x000b480001197983 */ /* 0x001f680000300800 */
[----:B------:R0:W-:Y:S04]  /*72e0*/  STL [R1+0x8], R24 ;  /* 0x0000081801007387 */ /* 0x0001e80000100800 */
[----:B0-----:R-:W5:Y:S04]  /*72f0*/  LDL.LU R24, [R1+0xb44] ;  /* 0x000b440001187983 */ /* 0x001f680000300800 */
[----:B------:R0:W-:Y:S04]  /*7300*/  STL [R1+0x4], R23 ;  /* 0x0000041701007387 */ /* 0x0001e80000100800 */
[----:B0-----:R-:W5:Y:S01]  /*7310*/  LDL.LU R23, [R1+0xb40] ;  /* 0x000b400001177983 */ /* 0x001f620000300800 */
[----:B------:R-:W-:-:S13]  /*7320*/  ISETP.GT.U32.AND P6, PT, R28, R0, PT ;  /* 0x000000001c00720c */ /* 0x000fda0003fc4070 */
[----:B------:R-:W-:-:S05]  /*7330*/  @!P6 IMAD.IADD R0, R0, 0x1, -R28 ;  /* 0x000000010000e824 */ /* 0x000fca00078e0a1c */
[----:B------:R-:W-:-:S13]  /*7340*/  ISETP.GT.U32.AND P3, PT, R28, R0, PT ;  /* 0x000000001c00720c */ /* 0x000fda0003f64070 */
[----:B------:R-:W-:Y:S01]  /*7350*/  @!P3 IMAD.IADD R0, R0, 0x1, -R28 ;  /* 0x000000010000b824 */ /* 0x000fe200078e0a1c */
[----:B------:R-:W-:Y:S02]  /*7360*/  ISETP.GT.U32.AND P6, PT, R28, R15, PT ;  /* 0x0000000f1c00720c */ /* 0x000fe40003fc4070 */
[----:B------:R-:W-:-:S05]  /*7370*/  IABS R14, R14 ;  /* 0x0000000e000e7213 */ /* 0x000fca0000000000 */
[----:B------:R-:W-:-:S06]  /*7380*/  IMAD.HI.U32 R29, R29, R14, RZ ;  /* 0x0000000e1d1d7227 */ /* 0x000fcc00078e00ff */
[----:B------:R-:W-:Y:S02]  /*7390*/  @!P6 IMAD.IADD R15, R15, 0x1, -R28 ;  /* 0x000000010f0fe824 */ /* 0x000fe400078e0a1c */
[----:B------:R-:W-:-:S03]  /*73a0*/  IMAD.MOV R29, RZ, RZ, -R29 ;  /* 0x000000ffff1d7224 */ /* 0x000fc600078e0a1d */
[----:B------:R0:W-:Y:S01]  /*73b0*/  STL [R1], R15 ;  /* 0x0000000f01007387 */ /* 0x0001e20000100800 */
[----:B------:R-:W-:-:S03]  /*73c0*/  IMAD R29, R28, R29, R14 ;  /* 0x0000001d1c1d7224 */ /* 0x000fc600078e020e */
[----:B0-----:R-:W5:Y:S04]  /*73d0*/  LDL.LU R15, [R1+0xb3c] ;  /* 0x000b3c00010f7983 */ /* 0x001f680000300800 */
[----:B------:R-:W-:Y:S01]  /*73e0*/  STL [R1+0xb1c], R0 ;  /* 0x000b1c0001007387 */ /* 0x000fe20000100800 */
[----:B--2---:R-:W-:-:S13]  /*73f0*/  ISETP.GT.U32.AND P3, PT, R28, R21, PT ;  /* 0x000000151c00720c */ /* 0x004fda0003f64070 */
[----:B------:R-:W-:Y:S01]  /*7400*/  @!P3 IMAD.IADD R21, R21, 0x1, -R28 ;  /* 0x000000011515b824 */ /* 0x000fe200078e0a1c */
[C---:B---3--:R-:W-:Y:S02]  /*7410*/  ISETP.GT.U32.AND P4, PT, R28.reuse, R27, PT ;  /* 0x0000001b1c00720c */ /* 0x048fe40003f84070 */
[----:B----4-:R-:W-:-:S11]  /*7420*/  ISETP.GT.U32.AND P5, PT, R28, R26, PT ;  /* 0x0000001a1c00720c */ /* 0x010fd60003fa4070 */
[--C-:B------:R-:W-:Y:S01]  /*7430*/  @!P4 IMAD.IADD R27, R27, 0x1, -R28.reuse ;  /* 0x000000011b1bc824 */ /* 0x100fe200078e0a1c */
[C---:B-----5:R-:W-:Y:S02]  /*7440*/  ISETP.GT.U32.AND P4, PT, R28.reuse, R20, PT ;  /* 0x000000141c00720c */ /* 0x060fe40003f84070 */
[----:B------:R-:W-:Y:S01]  /*7450*/  ISETP.GT.U32.AND P0, PT, R28, R25, PT ;  /* 0x000000191c00720c */ /* 0x000fe20003f04070 */
[----:B------:R-:W-:Y:S01]  /*7460*/  @!P5 IMAD.IADD R26, R26, 0x1, -R28 ;  /* 0x000000011a1ad824 */ /* 0x000fe200078e0a1c */
[C---:B------:R-:W-:Y:S02]  /*7470*/  ISETP.GT.U32.AND P5, PT, R28.reuse, R19, PT ;  /* 0x000000131c00720c */ /* 0x040fe40003fa4070 */
[----:B------:R-:W-:-:S09]  /*7480*/  ISETP.GT.U32.AND P1, PT, R28, R24, PT ;  /* 0x000000181c00720c */ /* 0x000fd20003f24070 */
[--C-:B------:R-:W-:Y:S01]  /*7490*/  @!P0 IMAD.IADD R25, R25, 0x1, -R28.reuse ;  /* 0x0000000119198824 */ /* 0x100fe200078e0a1c */
[C---:B------:R-:W-:Y:S02]  /*74a0*/  ISETP.GT.U32.AND P0, PT, R28.reuse, R18, PT ;  /* 0x000000121c00720c */ /* 0x040fe40003f04070 */
[----:B------:R-:W-:Y:S01]  /*74b0*/  ISETP.GT.U32.AND P2, PT, R28, R23, PT ;  /* 0x000000171c00720c */ /* 0x000fe20003f44070 */
[--C-:B------:R-:W-:Y:S01]  /*74c0*/  @!P1 IMAD.IADD R24, R24, 0x1, -R28.reuse ;  /* 0x0000000118189824 */ /* 0x100fe200078e0a1c */
[----:B------:R-:W-:Y:S01]  /*74d0*/  ISETP.GT.U32.AND P1, PT, R28, R17, PT ;  /* 0x000000111c00720c */ /* 0x000fe20003f24070 */
[--C-:B------:R-:W-:Y:S01]  /*74e0*/  @!P4 IMAD.IADD R20, R20, 0x1, -R28.reuse ;  /* 0x000000011414c824 */ /* 0x100fe200078e0a1c */
[C---:B------:R-:W-:Y:S01]  /*74f0*/  ISETP.GT.U32.AND P3, PT, R28.reuse, R27, PT ;  /* 0x0000001b1c00720c */ /* 0x040fe20003f64070 */
[----:B------:R-:W-:Y:S01]  /*7500*/  @!P5 IMAD.IADD R19, R19, 0x1, -R28 ;  /* 0x000000011313d824 */ /* 0x000fe200078e0a1c */
[----:B------:R-:W-:-:S05]  /*7510*/  ISETP.GT.U32.AND P4, PT, R28, R26, PT ;  /* 0x0000001a1c00720c */ /* 0x000fca0003f84070 */
[--C-:B------:R-:W-:Y:S01]  /*7520*/  @!P0 IMAD.IADD R18, R18, 0x1, -R28.reuse ;  /* 0x0000000112128824 */ /* 0x100fe200078e0a1c */
[C---:B------:R-:W-:Y:S01]  /*7530*/  ISETP.GT.U32.AND P5, PT, R28.reuse, R25, PT ;  /* 0x000000191c00720c */ /* 0x040fe20003fa4070 */
[--C-:B------:R-:W-:Y:S01]  /*7540*/  @!P2 IMAD.IADD R23, R23, 0x1, -R28.reuse ;  /* 0x000000011717a824 */ /* 0x100fe200078e0a1c */
[----:B------:R-:W-:Y:S01]  /*7550*/  ISETP.GT.U32.AND P0, PT, R28, R24, PT ;  /* 0x000000181c00720c */ /* 0x000fe20003f04070 */
[----:B------:R-:W-:-:S03]  /*7560*/  @!P1 IMAD.IADD R17, R17, 0x1, -R28 ;  /* 0x0000000111119824 */ /* 0x000fc600078e0a1c */
[----:B------:R-:W-:Y:S01]  /*7570*/  ISETP.GT.U32.AND P1, PT, R28, R23, PT ;  /* 0x000000171c00720c */ /* 0x000fe20003f24070 */
[--C-:B------:R-:W-:Y:S02]  /*7580*/  @!P3 IMAD.IADD R27, R27, 0x1, -R28.reuse ;  /* 0x000000011b1bb824 */ /* 0x100fe400078e0a1c */
[----:B------:R-:W-:-:S04]  /*7590*/  @!P4 IMAD.IADD R26, R26, 0x1, -R28 ;  /* 0x000000011a1ac824 */ /* 0x000fc800078e0a1c */
[--C-:B------:R-:W-:Y:S01]  /*75a0*/  @!P5 IMAD.IADD R25, R25, 0x1, -R28.reuse ;  /* 0x000000011919d824 */ /* 0x100fe200078e0a1c */
[----:B------:R-:W-:Y:S01]  /*75b0*/  STL [R1+0xb20], R27 ;  /* 0x000b201b01007387 */ /* 0x000fe20000100800 */
[----:B------:R-:W-:-:S03]  /*75c0*/  @!P0 IMAD.IADD R24, R24, 0x1, -R28 ;  /* 0x0000000118188824 */ /* 0x000fc600078e0a1c */
[----:B------:R0:W-:Y:S01]  /*75d0*/  STL [R1+0xb24], R26 ;  /* 0x000b241a01007387 */ /* 0x0001e20000100800 */
[----:B------:R-:W-:-:S03]  /*75e0*/  @!P1 IMAD.IADD R23, R23, 0x1, -R28 ;  /* 0x0000000117179824 */ /* 0x000fc600078e0a1c */
[----:B------:R-:W-:Y:S04]  /*75f0*/  STL [R1+0xb28], R25 ;  /* 0x000b281901007387 */ /* 0x000fe80000100800 */
[----:B------:R1:W-:Y:S04]  /*7600*/  STL [R1+0xb2c], R24 ;  /* 0x000b2c1801007387 */ /* 0x0003e80000100800 */
[----:B------:R2:W-:Y:S04]  /*7610*/  STL [R1+0xb30], R23 ;  /* 0x000b301701007387 */ /* 0x0005e80000100800 */
[----:B------:R-:W3:Y:S01]  /*7620*/  LDL.LU R14, [R1+0xb38] ;  /* 0x000b3800010e7983 */ /* 0x000ee20000300800 */
[----:B------:R-:W-:-:S02]  /*7630*/  ISETP.GT.U32.AND P3, PT, R28, R21, PT ;  /* 0x000000151c00720c */ /* 0x000fc40003f64070 */
[C---:B------:R-:W-:Y:S02]  /*7640*/  ISETP.GT.U32.AND P1, PT, R28.reuse, R17, PT ;  /* 0x000000111c00720c */ /* 0x040fe40003f24070 */
[C---:B------:R-:W-:Y:S01]  /*7650*/  ISETP.GT.U32.AND P4, PT, R28.reuse, R20, PT ;  /* 0x000000141c00720c */ /* 0x040fe20003f84070 */
[----:B0-----:R-:W-:Y:S01]  /*7660*/  IMAD.MOV.U32 R26, RZ, RZ, R6 ;  /* 0x000000ffff1a7224 */ /* 0x001fe200078e0006 */
[----:B-1----:R-:W4:Y:S07]  /*7670*/  LDL R24, [R1+0x7a0] ;  /* 0x0007a00001187983 */ /* 0x002f2e0000100800 */
[--C-:B------:R-:W-:Y:S01]  /*7680*/  @!P3 IMAD.IADD R21, R21, 0x1, -R28.reuse ;  /* 0x000000011515b824 */ /* 0x100fe200078e0a1c */
[C---:B------:R-:W-:Y:S01]  /*7690*/  ISETP.GT.U32.AND P3, PT, R28.reuse, R12, PT ;  /* 0x0000000c1c00720c */ /* 0x040fe20003f64070 */
[--C-:B------:R-:W-:Y:S01]  /*76a0*/  @!P1 IMAD.IADD R17, R17, 0x1, -R28.reuse ;  /* 0x0000000111119824 */ /* 0x100fe200078e0a1c */
[----:B------:R-:W-:Y:S01]  /*76b0*/  ISETP.GT.U32.AND P1, PT, R28, R8, PT ;  /* 0x000000081c00720c */ /* 0x000fe20003f24070 */
[----:B------:R-:W-:Y:S01]  /*76c0*/  @!P4 IMAD.IADD R20, R20, 0x1, -R28 ;  /* 0x000000011414c824 */ /* 0x000fe200078e0a1c */
[----:B------:R-:W-:-:S09]  /*76d0*/  ISETP.GT.U32.AND P4, PT, R28, R11, PT ;  /* 0x0000000b1c00720c */ /* 0x000fd20003f84070 */
[--C-:B------:R-:W-:Y:S01]  /*76e0*/  @!P3 IMAD.IADD R12, R12, 0x1, -R28.reuse ;  /* 0x000000010c0cb824 */ /* 0x100fe200078e0a1c */
[----:B------:R-:W-:Y:S01]  /*76f0*/  ISETP.GT.U32.AND P3, PT, R28, R3, PT ;  /* 0x000000031c00720c */ /* 0x000fe20003f64070 */
[--C-:B------:R-:W-:Y:S02]  /*7700*/  @!P1 IMAD.IADD R8, R8, 0x1, -R28.reuse ;  /* 0x0000000108089824 */ /* 0x100fe400078e0a1c */
[----:B------:R-:W-:Y:S01]  /*7710*/  @!P4 IMAD.IADD R11, R11, 0x1, -R28 ;  /* 0x000000010b0bc824 */ /* 0x000fe200078e0a1c */
[----:B------:R-:W-:-:S09]  /*7720*/  ISETP.GT.U32.AND P4, PT, R28, R2, PT ;  /* 0x000000021c00720c */ /* 0x000fd20003f84070 */
[----:B------:R-:W-:Y:S01]  /*7730*/  @!P3 IMAD.IADD R3, R3, 0x1, -R28 ;  /* 0x000000010303b824 */ /* 0x000fe200078e0a1c */
[----:B------:R-:W-:-:S03]  /*7740*/  ISETP.GT.U32.AND P3, PT, R28, R8, PT ;  /* 0x000000081c00720c */ /* 0x000fc60003f64070 */
[--C-:B------:R-:W-:Y:S01]  /*7750*/  @!P4 IMAD.IADD R2, R2, 0x1, -R28.reuse ;  /* 0x000000010202c824 */ /* 0x100fe200078e0a1c */
[----:B------:R-:W-:Y:S02]  /*7760*/  ISETP.GE.AND P4, PT, R15, RZ, PT ;  /* 0x000000ff0f00720c */ /* 0x000fe40003f86270 */
[----:B------:R-:W5:Y:S04]  /*7770*/  LDL.LU R15, [R1+0xb34] ;  /* 0x000b3400010f7983 */ /* 0x000f680000300800 */
[----:B------:R-:W4:Y:S03]  /*7780*/  LDL R25, [R1+0x7d4] ;  /* 0x0007d40001197983 */ /* 0x000f260000100800 */
[----:B------:R-:W-:Y:S01]  /*7790*/  @!P3 IMAD.IADD R8, R8, 0x1, -R28 ;  /* 0x000000010808b824 */ /* 0x000fe200078e0a1c */
[----:B------:R-:W4:Y:S03]  /*77a0*/  LDL R27, [R1+0x9b0] ;  /* 0x0009b000011b7983 */ /* 0x000f260000100800 */
[----:B------:R-:W-:Y:S01]  /*77b0*/  @!P4 IMAD.MOV R26, RZ, RZ, -R26 ;  /* 0x000000ffff1ac224 */ /* 0x000fe200078e0a1a */
[----:B------:R-:W4:Y:S04]  /*77c0*/  LDL R0, [R1+0x9ac] ;  /* 0x0009ac0001007983 */ /* 0x000f280000100800 */
[----:B------:R-:W4:Y:S01]  /*77d0*/  LDL R6, [R1+0x9a0] ;  /* 0x0009a00001067983 */ /* 0x000f220000100800 */
[----:B------:R-:W-:-:S02]  /*77e0*/  ISETP.GT.U32.AND P6, PT, R28, R22, PT ;  /* 0x000000161c00720c */ /* 0x000fc40003fc4070 */
[----:B------:R-:W-:Y:S01]  /*77f0*/  ISETP.GT.U32.AND P2, PT, R28, R16, PT ;  /* 0x000000101c00720c */ /* 0x000fe20003f44070 */
[----:B--2---:R-:W2:Y:S01]  /*7800*/  LDL R23, [R1+0x9a4] ;  /* 0x0009a40001177983 */ /* 0x004ea20000100800 */
[----:B---3--:R-:W-:-:S13]  /*7810*/  ISETP.NE.AND P3, PT, R14, RZ, PT ;  /* 0x000000ff0e00720c */ /* 0x008fda0003f65270 */
[----:B------:R-:W-:Y:S02]  /*7820*/  @!P3 LOP3.LUT R26, RZ, R14, RZ, 0x33, !PT ;  /* 0x0000000eff1ab212 */ /* 0x000fe400078e33ff */
[----:B------:R-:W3:Y:S01]  /*7830*/  LDL R14, [R1+0x940] ;  /* 0x00094000010e7983 */ /* 0x000ee20000100800 */
[--C-:B------:R-:W-:Y:S01]  /*7840*/  @!P6 IMAD.IADD R22, R22, 0x1, -R28.reuse ;  /* 0x000000011616e824 */ /* 0x100fe200078e0a1c */
[----:B------:R-:W-:Y:S01]  /*7850*/  ISETP.GT.U32.AND P6, PT, R28, R13, PT ;  /* 0x0000000d1c00720c */ /* 0x000fe20003fc4070 */
[----:B------:R-:W-:-:S03]  /*7860*/  @!P2 IMAD.IADD R16, R16, 0x1, -R28 ;  /* 0x000000011010a824 */ /* 0x000fc600078e0a1c */
[C---:B------:R-:W-:Y:S02]  /*7870*/  ISETP.GT.U32.AND P2, PT, R28.reuse, R22, PT ;  /* 0x000000161c00720c */ /* 0x040fe40003f44070 */
[C---:B------:R-:W-:Y:S02]  /*7880*/  ISETP.GT.U32.AND P5, PT, R28.reuse, R19, PT ;  /* 0x000000131c00720c */ /* 0x040fe40003fa4070 */
[----:B------:R-:W-:-:S05]  /*7890*/  ISETP.GT.U32.AND P0, PT, R28, R18, PT ;  /* 0x000000121c00720c */ /* 0x000fca0003f04070 */
[----:B------:R-:W-:-:S04]  /*78a0*/  @!P6 IMAD.IADD R13, R13, 0x1, -R28 ;  /* 0x000000010d0de824 */ /* 0x000fc800078e0a1c */
[--C-:B------:R-:W-:Y:S01]  /*78b0*/  @!P2 IMAD.IADD R22, R22, 0x1, -R28.reuse ;  /* 0x000000011616a824 */ /* 0x100fe200078e0a1c */
[C---:B------:R-:W-:Y:S02]  /*78c0*/  ISETP.GT.U32.AND P2, PT, R28.reuse, R13, PT ;  /* 0x0000000d1c00720c */ /* 0x040fe40003f44070 */
[C---:B------:R-:W-:Y:S01]  /*78d0*/  ISETP.GT.U32.AND P6, PT, R28.reuse, R16, PT ;  /* 0x000000101c00720c */ /* 0x040fe20003fc4070 */
[--C-:B------:R-:W-:Y:S01]  /*78e0*/  @!P5 IMAD.IADD R19, R19, 0x1, -R28.reuse ;  /* 0x000000011313d824 */ /* 0x100fe200078e0a1c */
[----:B------:R-:W-:Y:S01]  /*78f0*/  ISETP.GT.U32.AND P5, PT, R28, R10, PT ;  /* 0x0000000a1c00720c */ /* 0x000fe20003fa4070 */
[----:B------:R-:W-:Y:S01]  /*7900*/  @!P0 IMAD.IADD R18, R18, 0x1, -R28 ;  /* 0x0000000112128824 */ /* 0x000fe200078e0a1c */
[----:B------:R-:W-:-:S07]  /*7910*/  ISETP.GT.U32.AND P0, PT, R28, R9, PT ;  /* 0x000000091c00720c */ /* 0x000fce0003f04070 */
[--C-:B------:R-:W-:Y:S01]  /*7920*/  @!P2 IMAD.IADD R13, R13, 0x1, -R28.reuse ;  /* 0x000000010d0da824 */ /* 0x100fe200078e0a1c */
[----:B------:R-:W-:Y:S01]  /*7930*/  ISETP.GT.U32.AND P2, PT, R28, R4, PT ;  /* 0x000000041c00720c */ /* 0x000fe20003f44070 */
        /* <DEDUP_REMOVED lines=8> */
[C---:B------:R-:W-:Y:S01]  /*79c0*/  ISETP.GT.U32.AND P2, PT, R28.reuse, R9, PT ;  /* 0x000000091c00720c */ /* 0x040fe20003f44070 */
[--C-:B------:R-:W-:Y:S01]  /*79d0*/  @!P6 IMAD.IADD R7, R7, 0x1, -R28.reuse ;  /* 0x000000010707e824 */ /* 0x100fe200078e0a1c */
[----:B------:R-:W-:Y:S01]  /*79e0*/  ISETP.GT.U32.AND P6, PT, R28, R10, PT ;  /* 0x0000000a1c00720c */ /* 0x000fe20003fc4070 */
[--C-:B------:R-:W-:Y:S02]  /*79f0*/  @!P5 IMAD.IADD R29, R29, 0x1, -R28.reuse ;  /* 0x000000011d1dd824 */ /* 0x100fe400078e0a1c */
[--C-:B------:R-:W-:Y:S01]  /*7a00*/  @!P0 IMAD.IADD R12, R12, 0x1, -R28.reuse ;  /* 0x000000010c0c8824 */ /* 0x100fe200078e0a1c */
[C---:B------:R-:W-:Y:S01]  /*7a10*/  ISETP.GT.U32.AND P0, PT, R28.reuse, R7, PT ;  /* 0x000000071c00720c */ /* 0x040fe20003f04070 */
        /* <DEDUP_REMOVED lines=8> */
[----:B----4-:R-:W-:Y:S01]  /*7aa0*/  ISETP.GE.AND P0, PT, R24, RZ, PT ;  /* 0x000000ff1800720c */ /* 0x010fe20003f06270 */
[--C-:B------:R-:W-:Y:S01]  /*7ab0*/  @!P1 IMAD.IADD R4, R4, 0x1, -R28.reuse ;  /* 0x0000000104049824 */ /* 0x100fe200078e0a1c */
[----:B------:R-:W4:Y:S05]  /*7ac0*/  LDL R24, [R1+0x9a8] ;  /* 0x0009a80001187983 */ /* 0x000f2a0000100800 */
[----:B------:R-:W-:-:S02]  /*7ad0*/  @!P2 IMAD.IADD R29, R29, 0x1, -R28 ;  /* 0x000000011d1da824 */ /* 0x000fc400078e0a1c */
[--C-:B------:R-:W-:Y:S02]  /*7ae0*/  @!P5 IMAD.IADD R3, R3, 0x1, -R28.reuse ;  /* 0x000000010303d824 */ /* 0x100fe400078e0a1c */
[----:B------:R-:W-:Y:S01]  /*7af0*/  @!P6 IMAD.IADD R2, R2, 0x1, -R28 ;  /* 0x000000010202e824 */ /* 0x000fe200078e0a1c */
[----:B------:R-:W-:Y:S01]  /*7b00*/  ISETP.GE.AND P5, PT, R25, RZ, PT ;  /* 0x000000ff1900720c */ /* 0x000fe20003fa6270 */
[----:B------:R-:W4:Y:S01]  /*7b10*/  LDL R28, [R1+0x99c] ;  /* 0x00099c00011c7983 */ /* 0x000f220000100800 */
[----:B------:R-:W-:-:S03]  /*7b20*/  ISETP.GE.AND P3, PT, R27, RZ, PT ;  /* 0x000000ff1b00720c */ /* 0x000fc60003f66270 */
[----:B------:R0:W-:Y:S01]  /*7b30*/  STL [R1+0x1d0], R26 ;  /* 0x0001d01a01007387 */ /* 0x0001e20000100800 */
[----:B------:R-:W-:-:S03]  /*7b40*/  ISETP.GE.AND P4, PT, R0, RZ, PT ;  /* 0x000000ff0000720c */ /* 0x000fc60003f86270 */
[----:B------:R-:W4:Y:S04]  /*7b50*/  LDL R25, [R1+0x994] ;  /* 0x0009940001197983 */ /* 0x000f280000100800 */
[----:B------:R-:W4:Y:S04]  /*7b60*/  LDL R27, [R1+0x990] ;  /* 0x00099000011b7983 */ /* 0x000f280000100800 */
[----:B0-----:R-:W4:Y:S01]  /*7b70*/  LDL R26, [R1+0x998] ;  /* 0x00099800011a7983 */ /* 0x001f220000100800 */
[----:B------:R-:W-:Y:S02]  /*7b80*/  ISETP.GE.AND P6, PT, R6, RZ, PT ;  /* 0x000000ff0600720c */ /* 0x000fe40003fc6270 */
[----:B---3--:R-:W-:-:S02]  /*7b90*/  ISETP.GE.AND P2, PT, R14, RZ, PT ;  /* 0x000000ff0e00720c */ /* 0x008fc40003f46270 */
[----:B-----5:R-:W-:-:S05]  /*7ba0*/  LOP3.LUT R14, RZ, R15, RZ, 0x33, !PT ;  /* 0x0000000fff0e7212 */ /* 0x020fca00078e33ff */
[----:B------:R0:W-:Y:S04]  /*7bb0*/  STL [R1+0xbc], R14 ;  /* 0x0000bc0e01007387 */ /* 0x0001e80000100800 */
[----:B------:R-:W3:Y:S01]  /*7bc0*/  LDL R0, [R1+0x98c] ;  /* 0x00098c0001007983 */ /* 0x000ee20000100800 */
[----:B0-----:R-:W-:-:S03]  /*7bd0*/  IMAD.MOV.U32 R14, RZ, RZ, R5 ;  /* 0x000000ffff0e7224 */ /* 0x001fc600078e0005 */
[----:B------:R-:W5:Y:S01]  /*7be0*/  LDL.LU R5, [R1+0x64] ;  /* 0x0000640001057983 */ /* 0x000f620000300800 */
[----:B------:R-:W-:-:S03]  /*7bf0*/  @!P0 IMAD.MOV R14, RZ, RZ, -R14 ;  /* 0x000000ffff0e8224 */ /* 0x000fc600078e0a0e */
[----:B------:R-:W3:Y:S04]  /*7c00*/  LDL R6, [R1+0x988] ;  /* 0x0009880001067983 */ /* 0x000ee80000100800 */
[----:B------:R0:W-:Y:S04]  /*7c10*/  STL [R1+0x1e8], R14 ;  /* 0x0001e80e01007387 */ /* 0x0001e80000100800 */
[----:B0-----:R-:W3:Y:S01]  /*7c20*/  LDL.LU R14, [R1+0x60] ;  /* 0x00006000010e7983 */ /* 0x001ee20000300800 */
[----:B--2---:R-:W-:-:S03]  /*7c30*/  ISETP.GE.AND P0, PT, R23, RZ, PT ;  /* 0x000000ff1700720c */ /* 0x004fc60003f06270 */
[----:B------:R-:W2:Y:S01]  /*7c40*/  LDL R23, [R1+0x980] ;  /* 0x0009800001177983 */ /* 0x000ea20000100800 */
[----:B-----5:R-:W-:-:S05]  /*7c50*/  @!P5 IMAD.MOV R5, RZ, RZ, -R5 ;  /* 0x000000ffff05d224 */ /* 0x020fca00078e0a05 */
[----:B------:R0:W-:Y:S04]  /*7c60*/  STL [R1+0x1e4], R5 ;  /* 0x0001e40501007387 */ /* 0x0001e80000100800 */
[----:B0-----:R-:W5:Y:S01]  /*7c70*/  LDL.LU R5, [R1+0x5c] ;  /* 0x00005c0001057983 */ /* 0x001f620000300800 */
[----:B---3--:R-:W-:Y:S01]  /*7c80*/  @!P2 IMAD.MOV R14, RZ, RZ, -R14 ;  /* 0x000000ffff0ea224 */ /* 0x008fe200078e0a0e */
[----:B----4-:R-:W-:Y:S02]  /*7c90*/  ISETP.GE.AND P2, PT, R24, RZ, PT ;  /* 0x000000ff1800720c */ /* 0x010fe40003f46270 */
[----:B------:R-:W3:Y:S04]  /*7ca0*/  LDL R24, [R1+0x984] ;  /* 0x0009840001187983 */ /* 0x000ee80000100800 */
[----:B------:R0:W-:Y:S04]  /*7cb0*/  STL [R1+0x1e0], R14 ;  /* 0x0001e00e01007387 */ /* 0x0001e80000100800 */
[----:B0-----:R-:W4:Y:S01]  /*7cc0*/  LDL.LU R14, [R1+0x58] ;  /* 0x00005800010e7983 */ /* 0x001f220000300800 */
[----:B------:R-:W-:Y:S01]  /*7cd0*/  ISETP.GE.AND P5, PT, R26, RZ, PT ;  /* 0x000000ff1a00720c */ /* 0x000fe20003fa6270 */
[----:B-----5:R-:W-:Y:S01]  /*7ce0*/  @!P3 IMAD.MOV R5, RZ, RZ, -R5 ;  /* 0x000000ffff05b224 */ /* 0x020fe200078e0a05 */
[----:B------:R-:W-:-:S02]  /*7cf0*/  ISETP.GE.AND P3, PT, R28, RZ, PT ;  /* 0x000000ff1c00720c */ /* 0x000fc40003f66270 */
[----:B------:R-:W5:Y:S04]  /*7d00*/  LDL R28, [R1+0x97c] ;  /* 0x00097c00011c7983 */ /* 0x000f680000100800 */
[----:B------:R0:W-:Y:S04]  /*7d10*/  STL [R1+0x1dc], R5 ;  /* 0x0001dc0501007387 */ /* 0x0001e80000100800 */
[----:B0-----:R-:W2:Y:S01]  /*7d20*/  LDL.LU R5, [R1+0x54] ;  /* 0x0000540001057983 */ /* 0x001ea20000300800 */
[----:B----4-:R-:W-:-:S03]  /*7d30*/  @!P4 IMAD.MOV R14, RZ, RZ, -R14 ;  /* 0x000000ffff0ec224 */ /* 0x010fc600078e0a0e */
[----:B------:R-:W4:Y:S04]  /*7d40*/  LDL R26, [R1+0x974] ;  /* 0x00097400011a7983 */ /* 0x000f280000100800 */
[----:B------:R0:W-:Y:S04]  /*7d50*/  STL [R1+0x1d8], R14 ;  /* 0x0001d80e01007387 */ /* 0x0001e80000100800 */
[----:B0-----:R-:W3:Y:S01]  /*7d60*/  LDL.LU R14, [R1+0x50] ;  /* 0x00005000010e7983 */ /* 0x001ee20000300800 */
[----:B------:R-:W-:-:S03]  /*7d70*/  ISETP.GE.AND P4, PT, R25, RZ, PT ;  /* 0x000000ff1900720c */ /* 0x000fc60003f86270 */
[----:B------:R-:W4:Y:S01]  /*7d80*/  LDL R25, [R1+0x978] ;  /* 0x0009780001197983 */ /* 0x000f220000100800 */
[----:B--2---:R-:W-:-:S05]  /*7d90*/  @!P6 IMAD.MOV R5, RZ, RZ, -R5 ;  /* 0x000000ffff05e224 */ /* 0x004fca00078e0a05 */
[----:B------:R0:W-:Y:S04]  /*7da0*/  STL [R1+0x1d4], R5 ;  /* 0x0001d40501007387 */ /* 0x0001e80000100800 */
[----:B0-----:R-:W2:Y:S01]  /*7db0*/  LDL.LU R5, [R1+0x4c] ;  /* 0x00004c0001057983 */ /* 0x001ea20000300800 */
[----:B---3--:R-:W-:Y:S01]  /*7dc0*/  @!P0 IMAD.MOV R14, RZ, RZ, -R14 ;  /* 0x000000ffff0e8224 */ /* 0x008fe200078e0a0e */
[----:B------:R-:W-:Y:S02]  /*7dd0*/  ISETP.GE.AND P0, PT, R27, RZ, PT ;  /* 0x000000ff1b00720c */ /* 0x000fe40003f06270 */
[----:B------:R-:W3:Y:S04]  /*7de0*/  LDL R27, [R1+0x970] ;  /* 0x00097000011b7983 */ /* 0x000ee80000100800 */
[----:B------:R0:W-:Y:S04]  /*7df0*/  STL [R1+0x1cc], R14 ;  /* 0x0001cc0e01007387 */ /* 0x0001e80000100800 */
[----:B0-----:R-:W3:Y:S01]  /*7e00*/  LDL.LU R14, [R1+0x48] ;  /* 0x00004800010e7983 */ /* 0x001ee20000300800 */
[----:B--2---:R-:W-:Y:S01]  /*7e10*/  @!P2 IMAD.MOV R5, RZ, RZ, -R5 ;  /* 0x000000ffff05a224 */ /* 0x004fe200078e0a05 */
[----:B------:R-:W-:-:S02]  /*7e20*/  ISETP.GE.AND P2, PT, R0, RZ, PT ;  /* 0x000000ff0000720c */ /* 0x000fc40003f46270 */
[----:B------:R-:W2:Y:S04]  /*7e30*/  LDL R0, [R1+0x964] ;  /* 0x0009640001007983 */ /* 0x000ea80000100800 */
[----:B------:R0:W-:Y:S04]  /*7e40*/  STL [R1+0x1c8], R5 ;  /* 0x0001c80501007387 */ /* 0x0001e80000100800 */
[----:B0-----:R-:W2:Y:S01]  /*7e50*/  LDL.LU R5, [R1+0x44] ;  /* 0x0000440001057983 */ /* 0x001ea20000300800 */
[----:B---3--:R-:W-:Y:S01]  /*7e60*/  @!P3 IMAD.MOV R14, RZ, RZ, -R14 ;  /* 0x000000ffff0eb224 */ /* 0x008fe200078e0a0e */
[----:B------:R-:W-:-:S02]  /*7e70*/  ISETP.GE.AND P3, PT, R6, RZ, PT ;  /* 0x000000ff0600720c */ /* 0x000fc40003f66270 */
        /* <DEDUP_REMOVED lines=14> */
[----:B-----5:R-:W-:-:S02]  /*7f60*/  ISETP.GE.AND P0, PT, R28, RZ, PT ;  /* 0x000000ff1c00720c */ /* 0x020fc40003f06270 */
[----:B------:R-:W2:Y:S04]  /*7f70*/  LDL R28, [R1+0x958] ;  /* 0x00095800011c7983 */ /* 0x000ea80000100800 */
[----:B------:R0:W-:Y:S04]  /*7f80*/  STL [R1+0x1b4], R5 ;  /* 0x0001b40501007387 */ /* 0x0001e80000100800 */
[----:B0-----:R-:W5:Y:S01]  /*7f90*/  LDL.LU R5, [R1+0x194] ;  /* 0x0001940001057983 */ /* 0x001f620000300800 */
[----:B---3--:R-:W-:Y:S01]  /*7fa0*/  @!P2 IMAD.MOV R14, RZ, RZ, -R14 ;  /* 0x000000ffff0ea224 */ /* 0x008fe200078e0a0e */
[----:B----4-:R-:W-:-:S02]  /*7fb0*/  ISETP.GE.AND P2, PT, R26, RZ, PT ;  /* 0x000000ff1a00720c */ /* 0x010fc40003f46270 */
[----:B------:R-:W3:Y:S04]  /*7fc0*/  LDL R26, [R1+0x95c] ;  /* 0x00095c00011a7983 */ /* 0x000ee80000100800 */
[----:B------:R0:W-:Y:S04]  /*7fd0*/  STL [R1+0x1ac], R14 ;  /* 0x0001ac0e01007387 */ /* 0x0001e80000100800 */
[----:B0-----:R-:W4:Y:S01]  /*7fe0*/  LDL.LU R14, [R1+0x198] ;  /* 0x00019800010e7983 */ /* 0x001f220000300800 */
[----:B-----5:R-:W-:Y:S01]  /*7ff0*/  @!P3 IMAD.MOV R5, RZ, RZ, -R5 ;  /* 0x000000ffff05b224 */ /* 0x020fe200078e0a05 */
[----:B------:R-:W-:-:S02]  /*8000*/  ISETP.GE.AND P3, PT, R25, RZ, PT ;  /* 0x000000ff1900720c */ /* 0x000fc40003f66270 */
[----:B------:R-:W5:Y:S04]  /*8010*/  LDL R25, [R1+0x954] ;  /* 0x0009540001197983 */ /* 0x000f680000100800 */
[----:B------:R0:W-:Y:S04]  /*8020*/  STL [R1+0x1a8], R5 ;  /* 0x0001a80501007387 */ /* 0x0001e80000100800 */
[----:B0-----:R-:W2:Y:S01]  /*8030*/  LDL.LU R5, [R1+0x17c] ;  /* 0x00017c0001057983 */ /* 0x001ea20000300800 */
[----:B----4-:R-:W-:Y:S01]  /*8040*/  @!P5 IMAD.MOV R14, RZ, RZ, -R14 ;  /* 0x000000ffff0ed224 */ /* 0x010fe200078e0a0e */
[----:B------:R-:W-:-:S02]  /*8050*/  ISETP.GE.AND P5, PT, R27, RZ, PT ;  /* 0x000000ff1b00720c */ /* 0x000fc40003fa6270 */
[----:B------:R-:W4:Y:S04]  /*8060*/  LDL R27, [R1+0x950] ;  /* 0x00095000011b7983 */ /* 0x000f280000100800 */
        /* <DEDUP_REMOVED lines=322> */
[----:B--2---:R-:W-:-:S05]  /*9490*/  @!P5 IMAD.MOV R5, RZ, RZ, -R5 ;  /* 0x000000ffff05d224 */ /* 0x004fca00078e0a05 */
[----:B------:R0:W-:Y:S01]  /*94a0*/  STL [R1+0x60], R5 ;  /* 0x0000600501007387 */ /* 0x0001e20000100800 */
[----:B------:R-:W-:-:S03]  /*94b0*/  ISETP.GE.AND P5, PT, R0, RZ, PT ;  /* 0x000000ff0000720c */ /* 0x000fc60003fa6270 */
[----:B0-----:R-:W2:Y:S04]  /*94c0*/  LDL.LU R5, [R1+0x12c] ;  /* 0x00012c0001057983 */ /* 0x001ea80000300800 */
[----:B------:R-:W4:Y:S01]  /*94d0*/  LDL R0, [R1+0x848] ;  /* 0x0008480001007983 */ /* 0x000f220000100800 */
[----:B---3--:R-:W-:-:S05]  /*94e0*/  @!P4 IMAD.MOV R14, RZ, RZ, -R14 ;  /* 0x000000ffff0ec224 */ /* 0x008fca00078e0a0e */
[----:B------:R0:W-:Y:S04]  /*94f0*/  STL [R1+0x5c], R14 ;  /* 0x00005c0e01007387 */ /* 0x0001e80000100800 */
[----:B0-----:R-:W3:Y:S01]  /*9500*/  LDL.LU R14, [R1+0x134] ;  /* 0x00013400010e7983 */ /* 0x001ee20000300800 */
[----:B------:R-:W-:-:S03]  /*9510*/  ISETP.GE.AND P4, PT, R6, RZ, PT ;  /* 0x000000ff0600720c */ /* 0x000fc60003f86270 */
[----:B------:R-:W5:Y:S01]  /*9520*/  LDL R6, [R1+0x844] ;  /* 0x0008440001067983 */ /* 0x000f620000100800 */
[----:B------:R-:W-:Y:S01]  /*9530*/  ISETP.NE.AND P1, PT, R15, RZ, PT ;  /* 0x000000ff0f00720c */ /* 0x000fe20003f25270 */
[----:B--2---:R-:W-:-:S05]  /*9540*/  @!P0 IMAD.MOV R5, RZ, RZ, -R5 ;  /* 0x000000ffff058224 */ /* 0x004fca00078e0a05 */
[----:B------:R0:W-:Y:S04]  /*9550*/  STL [R1+0x58], R5 ;  /* 0x0000580501007387 */ /* 0x0001e80000100800 */
[----:B0-----:R-:W2:Y:S04]  /*9560*/  LDL.LU R5, [R1+0x14c] ;  /* 0x00014c0001057983 */ /* 0x001ea80000300800 */
[----:B------:R-:W2:Y:S01]  /*9570*/  LDL R15, [R1+0x840] ;  /* 0x00084000010f7983 */ /* 0x000ea20000100800 */
[----:B---3--:R-:W-:Y:S01]  /*9580*/  @!P2 IMAD.MOV R14, RZ, RZ, -R14 ;  /* 0x000000ffff0ea224 */ /* 0x008fe200078e0a0e */
[----:B----4-:R-:W-:-:S02]  /*9590*/  ISETP.GE.AND P2, PT, R24, RZ, PT ;  /* 0x000000ff1800720c */ /* 0x010fc40003f46270 */
[----:B------:R-:W3:Y:S01]  /*95a0*/  LDL.LU R24, [R1+0x13c] ;  /* 0x00013c0001187983 */ /* 0x000ee20000300800 */
[----:B-----5:R-:W-:-:S03]  /*95b0*/  ISETP.GE.AND P0, PT, R23, RZ, PT ;  /* 0x000000ff1700720c */ /* 0x020fc60003f06270 */
[----:B------:R-:W-:Y:S04]  /*95c0*/  STL [R1+0x54], R14 ;  /* 0x0000540e01007387 */ /* 0x000fe80000100800 */
[----:B------:R-:W4:Y:S01]  /*95d0*/  LDL R23, [R1+0x83c] ;  /* 0x00083c0001177983 */ /* 0x000f220000100800 */
[----:B--2---:R-:W-:-:S05]  /*95e0*/  @!P3 IMAD.MOV R5, RZ, RZ, -R5 ;  /* 0x000000ffff05b224 */ /* 0x004fca00078e0a05 */
[----:B------:R0:W-:Y:S01]  /*95f0*/  STL [R1+0x50], R5 ;  /* 0x0000500501007387 */ /* 0x0001e20000100800 */
[----:B---3--:R-:W-:Y:S01]  /*9600*/  @!P5 IMAD.MOV R24, RZ, RZ, -R24 ;  /* 0x000000ffff18d224 */ /* 0x008fe200078e0a18 */
[----:B------:R-:W-:Y:S02]  /*9610*/  ISETP.GE.AND P5, PT, R26, RZ, PT ;  /* 0x000000ff1a00720c */ /* 0x000fe40003fa6270 */
[----:B0-----:R-:W2:Y:S04]  /*9620*/  LDL.LU R5, [R1+0xdc] ;  /* 0x0000dc0001057983 */ /* 0x001ea80000300800 */
[----:B------:R-:W3:Y:S04]  /*9630*/  LDL R14, [R1+0x838] ;  /* 0x00083800010e7983 */ /* 0x000ee80000100800 */
[----:B------:R-:W5:Y:S04]  /*9640*/  LDL.LU R26, [R1+0xe0] ;  /* 0x0000e000011a7983 */ /* 0x000f680000300800 */
[----:B------:R0:W-:Y:S01]  /*9650*/  STL [R1+0x4c], R24 ;  /* 0x00004c1801007387 */ /* 0x0001e20000100800 */
[----:B------:R-:W-:-:S03]  /*9660*/  ISETP.GE.AND P3, PT, R28, RZ, PT ;  /* 0x000000ff1c00720c */ /* 0x000fc60003f66270 */
[----:B0-----:R-:W3:Y:S01]  /*9670*/  LDL R24, [R1+0x834] ;  /* 0x0008340001187983 */ /* 0x001ee20000100800 */
[----:B--2---:R-:W-:Y:S01]  /*9680*/  @!P4 IMAD.MOV R5, RZ, RZ, -R5 ;  /* 0x000000ffff05c224 */ /* 0x004fe200078e0a05 */
[----:B------:R-:W-:-:S04]  /*9690*/  ISETP.GE.AND P4, PT, R25, RZ, PT ;  /* 0x000000ff1900720c */ /* 0x000fc80003f86270 */
[----:B------:R0:W-:Y:S01]  /*96a0*/  STL [R1+0x48], R5 ;  /* 0x0000480501007387 */ /* 0x0001e20000100800 */
[----:B-----5:R-:W-:-:S03]  /*96b0*/  @!P0 IMAD.MOV R26, RZ, RZ, -R26 ;  /* 0x000000ffff1a8224 */ /* 0x020fc600078e0a1a */
[----:B0-----:R-:W2:Y:S04]  /*96c0*/  LDL.LU R5, [R1+0xe4] ;  /* 0x0000e40001057983 */ /* 0x001ea80000300800 */
[----:B------:R-:W5:Y:S04]  /*96d0*/  LDL R25, [R1+0x830] ;  /* 0x0008300001197983 */ /* 0x000f680000100800 */
[----:B------:R0:W-:Y:S04]  /*96e0*/  STL [R1+0x44], R26 ;  /* 0x0000441a01007387 */ /* 0x0001e80000100800 */
[----:B0-----:R-:W3:Y:S04]  /*96f0*/  LDL R26, [R1+0x82c] ;  /* 0x00082c00011a7983 */ /* 0x001ee80000100800 */
[----:B------:R-:W3:Y:S01]  /*9700*/  LDL.LU R28, [R1+0x114] ;  /* 0x00011400011c7983 */ /* 0x000ee20000300800 */
[----:B------:R-:W-:-:S03]  /*9710*/  ISETP.GE.AND P0, PT, R27, RZ, PT ;  /* 0x000000ff1b00720c */ /* 0x000fc60003f06270 */
[----:B------:R-:W4:Y:S01]  /*9720*/  LDL R27, [R1+0x824] ;  /* 0x00082400011b7983 */ /* 0x000f220000100800 */
[----:B--2---:R-:W-:Y:S01]  /*9730*/  @!P2 IMAD.MOV R5, RZ, RZ, -R5 ;  /* 0x000000ffff05a224 */ /* 0x004fe200078e0a05 */
[----:B------:R-:W-:-:S04]  /*9740*/  ISETP.GE.AND P2, PT, R0, RZ, PT ;  /* 0x000000ff0000720c */ /* 0x000fc80003f46270 */
[----:B------:R0:W-:Y:S04]  /*9750*/  STL [R1+0x40], R5 ;  /* 0x0000400501007387 */ /* 0x0001e80000100800 */
[----:B0-----:R-:W2:Y:S04]  /*9760*/  LDL.LU R5, [R1+0xf4] ;  /* 0x0000f40001057983 */ /* 0x001ea80000300800 */
[----:B------:R-:W4:Y:S01]  /*9770*/  LDL R0, [R1+0x828] ;  /* 0x0008280001007983 */ /* 0x000f220000100800 */
[----:B---3--:R-:W-:Y:S01]  /*9780*/  @!P3 IMAD.MOV R28, RZ, RZ, -R28 ;  /* 0x000000ffff1cb224 */ /* 0x008fe200078e0a1c */
[----:B------:R-:W-:-:S04]  /*9790*/  ISETP.GE.AND P3, PT, R6, RZ, PT ;  /* 0x000000ff0600720c */ /* 0x000fc80003f66270 */
[----:B------:R0:W-:Y:S04]  /*97a0*/  STL [R1+0x3c], R28 ;  /* 0x00003c1c01007387 */ /* 0x0001e80000100800 */
[----:B0-----:R-:W3:Y:S04]  /*97b0*/  LDL R28, [R1+0x820] ;  /* 0x00082000011c7983 */ /* 0x001ee80000100800 */
[----:B------:R-:W3:Y:S01]  /*97c0*/  LDL.LU R6, [R1+0x34] ;  /* 0x0000340001067983 */ /* 0x000ee20000300800 */
[----:B--2---:R-:W-:Y:S01]  /*97d0*/  @!P5 IMAD.MOV R5, RZ, RZ, -R5 ;  /* 0x000000ffff05d224 */ /* 0x004fe200078e0a05 */
[----:B------:R-:W-:-:S04]  /*97e0*/  ISETP.GE.AND P5, PT, R15, RZ, PT ;  /* 0x000000ff0f00720c */ /* 0x000fc80003fa6270 */
[----:B------:R0:W-:Y:S04]  /*97f0*/  STL [R1+0x38], R5 ;  /* 0x0000380501007387 */ /* 0x0001e80000100800 */
[----:B0-----:R-:W2:Y:S04]  /*9800*/  LDL R5, [R1+0x81c] ;  /* 0x00081c0001057983 */ /* 0x001ea80000100800 */
[----:B------:R-:W2:Y:S01]  /*9810*/  LDL.LU R15, [R1+0x30] ;  /* 0x00003000010f7983 */ /* 0x000ea20000300800 */
[----:B---3--:R-:W-:Y:S01]  /*9820*/  @!P4 IMAD.MOV R6, RZ, RZ, -R6 ;  /* 0x000000ffff06c224 */ /* 0x008fe200078e0a06 */
[----:B----4-:R-:W-:-:S04]  /*9830*/  ISETP.GE.AND P4, PT, R23, RZ, PT ;  /* 0x000000ff1700720c */ /* 0x010fc80003f86270 */
[----:B------:R0:W-:Y:S04]  /*9840*/  STL [R1+0x34], R6 ;  /* 0x0000340601007387 */ /* 0x0001e80000100800 */
[----:B0-----:R-:W3:Y:S04]  /*9850*/  LDL R6, [R1+0x818] ;  /* 0x0008180001067983 */ /* 0x001ee80000100800 */
[----:B------:R-:W4:Y:S01]  /*9860*/  LDL.LU R23, [R1+0x2c] ;  /* 0x00002c0001177983 */ /* 0x000f220000300800 */
[----:B--2---:R-:W-:Y:S01]  /*9870*/  @!P0 IMAD.MOV R15, RZ, RZ, -R15 ;  /* 0x000000ffff0f8224 */ /* 0x004fe200078e0a0f */
[----:B------:R-:W-:-:S04]  /*9880*/  ISETP.GE.AND P0, PT, R14, RZ, PT ;  /* 0x000000ff0e00720c */ /* 0x000fc80003f06270 */
[----:B------:R0:W-:Y:S04]  /*9890*/  STL [R1+0x30], R15 ;  /* 0x0000300f01007387 */ /* 0x0001e80000100800 */
[----:B0-----:R-:W2:Y:S04]  /*98a0*/  LDL.LU R15, [R1+0x28] ;  /* 0x00002800010f7983 */ /* 0x001ea80000300800 */
[----:B------:R-:W3:Y:S01]  /*98b0*/  LDL R14, [R1+0x814] ;  /* 0x00081400010e7983 */ /* 0x000ee20000100800 */
[----:B----4-:R-:W-:Y:S01]  /*98c0*/  @!P2 IMAD.MOV R23, RZ, RZ, -R23 ;  /* 0x000000ffff17a224 */ /* 0x010fe200078e0a17 */
[----:B------:R-:W-:-:S04]  /*98d0*/  ISETP.GE.AND P2, PT, R24, RZ, PT ;  /* 0x000000ff1800720c */ /* 0x000fc80003f46270 */
[----:B------:R0:W-:Y:S04]  /*98e0*/  STL [R1+0x2c], R23 ;  /* 0x00002c1701007387 */ /* 0x0001e80000100800 */
[----:B0-----:R-:W4:Y:S04]  /*98f0*/  LDL.LU R23, [R1+0xb30] ;  /* 0x000b300001177983 */ /* 0x001f280000300800 */
[----:B------:R-:W3:Y:S01]  /*9900*/  LDL.LU R24, [R1+0x24] ;  /* 0x0000240001187983 */ /* 0x000ee20000300800 */
[----:B--2---:R-:W-:Y:S01]  /*9910*/  @!P3 IMAD.MOV R15, RZ, RZ, -R15 ;  /* 0x000000ffff0fb224 */ /* 0x004fe200078e0a0f */
[----:B-----5:R-:W-:-:S04]  /*9920*/  ISETP.GE.AND P3, PT, R25, RZ, PT ;  /* 0x000000ff1900720c */ /* 0x020fc80003f66270 */
[----:B------:R0:W-:Y:S04]  /*9930*/  STL [R1+0x28], R15 ;  /* 0x0000280f01007387 */ /* 0x0001e80000100800 */
[----:B0-----:R-:W2:Y:S04]  /*9940*/  LDL R15, [R1+0x810] ;  /* 0x00081000010f7983 */ /* 0x001ea80000100800 */
[----:B------:R-:W5:Y:S01]  /*9950*/  LDL.LU R25, [R1+0x20] ;  /* 0x0000200001197983 */ /* 0x000f620000300800 */
[----:B---3--:R-:W-:Y:S01]  /*9960*/  @!P5 IMAD.MOV R24, RZ, RZ, -R24 ;  /* 0x000000ffff18d224 */ /* 0x008fe200078e0a18 */
[----:B------:R-:W-:-:S04]  /*9970*/  ISETP.GE.AND P5, PT, R26, RZ, PT ;  /* 0x000000ff1a00720c */ /* 0x000fc80003fa6270 */
[----:B------:R0:W-:Y:S04]  /*9980*/  STL [R1+0x24], R24 ;  /* 0x0000241801007387 */ /* 0x0001e80000100800 */
[----:B0-----:R-:W3:Y:S04]  /*9990*/  LDL.LU R24, [R1+0xb2c] ;  /* 0x000b2c0001187983 */ /* 0x001ee80000300800 */
[----:B------:R-:W2:Y:S01]  /*99a0*/  LDL.LU R26, [R1+0x1c] ;  /* 0x00001c00011a7983 */ /* 0x000ea20000300800 */
[----:B-----5:R-:W-:Y:S01]  /*99b0*/  @!P4 IMAD.MOV R25, RZ, RZ, -R25 ;  /* 0x000000ffff19c224 */ /* 0x020fe200078e0a19 */
[----:B------:R-:W-:-:S04]  /*99c0*/  ISETP.GE.AND P4, PT, R27, RZ, PT ;  /* 0x000000ff1b00720c */ /* 0x000fc80003f86270 */
[----:B------:R0:W-:Y:S04]  /*99d0*/  STL [R1+0x20], R25 ;  /* 0x0000201901007387 */ /* 0x0001e80000100800 */
[----:B0-----:R-:W5:Y:S04]  /*99e0*/  LDL.LU R25, [R1+0xb28] ;  /* 0x000b280001197983 */ /* 0x001f680000300800 */
[----:B------:R-:W3:Y:S01]  /*99f0*/  LDL.LU R27, [R1+0x18] ;  /* 0x00001800011b7983 */ /* 0x000ee20000300800 */
[----:B--2---:R-:W-:Y:S01]  /*9a00*/  @!P0 IMAD.MOV R26, RZ, RZ, -R26 ;  /* 0x000000ffff1a8224 */ /* 0x004fe200078e0a1a */
[----:B------:R-:W-:-:S04]  /*9a10*/  ISETP.GE.AND P0, PT, R0, RZ, PT ;  /* 0x000000ff0000720c */ /* 0x000fc80003f06270 */
[----:B------:R0:W-:Y:S04]  /*9a20*/  STL [R1+0x1c], R26 ;  /* 0x00001c1a01007387 */ /* 0x0001e80000100800 */
[----:B0-----:R-:W2:Y:S04]  /*9a30*/  LDL.LU R26, [R1+0xb24] ;  /* 0x000b2400011a7983 */ /* 0x001ea80000300800 */
[----:B------:R-:W2:Y:S01]  /*9a40*/  LDL.LU R0, [R1+0x14] ;  /* 0x0000140001007983 */ /* 0x000ea20000300800 */
[----:B---3--:R-:W-:Y:S01]  /*9a50*/  @!P2 IMAD.MOV R27, RZ, RZ, -R27 ;  /* 0x000000ffff1ba224 */ /* 0x008fe200078e0a1b */
[----:B------:R-:W-:-:S04]  /*9a60*/  ISETP.GE.AND P2, PT, R28, RZ, PT ;  /* 0x000000ff1c00720c */ /* 0x000fc80003f46270 */
[----:B------:R0:W-:Y:S04]  /*9a70*/  STL [R1+0x18], R27 ;  /* 0x0000181b01007387 */ /* 0x0001e80000100800 */
[----:B0-----:R-:W3:Y:S04]  /*9a80*/  LDL.LU R27, [R1+0xb20] ;  /* 0x000b2000011b7983 */ /* 0x001ee80000300800 */
        /* <DEDUP_REMOVED lines=17> */
[----:B------:R-:W-:-:S04]  /*9ba0*/  ISETP.GE.AND P0, PT, R15, RZ, PT ;  /* 0x000000ff0f00720c */ /* 0x000fc80003f06270 */
[----:B------:R0:W-:Y:S04]  /*9bb0*/  STL [R1+0xa90], R6 ;  /* 0x000a900601007387 */ /* 0x0001e80000100800 */
[----:B0-----:R-:W3:Y:S04]  /*9bc0*/  LDL R6, [R1+0x808] ;  /* 0x0008080001067983 */ /* 0x001ee80000100800 */
[----:B------:R-:W3:Y:S01]  /*9bd0*/  LDL.LU R15, [R1] ;  /* 0x00000000010f7983 */ /* 0x000ee20000300800 */
[----:B--2---:R-:W-:-:S05]  /*9be0*/  @!P2 IMAD.MOV R14, RZ, RZ, -R14 ;  /* 0x000000ffff0ea224 */ /* 0x004fca00078e0a0e */
[----:B------:R0:W-:Y:S04]  /*9bf0*/  STL [R1+0xa94], R14 ;  /* 0x000a940e01007387 */ /* 0x0001e80000100800 */
[----:B0-----:R-:W2:Y:S01]  /*9c00*/  LDL R14, [R1+0x80c] ;  /* 0x00080c00010e7983 */ /* 0x001ea20000100800 */
[----:B------:R-:W-:Y:S02]  /*9c10*/  @!P5 IMAD.MOV R0, RZ, RZ, -R0 ;  /* 0x000000ffff00d224 */ /* 0x000fe400078e0a00 */
[----:B------:R-:W-:Y:S01]  /*9c20*/  @!P4 IMAD.MOV R27, RZ, RZ, -R27 ;  /* 0x000000ffff1bc224 */ /* 0x000fe200078e0a1b */
[----:B------:R-:W-:Y:S01]  /*9c30*/  ISETP.GE.AND P5, PT, R5, RZ, PT ;  /* 0x000000ff0500720c */ /* 0x000fe20003fa6270 */
[----:B---3--:R-:W-:Y:S01]  /*9c40*/  @!P3 IMAD.MOV R15, RZ, RZ, -R15 ;  /* 0x000000ffff0fb224 */ /* 0x008fe200078e0a0f */
[----:B------:R-:W-:-:S02]  /*9c50*/  ISETP.GE.AND P3, PT, R6, RZ, PT ;  /* 0x000000ff0600720c */ /* 0x000fc40003f66270 */
[----:B--2---:R-:W-:Y:S02]  /*9c60*/  ISETP.GE.AND P2, PT, R14, RZ, PT ;  /* 0x000000ff0e00720c */ /* 0x004fe40003f46270 */
[----:B------:R-:W2:Y:S04]  /*9c70*/  LDL R14, [R1+0x7f0] ;  /* 0x0007f000010e7983 */ /* 0x000ea80000100800 */
[----:B------:R0:W-:Y:S04]  /*9c80*/  STL [R1+0xa98], R15 ;  /* 0x000a980f01007387 */ /* 0x0001e80000100800 */
[----:B------:R-:W3:Y:S04]  /*9c90*/  LDL R6, [R1+0x7ec] ;  /* 0x0007ec0001067983 */ /* 0x000ee80000100800 */
[----:B0-----:R-:W3:Y:S04]  /*9ca0*/  LDL R15, [R1+0x7f4] ;  /* 0x0007f400010f7983 */ /* 0x001ee80000100800 */
[----:B------:R0:W-:Y:S04]  /*9cb0*/  STL [R1+0xa9c], R0 ;  /* 0x000a9c0001007387 */ /* 0x0001e80000100800 */
[----:B------:R-:W3:Y:S04]  /*9cc0*/  LDL R5, [R1+0x7e8] ;  /* 0x0007e80001057983 */ /* 0x000ee80000100800 */
[----:B0-----:R-:W3:Y:S04]  /*9cd0*/  LDL R0, [R1+0x7f8] ;  /* 0x0007f80001007983 */ /* 0x001ee80000100800 */
[----:B------:R0:W-:Y:S04]  /*9ce0*/  STL [R1+0xaa0], R27 ;  /* 0x000aa01b01007387 */ /* 0x0001e80000100800 */
[----:B0-----:R-:W3:Y:S01]  /*9cf0*/  LDL R27, [R1+0x7fc] ;  /* 0x0007fc00011b7983 */ /* 0x001ee20000100800 */
[----:B------:R-:W-:Y:S01]  /*9d00*/  @!P0 IMAD.MOV R26, RZ, RZ, -R26 ;  /* 0x000000ffff1a8224 */ /* 0x000fe200078e0a1a */
[----:B------:R-:W-:Y:S01]  /*9d10*/  ISETP.GE.AND P4, PT, R28, RZ, PT ;  /* 0x000000ff1c00720c */ /* 0x000fe20003f86270 */
[----:B-----5:R-:W-:Y:S01]  /*9d20*/  @!P2 IMAD.MOV R25, RZ, RZ, -R25 ;  /* 0x000000ffff19a224 */ /* 0x020fe200078e0a19 */
[----:B------:R-:W5:Y:S04]  /*9d30*/  LDL R28, [R1+0x7e4] ;  /* 0x0007e400011c7983 */ /* 0x000f680000100800 */
[----:B------:R-:W-:Y:S01]  /*9d40*/  STL [R1+0xaa4], R26 ;  /* 0x000aa41a01007387 */ /* 0x000fe20000100800 */
[----:B------:R-:W-:-:S02]  /*9d50*/  @!P3 IMAD.MOV R24, RZ, RZ, -R24 ;  /* 0x000000ffff18b224 */ /* 0x000fc400078e0a18 */
[----:B----4-:R-:W-:-:S04]  /*9d60*/  @!P5 IMAD.MOV R23, RZ, RZ, -R23 ;  /* 0x000000ffff17d224 */ /* 0x010fc800078e0a17 */
[----:B------:R-:W-:Y:S01]  /*9d70*/  @!P4 IMAD.MOV R22, RZ, RZ, -R22 ;  /* 0x000000ffff16c224 */ /* 0x000fe200078e0a16 */
[----:B--2---:R-:W-:Y:S02]  /*9d80*/  ISETP.GE.AND P5, PT, R14, RZ, PT ;  /* 0x000000ff0e00720c */ /* 0x004fe40003fa6270 */
[----:B---3--:R-:W-:Y:S02]  /*9d90*/  ISETP.GE.AND P2, PT, R0, RZ, PT ;  /* 0x000000ff0000720c */ /* 0x008fe40003f46270 */
[----:B------:R-:W-:Y:S02]  /*9da0*/  ISETP.GE.AND P0, PT, R27, RZ, PT ;  /* 0x000000ff1b00720c */ /* 0x000fe40003f06270 */
[----:B------:R-:W2:Y:S04]  /*9db0*/  LDL R27, [R1+0x7e0] ;  /* 0x0007e000011b7983 */ /* 0x000ea80000100800 */
[----:B------:R0:W-:Y:S04]  /*9dc0*/  STL [R1+0xaa8], R25 ;  /* 0x000aa81901007387 */ /* 0x0001e80000100800 */
[----:B------:R-:W3:Y:S01]  /*9dd0*/  LDL R0, [R1+0x7dc] ;  /* 0x0007dc0001007983 */ /* 0x000ee20000100800 */
[----:B------:R-:W-:-:S03]  /*9de0*/  ISETP.GE.AND P3, PT, R15, RZ, PT ;  /* 0x000000ff0f00720c */ /* 0x000fc60003f66270 */
[----:B------:R-:W-:Y:S01]  /*9df0*/  STL [R1+0xaac], R24 ;  /* 0x000aac1801007387 */ /* 0x000fe20000100800 */
[----:B------:R-:W-:-:S03]  /*9e00*/  ISETP.GE.AND P4, PT, R6, RZ, PT ;  /* 0x000000ff0600720c */ /* 0x000fc60003f86270 */
[----:B------:R-:W4:Y:S04]  /*9e10*/  LDL R15, [R1+0x7d8] ;  /* 0x0007d800010f7983 */ /* 0x000f280000100800 */
[----:B------:R-:W-:Y:S04]  /*9e20*/  STL [R1+0xab0], R23 ;  /* 0x000ab01701007387 */ /* 0x000fe80000100800 */
[----:B------:R-:W4:Y:S04]  /*9e30*/  LDL R14, [R1+0x7cc] ;  /* 0x0007cc00010e7983 */ /* 0x000f280000100800 */
[----:B------:R-:W-:Y:S04]  /*9e40*/  STL [R1+0xab4], R22 ;  /* 0x000ab41601007387 */ /* 0x000fe80000100800 */
[----:B------:R-:W4:Y:S01]  /*9e50*/  LDL R6, [R1+0x7c8] ;  /* 0x0007c80001067983 */ /* 0x000f220000100800 */
[----:B------:R-:W-:-:S02]  /*9e60*/  @!P0 IMAD.MOV R21, RZ, RZ, -R21 ;  /* 0x000000ffff158224 */ /* 0x000fc400078e0a15 */
[----:B------:R-:W-:Y:S01]  /*9e70*/  @!P2 IMAD.MOV R20, RZ, RZ, -R20 ;  /* 0x000000ffff14a224 */ /* 0x000fe200078e0a14 */
[----:B------:R-:W-:Y:S01]  /*9e80*/  ISETP.GE.AND P0, PT, R5, RZ, PT ;  /* 0x000000ff0500720c */ /* 0x000fe20003f06270 */
[----:B------:R-:W-:Y:S01]  /*9e90*/  @!P3 IMAD.MOV R19, RZ, RZ, -R19 ;  /* 0x000000ffff13b224 */ /* 0x000fe200078e0a13 */
[----:B------:R-:W-:Y:S01]  /*9ea0*/  STL [R1+0xab8], R21 ;  /* 0x000ab81501007387 */ /* 0x000fe20000100800 */
[----:B------:R-:W-:Y:S01]  /*9eb0*/  @!P5 IMAD.MOV R18, RZ, RZ, -R18 ;  /* 0x000000ffff12d224 */ /* 0x000fe200078e0a12 */
[----:B-----5:R-:W-:Y:S02]  /*9ec0*/  ISETP.GE.AND P2, PT, R28, RZ, PT ;  /* 0x000000ff1c00720c */ /* 0x020fe40003f46270 */
[----:B------:R-:W5:Y:S01]  /*9ed0*/  LDL R5, [R1+0x7c4] ;  /* 0x0007c40001057983 */ /* 0x000f620000100800 */
[----:B------:R-:W-:-:S03]  /*9ee0*/  @!P4 IMAD.MOV R17, RZ, RZ, -R17 ;  /* 0x000000ffff11c224 */ /* 0x000fc600078e0a11 */
[----:B------:R-:W-:Y:S04]  /*9ef0*/  STL [R1+0xabc], R20 ;  /* 0x000abc1401007387 */ /* 0x000fe80000100800 */
[----:B------:R-:W5:Y:S04]  /*9f00*/  LDL R28, [R1+0x7c0] ;  /* 0x0007c000011c7983 */ /* 0x000f680000100800 */
[----:B------:R-:W-:Y:S04]  /*9f10*/  STL [R1+0xac0], R19 ;  /* 0x000ac01301007387 */ /* 0x000fe80000100800 */
[----:B------:R-:W-:Y:S04]  /*9f20*/  STL [R1+0xac4], R18 ;  /* 0x000ac41201007387 */ /* 0x000fe80000100800 */
[----:B0-----:R-:W5:Y:S04]  /*9f30*/  LDL R25, [R1+0x7bc] ;  /* 0x0007bc0001197983 */ /* 0x001f680000100800 */
[----:B------:R-:W-:Y:S04]  /*9f40*/  STL [R1+0xac8], R17 ;  /* 0x000ac81101007387 */ /* 0x000fe80000100800 */
[----:B------:R-:W5:Y:S01]  /*9f50*/  LDL R26, [R1+0x7b8] ;  /* 0x0007b800011a7983 */ /* 0x000f620000100800 */
[----:B------:R-:W-:-:S02]  /*9f60*/  @!P0 IMAD.MOV R16, RZ, RZ, -R16 ;  /* 0x000000ffff108224 */ /* 0x000fc400078e0a10 */
[----:B------:R-:W-:Y:S01]  /*9f70*/  @!P2 IMAD.MOV R13, RZ, RZ, -R13 ;  /* 0x000000ffff0da224 */ /* 0x000fe200078e0a0d */
[----:B--2---:R-:W-:Y:S02]  /*9f80*/  ISETP.GE.AND P3, PT, R27, RZ, PT ;  /* 0x000000ff1b00720c */ /* 0x004fe40003f66270 */
[----:B------:R-:W2:Y:S01]  /*9f90*/  LDL R27, [R1+0x7b4] ;  /* 0x0007b400011b7983 */ /* 0x000ea20000100800 */
[----:B---3--:R-:W-:-:S03]  /*9fa0*/  ISETP.GE.AND P5, PT, R0, RZ, PT ;  /* 0x000000ff0000720c */ /* 0x008fc60003fa6270 */
[----:B------:R-:W-:Y:S07]  /*9fb0*/  STL [R1+0xacc], R16 ;  /* 0x000acc1001007387 */ /* 0x000fee0000100800 */
[----:B------:R-:W-:Y:S01]  /*9fc0*/  @!P3 IMAD.MOV R12, RZ, RZ, -R12 ;  /* 0x000000ffff0cb224 */ /* 0x000fe200078e0a0c */
[----:B------:R-:W-:Y:S02]  /*9fd0*/  STL [R1+0xad0], R13 ;  /* 0x000ad00d01007387 */ /* 0x000fe40000100800 */
[----:B------:R-:W-:-:S02]  /*9fe0*/  @!P5 IMAD.MOV R11, RZ, RZ, -R11 ;  /* 0x000000ffff0bd224 */ /* 0x000fc400078e0a0b */
[----:B------:R-:W-:Y:S04]  /*9ff0*/  STL [R1+0xad4], R12 ;  /* 0x000ad40c01007387 */ /* 0x000fe80000100800 */
[----:B------:R0:W-:Y:S01]  /*a000*/  STL [R1+0xa84], R11 ;  /* 0x000a840b01007387 */ /* 0x0001e20000100800 */
[----:B----4-:R-:W-:Y:S02]  /*a010*/  ISETP.GE.AND P4, PT, R15, RZ, PT ;  /* 0x000000ff0f00720c */ /* 0x010fe40003f86270 */
[----:B------:R-:W-:Y:S01]  /*a020*/  ISETP.GE.AND P0, PT, R14, RZ, PT ;  /* 0x000000ff0e00720c */ /* 0x000fe20003f06270 */
[----:B0-----:R-:W3:Y:S04]  /*a030*/  LDL R11, [R1+0xbc] ;  /* 0x0000bc00010b7983 */ /* 0x001ee80000100800 */
[----:B------:R-:W3:Y:S01]  /*a040*/  LDL.LU R0, [R1+0x1e8] ;  /* 0x0001e80001007983 */ /* 0x000ee20000300800 */
[----:B------:R-:W-:-:S03]  /*a050*/  ISETP.GE.AND P2, PT, R6, RZ, PT ;  /* 0x000000ff0600720c */ /* 0x000fc60003f46270 */
[----:B------:R-:W4:Y:S04]  /*a060*/  LDL.LU R15, [R1+0x1e4] ;  /* 0x0001e400010f7983 */ /* 0x000f280000300800 */
[----:B------:R-:W4:Y:S04]  /*a070*/  LDL.LU R14, [R1+0x1e0] ;  /* 0x0001e000010e7983 */ /* 0x000f280000300800 */
[----:B------:R-:W4:Y:S01]  /*a080*/  LDL.LU R6, [R1+0x1dc] ;  /* 0x0001dc0001067983 */ /* 0x000f220000300800 */
[----:B-----5:R-:W-:Y:S01]  /*a090*/  ISETP.GE.AND P3, PT, R5, RZ, PT ;  /* 0x000000ff0500720c */ /* 0x020fe20003f66270 */
[----:B------:R-:W-:Y:S01]  /*a0a0*/  @!P4 IMAD.MOV R10, RZ, RZ, -R10 ;  /* 0x000000ffff0ac224 */ /* 0x000fe200078e0a0a */
[----:B------:R-:W-:Y:S01]  /*a0b0*/  ISETP.GE.AND P5, PT, R28, RZ, PT ;  /* 0x000000ff1c00720c */ /* 0x000fe20003fa6270 */
[----:B------:R-:W-:Y:S01]  /*a0c0*/  @!P0 IMAD.MOV R9, RZ, RZ, -R9 ;  /* 0x000000ffff098224 */ /* 0x000fe200078e0a09 */
[----:B------:R-:W5:Y:S01]  /*a0d0*/  LDL.LU R5, [R1+0x1d8] ;  /* 0x0001d80001057983 */ /* 0x000f620000300800 */
[----:B------:R-:W-:-:S03]  /*a0e0*/  @!P2 IMAD.MOV R8, RZ, RZ, -R8 ;  /* 0x000000ffff08a224 */ /* 0x000fc600078e0a08 */
[----:B------:R-:W5:Y:S01]  /*a0f0*/  LDL.LU R28, [R1+0x1d4] ;  /* 0x0001d400011c7983 */ /* 0x000f620000300800 */
[----:B------:R-:W-:Y:S02]  /*a100*/  ISETP.GE.AND P4, PT, R25, RZ, PT ;  /* 0x000000ff1900720c */ /* 0x000fe40003f86270 */
[----:B------:R-:W-:Y:S02]  /*a110*/  ISETP.GE.AND P0, PT, R26, RZ, PT ;  /* 0x000000ff1a00720c */ /* 0x000fe40003f06270 */
[----:B------:R-:W-:Y:S01]  /*a120*/  @!P3 IMAD.MOV R7, RZ, RZ, -R7 ;  /* 0x000000ffff07b224 */ /* 0x000fe200078e0a07 */
[----:B------:R-:W-:Y:S01]  /*a130*/  STL [R1+0xad8], R10 ;  /* 0x000ad80a01007387 */ /* 0x000fe20000100800 */
[----:B------:R-:W-:-:S07]  /*a140*/  @!P5 IMAD.MOV R4, RZ, RZ, -R4 ;  /* 0x000000ffff04d224 */ /* 0x000fce00078e0a04 */
[----:B------:R-:W-:Y:S01]  /*a150*/  @!P4 IMAD.MOV R3, RZ, RZ, -R3 ;  /* 0x000000ffff03c224 */ /* 0x000fe200078e0a03 */
[----:B------:R-:W-:Y:S04]  /*a160*/  STL [R1+0xadc], R9 ;  /* 0x000adc0901007387 */ /* 0x000fe80000100800 */
[----:B------:R-:W-:Y:S01]  /*a170*/  STL [R1+0xae0], R8 ;  /* 0x000ae00801007387 */ /* 0x000fe20000100800 */
[----:B------:R-:W-:-:S03]  /*a180*/  @!P0 IMAD.MOV R2, RZ, RZ, -R2 ;  /* 0x000000ffff028224 */ /* 0x000fc600078e0a02 */
[----:B------:R-:W-:Y:S04]  /*a190*/  STL [R1+0xae4], R7 ;  /* 0x000ae40701007387 */ /* 0x000fe80000100800 */
[----:B------:R-:W-:Y:S04]  /*a1a0*/  STL [R1+0xae8], R4 ;  /* 0x000ae80401007387 */ /* 0x000fe80000100800 */
[----:B------:R3:W-:Y:S04]  /*a1b0*/  STL [R1+0xaec], R3 ;  /* 0x000aec0301007387 */ /* 0x0007e80000100800 */
[----:B------:R4:W-:Y:S01]  /*a1c0*/  STL [R1+0xaf0], R2 ;  /* 0x000af00201007387 */ /* 0x0009e20000100800 */
[----:B--2---:R-:W-:-:S13]  /*a1d0*/  ISETP.GE.AND P6, PT, R27, RZ, PT ;  /* 0x000000ff1b00720c */ /* 0x004fda0003fc6270 */
[----:B------:R-:W-:-:S05]  /*a1e0*/  @!P6 IMAD.MOV R29, RZ, RZ, -R29 ;  /* 0x000000ffff1de224 */ /* 0x000fca00078e0a1d */
[----:B------:R-:W-:Y:S01]  /*a1f0*/  STL [R1+0xaf4], R29 ;  /* 0x000af41d01007387 */ /* 0x000fe20000100800 */
[C---:B---3--:R-:W-:Y:S02]  /*a200*/  SEL R3, R11.reuse, R0, !P1 ;  /* 0x000000000b037207 */ /* 0x048fe40004800000 */
[----:B----4-:R-:W-:-:S03]  /*a210*/  SEL R2, R11, R15, !P1 ;  /* 0x0000000f0b027207 */ /* 0x010fc60004800000 */
[----:B------:R0:W-:Y:S01]  /*a220*/  STL [R1+0x4], R3 ;  /* 0x0000040301007387 */ /* 0x0001e20000100800 */
[----:B------:R-:W-:-:S03]  /*a230*/  SEL R0, R11, R14, !P1 ;  /* 0x0000000e0b007207 */ /* 0x000fc60004800000 */
[----:B------:R5:W-:Y:S01]  /*a240*/  STL [R1+0x1fc], R2 ;  /* 0x0001fc0201007387 */ /* 0x000be20000100800 */
[----:B0-----:R-:W-:-:S03]  /*a250*/  SEL R3, R11, R6, !P1 ;  /* 0x000000060b037207 */ /* 0x001fc60004800000 */
[----:B------:R0:W-:Y:S04]  /*a260*/  STL [R1+0x1f8], R0 ;  /* 0x0001f80001007387 */ /* 0x0001e80000100800 */
[----:B------:R-:W-:Y:S04]  /*a270*/  STL [R1+0x1f4], R3 ;  /* 0x0001f40301007387 */ /* 0x000fe80000100800 */
[----:B------:R-:W2:Y:S01]  /*a280*/  LDL.LU R29, [R1+0x1c0] ;  /* 0x0001c000011d7983 */ /* 0x000ea20000300800 */
[C---:B-----5:R-:W-:Y:S02]  /*a290*/  SEL R2, R11.reuse, R5, !P1 ;  /* 0x000000050b027207 */ /* 0x060fe40004800000 */
[----:B0-----:R-:W-:-:S03]  /*a2a0*/  SEL R0, R11, R28, !P1 ;  /* 0x0000001c0b007207 */ /* 0x001fc60004800000 */
[----:B------:R-:W-:Y:S04]  /*a2b0*/  STL [R1+0x1f0], R2 ;  /* 0x0001f00201007387 */ /* 0x000fe80000100800 */
[----:B--2---:R0:W-:Y:S04]  /*a2c0*/  STL [R1+0xb10], R29 ;  /* 0x000b101d01007387 */ /* 0x0041e80000100800 */
[----:B------:R-:W-:Y:S04]  /*a2d0*/  STL [R1+0x1ec], R0 ;  /* 0x0001ec0001007387 */ /* 0x000fe80000100800 */
[----:B0-----:R-:W2:Y:S04]  /*a2e0*/  LDL.LU R29, [R1+0x1c4] ;  /* 0x0001c400011d7983 */ /* 0x001ea80000300800 */
[----:B--2---:R0:W-:Y:S04]  /*a2f0*/  STL [R1+0xb14], R29 ;  /* 0x000b141d01007387 */ /* 0x0041e80000100800 */
[----:B0-----:R-:W2:Y:S04]  /*a300*/  LDL.LU R29, [R1+0x1c8] ;  /* 0x0001c800011d7983 */ /* 0x001ea80000300800 */
[----:B--2---:R0:W-:Y:S04]  /*a310*/  STL [R1+0xb18], R29 ;  /* 0x000b181d01007387 */ /* 0x0041e80000100800 */
[----:B0-----:R-:W2:Y:S04]  /*a320*/  LDL.LU R29, [R1+0x1cc] ;  /* 0x0001cc00011d7983 */ /* 0x001ea80000300800 */
[----:B------:R-:W3:Y:S04]  /*a330*/  LDL.LU R2, [R1+0x1b8] ;  /* 0x0001b80001027983 */ /* 0x000ee80000300800 */
[----:B------:R-:W4:Y:S04]  /*a340*/  LDL.LU R3, [R1+0x1b4] ;  /* 0x0001b40001037983 */ /* 0x000f280000300800 */
[----:B------:R-:W5:Y:S04]  /*a350*/  LDL.LU R4, [R1+0x1ac] ;  /* 0x0001ac0001047983 */ /* 0x000f680000300800 */
[----:B------:R-:W3:Y:S04]  /*a360*/  LDL.LU R7, [R1+0x1a8] ;  /* 0x0001a80001077983 */ /* 0x000ee80000300800 */
        /* <DEDUP_REMOVED lines=22> */
[----:B------:R-:W3:Y:S01]  /*a4d0*/  LDL.LU R28, [R1+0x124] ;  /* 0x00012400011c7983 */ /* 0x000ee20000300800 */
[----:B--2---:R-:W-:-:S05]  /*a4e0*/  SEL R29, R11, R29, !P1 ;  /* 0x0000001d0b1d7207 */ /* 0x004fca0004800000 */
[----:B------:R0:W-:Y:S04]  /*a4f0*/  STL [R1+0x1e8], R29 ;  /* 0x0001e81d01007387 */ /* 0x0001e80000100800 */
[----:B0-----:R-:W2:Y:S02]  /*a500*/  LDL.LU R29, [R1+0xb18] ;  /* 0x000b1800011d7983 */ /* 0x001ea40000300800 */
[----:B--2---:R-:W-:-:S05]  /*a510*/  SEL R29, R11, R29, !P1 ;  /* 0x0000001d0b1d7207 */ /* 0x004fca0004800000 */
[----:B------:R0:W-:Y:S04]  /*a520*/  STL [R1+0x1e4], R29 ;  /* 0x0001e41d01007387 */ /* 0x0001e80000100800 */
[----:B0-----:R-:W2:Y:S02]  /*a530*/  LDL.LU R29, [R1+0xb14] ;  /* 0x000b1400011d7983 */ /* 0x001ea40000300800 */
[----:B--2---:R-:W-:-:S05]  /*a540*/  SEL R29, R11, R29, !P1 ;  /* 0x0000001d0b1d7207 */ /* 0x004fca0004800000 */
[----:B------:R0:W-:Y:S04]  /*a550*/  STL [R1+0xc], R29 ;  /* 0x00000c1d01007387 */ /* 0x0001e80000100800 */
[----:B0-----:R-:W2:Y:S01]  /*a560*/  LDL.LU R29, [R1+0xb10] ;  /* 0x000b1000011d7983 */ /* 0x001ea20000300800 */
[C---:B-----5:R-:W-:Y:S02]  /*a570*/  SEL R4, R11.reuse, R4, !P1 ;  /* 0x000000040b047207 */ /* 0x060fe40004800000 */
[----:B--2---:R-:W-:-:S05]  /*a580*/  SEL R29, R11, R29, !P1 ;  /* 0x0000001d0b1d7207 */ /* 0x004fca0004800000 */
[----:B------:R3:W-:Y:S02]  /*a590*/  STL [R1+0x1e0], R29 ;  /* 0x0001e01d01007387 */ /* 0x0007e40000100800 */
[C---:B---3--:R-:W-:Y:S02]  /*a5a0*/  SEL R29, R11.reuse, R2, !P1 ;  /* 0x000000020b1d7207 */ /* 0x048fe40004800000 */
[C---:B----4-:R-:W-:Y:S02]  /*a5b0*/  SEL R2, R11.reuse, R3, !P1 ;  /* 0x000000030b027207 */ /* 0x050fe40004800000 */
[C---:B------:R-:W-:Y:S01]  /*a5c0*/  SEL R3, R11.reuse, R7, !P1 ;  /* 0x000000070b037207 */ /* 0x040fe20004800000 */
[----:B------:R-:W-:Y:S04]  /*a5d0*/  STL [R1+0x1dc], R29 ;  /* 0x0001dc1d01007387 */ /* 0x000fe80000100800 */
[----:B------:R0:W-:Y:S04]  /*a5e0*/  STL [R1+0x1d8], R2 ;  /* 0x0001d80201007387 */ /* 0x0001e80000100800 */
[----:B------:R1:W-:Y:S04]  /*a5f0*/  STL [R1+0x1d4], R4 ;  /* 0x0001d40401007387 */ /* 0x0003e80000100800 */
[----:B------:R2:W-:Y:S01]  /*a600*/  STL [R1+0x1cc], R3 ;  /* 0x0001cc0301007387 */ /* 0x0005e20000100800 */
[----:B0-----:R-:W-:-:S02]  /*a610*/  SEL R2, R11, R8, !P1 ;  /* 0x000000080b027207 */ /* 0x001fc40004800000 */
[----:B-1----:R-:W-:-:S03]  /*a620*/  SEL R4, R11, R9, !P1 ;  /* 0x000000090b047207 */ /* 0x002fc60004800000 */
[----:B------:R0:W-:Y:S01]  /*a630*/  STL [R1+0x1c8], R2 ;  /* 0x0001c80201007387 */ /* 0x0001e20000100800 */
[----:B--2---:R-:W-:-:S03]  /*a640*/  SEL R3, R11, R10, !P1 ;  /* 0x0000000a0b037207 */ /* 0x004fc60004800000 */
[----:B------:R1:W-:Y:S04]  /*a650*/  STL [R1+0x1c4], R4 ;  /* 0x0001c40401007387 */ /* 0x0003e80000100800 */
[----:B------:R2:W-:Y:S01]  /*a660*/  STL [R1+0x1c0], R3 ;  /* 0x0001c00301007387 */ /* 0x0005e20000100800 */
[C---:B0-----:R-:W-:Y:S02]  /*a670*/  SEL R2, R11.reuse, R12, !P1 ;  /* 0x0000000c0b027207 */ /* 0x041fe40004800000 */
        /* <DEDUP_REMOVED lines=27> */
[----:B------:R-:W-:Y:S01]  /*a830*/  STL [R1+0x190], R4 ;  /* 0x0001900401007387 */ /* 0x000fe20000100800 */
[----:B------:R-:W-:-:S03]  /*a840*/  SEL R0, R11, R14, !P1 ;  /* 0x0000000e0b007207 */ /* 0x000fc60004800000 */
[----:B------:R1:W-:Y:S01]  /*a850*/  STL [R1+0x18c], R3 ;  /* 0x00018c0301007387 */ /* 0x0003e20000100800 */
[----:B0-----:R-:W-:-:S05]  /*a860*/  SEL R2, R11, R15, !P1 ;  /* 0x0000000f0b027207 */ /* 0x001fca0004800000 */
[----:B------:R0:W-:Y:S01]  /*a870*/  STL [R1+0x13c], R2 ;  /* 0x00013c0201007387 */ /* 0x0001e20000100800 */
[----:B-1----:R-:W-:-:S03]  /*a880*/  SEL R3, R11, R6, !P1 ;  /* 0x000000060b037207 */ /* 0x002fc60004800000 */
[----:B------:R1:W-:Y:S04]  /*a890*/  STL [R1+0x148], R0 ;  /* 0x0001480001007387 */ /* 0x0003e80000100800 */
[----:B------:R-:W-:Y:S04]  /*a8a0*/  STL [R1+0x154], R3 ;  /* 0x0001540301007387 */ /* 0x000fe80000100800 */
[----:B------:R-:W2:Y:S01]  /*a8b0*/  LDL.LU R29, [R1+0x110] ;  /* 0x00011000011d7983 */ /* 0x000ea20000300800 */
[C---:B0-----:R-:W-:Y:S02]  /*a8c0*/  SEL R2, R11.reuse, R5, !P1 ;  /* 0x000000050b027207 */ /* 0x041fe40004800000 */
[----:B-1----:R-:W-:-:S03]  /*a8d0*/  SEL R0, R11, R28, !P1 ;  /* 0x0000001c0b007207 */ /* 0x002fc60004800000 */
        /* <DEDUP_REMOVED lines=143> */
[C---:B---3--:R-:W-:Y:S02]  /*b1d0*/  SEL R2, R11.reuse, R2, !P1 ;  /* 0x000000020b027207 */ /* 0x048fe40004800000 */
[C---:B----4-:R-:W-:Y:S02]  /*b1e0*/  SEL R3, R11.reuse, R3, !P1 ;  /* 0x000000030b037207 */ /* 0x050fe40004800000 */
[C---:B-----5:R-:W-:Y:S02]  /*b1f0*/  SEL R4, R11.reuse, R4, !P1 ;  /* 0x000000040b047207 */ /* 0x060fe40004800000 */
[----:B------:R-:W-:-:S02]  /*b200*/  SEL R7, R11, R7, !P1 ;  /* 0x000000070b077207 */ /* 0x000fc40004800000 */
[C---:B------:R-:W-:Y:S02]  /*b210*/  SEL R8, R11.reuse, R8, !P1 ;  /* 0x000000080b087207 */ /* 0x040fe40004800000 */
[C---:B------:R-:W-:Y:S02]  /*b220*/  SEL R9, R11.reuse, R9, !P1 ;  /* 0x000000090b097207 */ /* 0x040fe40004800000 */
[C---:B------:R-:W-:Y:S02]  /*b230*/  SEL R10, R11.reuse, R10, !P1 ;  /* 0x0000000a0b0a7207 */ /* 0x040fe40004800000 */
[C---:B------:R-:W-:Y:S02]  /*b240*/  SEL R12, R11.reuse, R12, !P1 ;  /* 0x0000000c0b0c7207 */ /* 0x040fe40004800000 */
[C---:B------:R-:W-:Y:S02]  /*b250*/  SEL R13, R11.reuse, R13, !P1 ;  /* 0x0000000d0b0d7207 */ /* 0x040fe40004800000 */
        /* <DEDUP_REMOVED lines=18> */
[----:B--2---:R-:W-:-:S05]  /*b380*/  SEL R29, R11, R29, !P1 ;  /* 0x0000001d0b1d7207 */ /* 0x004fca0004800000 */
[----:B------:R0:W-:Y:S04]  /*b390*/  STL [R1+0xcc], R29 ;  /* 0x0000cc1d01007387 */ /* 0x0001e80000100800 */
[----:B0-----:R-:W2:Y:S04]  /*b3a0*/  LDL.LU R29, [R1+0xaf4] ;  /* 0x000af400011d7983 */ /* 0x001ea80000300800 */
[----:B------:R0:W-:Y:S04]  /*b3b0*/  STL [R1+0xc4], R2 ;  /* 0x0000c40201007387 */ /* 0x0001e80000100800 */
[----:B0-----:R-:W3:Y:S04]  /*b3c0*/  LDL.LU R2, [R1+0xaf0] ;  /* 0x000af00001027983 */ /* 0x001ee80000300800 */
[----:B------:R0:W-:Y:S04]  /*b3d0*/  STL [R1+0xc0], R3 ;  /* 0x0000c00301007387 */ /* 0x0001e80000100800 */
[----:B0-----:R-:W4:Y:S04]  /*b3e0*/  LDL.LU R3, [R1+0xaec] ;  /* 0x000aec0001037983 */ /* 0x001f280000300800 */
[----:B------:R0:W-:Y:S04]  /*b3f0*/  STL [R1+0xb8], R4 ;  /* 0x0000b80401007387 */ /* 0x0001e80000100800 */
[----:B0-----:R-:W5:Y:S04]  /*b400*/  LDL.LU R4, [R1+0xae8] ;  /* 0x000ae80001047983 */ /* 0x001f680000300800 */
[----:B------:R0:W-:Y:S04]  /*b410*/  STL [R1+0xb4], R7 ;  /* 0x0000b40701007387 */ /* 0x0001e80000100800 */
[----:B0-----:R-:W2:Y:S04]  /*b420*/  LDL.LU R7, [R1+0xae4] ;  /* 0x000ae40001077983 */ /* 0x001ea80000300800 */
        /* <DEDUP_REMOVED lines=46> */
[----:B--2---:R-:W-:-:S02]  /*b710*/  SEL R18, R11, R18, !P1 ;  /* 0x000000120b127207 */ /* 0x004fc40004800000 */
[C---:B---3--:R-:W-:Y:S02]  /*b720*/  SEL R19, R11.reuse, R19, !P1 ;  /* 0x000000130b137207 */ /* 0x048fe40004800000 */
[C---:B----4-:R-:W-:Y:S02]  /*b730*/  SEL R20, R11.reuse, R20, !P1 ;  /* 0x000000140b147207 */ /* 0x050fe40004800000 */
[C---:B-----5:R-:W-:Y:S02]  /*b740*/  SEL R21, R11.reuse, R21, !P1 ;  /* 0x000000150b157207 */ /* 0x060fe40004800000 */
[C---:B------:R-:W-:Y:S02]  /*b750*/  SEL R22, R11.reuse, R22, !P1 ;  /* 0x000000160b167207 */ /* 0x040fe40004800000 */
[C---:B------:R-:W-:Y:S02]  /*b760*/  SEL R23, R11.reuse, R23, !P1 ;  /* 0x000000170b177207 */ /* 0x040fe40004800000 */
[----:B------:R-:W-:-:S02]  /*b770*/  SEL R24, R11, R24, !P1 ;  /* 0x000000180b187207 */ /* 0x000fc40004800000 */
[C---:B------:R-:W-:Y:S02]  /*b780*/  SEL R25, R11.reuse, R25, !P1 ;  /* 0x000000190b197207 */ /* 0x040fe40004800000 */
[C---:B------:R-:W-:Y:S02]  /*b790*/  SEL R14, R11.reuse, R14, !P1 ;  /* 0x0000000e0b0e7207 */ /* 0x040fe40004800000 */
[----:B------:R-:W-:-:S05]  /*b7a0*/  SEL R28, R11, R28, !P1 ;  /* 0x0000001c0b1c7207 */ /* 0x000fca0004800000 */
[----:B------:R0:W-:Y:S02]  /*b7b0*/  STL [R1+0x24], R28 ;  /* 0x0000241c01007387 */ /* 0x0001e40000100800 */
[C---:B0-----:R-:W-:Y:S02]  /*b7c0*/  SEL R28, R11.reuse, R5, !P1 ;  /* 0x000000050b1c7207 */ /* 0x041fe40004800000 */
[C---:B------:R-:W-:Y:S02]  /*b7d0*/  SEL R5, R11.reuse, R6, !P1 ;  /* 0x000000060b057207 */ /* 0x040fe40004800000 */
[C---:B------:R-:W-:Y:S01]  /*b7e0*/  SEL R6, R11.reuse, R15, !P1 ;  /* 0x0000000f0b067207 */ /* 0x040fe20004800000 */
[----:B------:R-:W-:Y:S04]  /*b7f0*/  STL [R1+0x20], R28 ;  /* 0x0000201c01007387 */ /* 0x000fe80000100800 */
[----:B------:R0:W-:Y:S04]  /*b800*/  STL [R1+0x18], R5 ;  /* 0x0000180501007387 */ /* 0x0001e80000100800 */
[----:B------:R-:W-:Y:S01]  /*b810*/  STL [R1+0x14], R14 ;  /* 0x0000140e01007387 */ /* 0x000fe20000100800 */
[----:B0-----:R-:W-:-:S03]  /*b820*/  SEL R5, R11, R0, !P1 ;  /* 0x000000000b057207 */ /* 0x001fc60004800000 */
[----:B------:R0:W-:Y:S01]  /*b830*/  STL [R1+0x10], R6 ;  /* 0x0000100601007387 */ /* 0x0001e20000100800 */
[C---:B------:R-:W-:Y:S02]  /*b840*/  SEL R0, R11.reuse, R27, !P1 ;  /* 0x0000001b0b007207 */ /* 0x040fe40004800000 */
[----:B------:R-:W-:Y:S01]  /*b850*/  SEL R28, R11, R26, !P1 ;  /* 0x0000001a0b1c7207 */ /* 0x000fe20004800000 */
[----:B0-----:R-:W2:Y:S04]  /*b860*/  LDL.LU R6, [R1+0x1d0] ;  /* 0x0001d00001067983 */ /* 0x001ea80000300800 */
[----:B------:R-:W-:Y:S04]  /*b870*/  STL [R1+0x8], R5 ;  /* 0x0000080501007387 */ /* 0x000fe80000100800 */
[----:B------:R-:W3:Y:S04]  /*b880*/  LDL.LU R14, [R1+0x1fc] ;  /* 0x0001fc00010e7983 */ /* 0x000ee80000300800 */
[----:B------:R0:W-:Y:S04]  /*b890*/  STL [R1], R0 ;  /* 0x0000000001007387 */ /* 0x0001e80000100800 */
[----:B------:R-:W4:Y:S04]  /*b8a0*/  LDL.LU R15, [R1+0x1f8] ;  /* 0x0001f800010f7983 */ /* 0x000f280000300800 */
[----:B------:R-:W5:Y:S04]  /*b8b0*/  LDL.LU R27, [R1+0x1f0] ;  /* 0x0001f000011b7983 */ /* 0x000f680000300800 */
[----:B0-----:R-:W5:Y:S04]  /*b8c0*/  LDL.LU R0, [R1+0x1e8] ;  /* 0x0001e80001007983 */ /* 0x001f680000300800 */
[----:B------:R-:W5:Y:S04]  /*b8d0*/  LDL.LU R26, [R1+0x1f4] ;  /* 0x0001f400011a7983 */ /* 0x000f680000300800 */
        /* <DEDUP_REMOVED lines=16> */
[----:B------:R-:W5:Y:S04]  /*b9e0*/  LDL.LU R11, [R1+0xa84] ;  /* 0x000a8400010b7983 */ /* 0x000f680000300800 */
[----:B------:R0:W-:Y:S04]  /*b9f0*/  STL [R1+0xa18], R18 ;  /* 0x000a181201007387 */ /* 0x0001e80000100800 */
[----:B0-----:R-:W5:Y:S01]  /*ba00*/  LDL.LU R18, [R1+0xbc] ;  /* 0x0000bc0001127983 */ /* 0x001f620000300800 */
[----:B--2---:R-:W-:Y:S01]  /*ba10*/  IMAD R6, R6, UR12, RZ ;  /* 0x0000000c06067c24 */ /* 0x004fe2000f8e02ff */
[----:B------:R-:W-:Y:S01]  /*ba20*/  USHF.R.S32.HI UR5, URZ, 0x1f, UR4 ;  /* 0x0000001fff057899 */ /* 0x000fe20008011404 */
[----:B------:R-:W0:Y:S01]  /*ba30*/  LDCU UR12, c[0x0][0x3a8] ;  /* 0x00007500ff0c77ac */ /* 0x000e220008000800 */
[----:B---3--:R-:W-:-:S02]  /*ba40*/  IMAD R14, R14, UR7, RZ ;  /* 0x000000070e0e7c24 */ /* 0x008fc4000f8e02ff */
[----:B----4-:R-:W-:Y:S02]  /*ba50*/  IMAD R15, R15, UR7, RZ ;  /* 0x000000070f0f7c24 */ /* 0x010fe4000f8e02ff */
[----:B-----5:R-:W-:Y:S02]  /*ba60*/  IMAD R27, R27, UR7, RZ ;  /* 0x000000071b1b7c24 */ /* 0x020fe4000f8e02ff */
[----:B------:R-:W-:Y:S02]  /*ba70*/  IMAD R0, R0, UR7, RZ ;  /* 0x0000000700007c24 */ /* 0x000fe4000f8e02ff */
[----:B------:R-:W-:Y:S01]  /*ba80*/  IMAD R26, R26, UR7, RZ ;  /* 0x000000071a1a7c24 */ /* 0x000fe2000f8e02ff */
[C---:B------:R-:W-:Y:S02]  /*ba90*/  SEL R17, R18.reuse, R17, !P1 ;  /* 0x0000001112117207 */ /* 0x040fe40004800000 */
[C---:B------:R-:W-:Y:S02]  /*baa0*/  SEL R16, R18.reuse, R16, !P1 ;  /* 0x0000001012107207 */ /* 0x040fe40004800000 */
[----:B------:R-:W-:-:S02]  /*bab0*/  SEL R13, R18, R13, !P1 ;  /* 0x0000000d120d7207 */ /* 0x000fc40004800000 */
[C---:B------:R-:W-:Y:S01]  /*bac0*/  SEL R12, R18.reuse, R12, !P1 ;  /* 0x0000000c120c7207 */ /* 0x040fe20004800000 */
[----:B------:R-:W-:Y:S01]  /*bad0*/  STL [R1+0xa1c], R17 ;  /* 0x000a1c1101007387 */ /* 0x000fe20000100800 */
[C---:B------:R-:W-:Y:S02]  /*bae0*/  SEL R11, R18.reuse, R11, !P1 ;  /* 0x0000000b120b7207 */ /* 0x040fe40004800000 */
[C---:B------:R-:W-:Y:S01]  /*baf0*/  SEL R10, R18.reuse, R10, !P1 ;  /* 0x0000000a120a7207 */ /* 0x040fe20004800000 */
[----:B------:R-:W-:Y:S01]  /*bb00*/  STL [R1+0xa20], R16 ;  /* 0x000a201001007387 */ /* 0x000fe20000100800 */
[C---:B------:R-:W-:Y:S02]  /*bb10*/  SEL R9, R18.reuse, R9, !P1 ;  /* 0x0000000912097207 */ /* 0x040fe40004800000 */
[C---:B------:R-:W-:Y:S01]  /*bb20*/  SEL R8, R18.reuse, R8, !P1 ;  /* 0x0000000812087207 */ /* 0x040fe20004800000 */
[----:B------:R-:W-:Y:S01]  /*bb30*/  STL [R1+0xa24], R13 ;  /* 0x000a240d01007387 */ /* 0x000fe20000100800 */
[----:B------:R-:W-:-:S02]  /*bb40*/  SEL R7, R18, R7, !P1 ;  /* 0x0000000712077207 */ /* 0x000fc40004800000 */
[C---:B------:R-:W-:Y:S01]  /*bb50*/  SEL R4, R18.reuse, R4, !P1 ;  /* 0x0000000412047207 */ /* 0x040fe20004800000 */
[----:B------:R-:W-:Y:S01]  /*bb60*/  STL [R1+0xa28], R12 ;  /* 0x000a280c01007387 */ /* 0x000fe20000100800 */
[----:B------:R-:W-:-:S03]  /*bb70*/  SEL R3, R18, R3, !P1 ;  /* 0x0000000312037207 */ /* 0x000fc60004800000 */
[----:B------:R-:W-:Y:S01]  /*bb80*/  STL [R1+0xa2c], R11 ;  /* 0x000a2c0b01007387 */ /* 0x000fe20000100800 */
[----:B------:R-:W-:-:S03]  /*bb90*/  SEL R5, R18, R2, !P1 ;  /* 0x0000000212057207 */ /* 0x000fc60004800000 */
[----:B------:R-:W-:Y:S01]  /*bba0*/  STL [R1+0xa30], R10 ;  /* 0x000a300a01007387 */ /* 0x000fe20000100800 */
[----:B------:R-:W-:-:S03]  /*bbb0*/  SEL R29, R18, R29, !P1 ;  /* 0x0000001d121d7207 */ /* 0x000fc60004800000 */
[----:B------:R-:W-:Y:S01]  /*bbc0*/  STL [R1+0xa34], R9 ;  /* 0x000a340901007387 */ /* 0x000fe20000100800 */
[----:B------:R-:W-:-:S03]  /*bbd0*/  IMAD R2, R19, UR7, RZ ;  /* 0x0000000713027c24 */ /* 0x000fc6000f8e02ff */
[----:B------:R-:W-:Y:S04]  /*bbe0*/  STL [R1+0xa38], R8 ;  /* 0x000a380801007387 */ /* 0x000fe80000100800 */
[----:B------:R-:W-:Y:S04]  /*bbf0*/  STL [R1+0xa3c], R7 ;  /* 0x000a3c0701007387 */ /* 0x000fe80000100800 */
[----:B------:R-:W-:Y:S04]  /*bc00*/  STL [R1+0xa40], R4 ;  /* 0x000a400401007387 */ /* 0x000fe80000100800 */
[----:B------:R-:W-:Y:S04]  /*bc10*/  STL [R1+0xa44], R3 ;  /* 0x000a440301007387 */ /* 0x000fe80000100800 */
[----:B------:R-:W-:Y:S04]  /*bc20*/  STL [R1+0xa48], R5 ;  /* 0x000a480501007387 */ /* 0x000fe80000100800 */
[----:B------:R-:W-:Y:S04]  /*bc30*/  STL [R1+0xa4c], R29 ;  /* 0x000a4c1d01007387 */ /* 0x000fe80000100800 */
[----:B------:R-:W-:Y:S04]  /*bc40*/  STL [R1+0xa50], R6 ;  /* 0x000a500601007387 */ /* 0x000fe80000100800 */
[----:B------:R1:W-:Y:S04]  /*bc50*/  STL [R1+0x328], R2 ;  /* 0x0003280201007387 */ /* 0x0003e80000100800 */
[----:B------:R-:W-:Y:S04]  /*bc60*/  STL [R1+0xa54], R14 ;  /* 0x000a540e01007387 */ /* 0x000fe80000100800 */
[----:B------:R-:W-:Y:S01]  /*bc70*/  STL [R1+0xa58], R15 ;  /* 0x000a580f01007387 */ /* 0x000fe20000100800 */
[----:B-1----:R-:W-:-:S03]  /*bc80*/  IMAD R2, R20, UR7, RZ ;  /* 0x0000000714027c24 */ /* 0x002fc6000f8e02ff */
[----:B------:R-:W-:Y:S04]  /*bc90*/  STL [R1+0xa5c], R26 ;  /* 0x000a5c1a01007387 */ /* 0x000fe80000100800 */
[----:B------:R-:W-:Y:S04]  /*bca0*/  STL [R1+0xa60], R27 ;  /* 0x000a601b01007387 */ /* 0x000fe80000100800 */
[----:B------:R-:W-:Y:S04]  /*bcb0*/  STL [R1+0xa64], R2 ;  /* 0x000a640201007387 */ /* 0x000fe80000100800 */
[----:B------:R1:W-:Y:S01]  /*bcc0*/  STL [R1+0xa68], R0 ;  /* 0x000a680001007387 */ /* 0x0003e20000100800 */
[----:B------:R-:W-:-:S02]  /*bcd0*/  IMAD R3, R22, UR7, RZ ;  /* 0x0000000716037c24 */ /* 0x000fc4000f8e02ff */
[----:B-1----:R-:W-:Y:S02]  /*bce0*/  IMAD R0, R21, UR7, RZ ;  /* 0x0000000715007c24 */ /* 0x002fe4000f8e02ff */
[----:B------:R-:W-:-:S03]  /*bcf0*/  IMAD R2, R23, UR7, RZ ;  /* 0x0000000717027c24 */ /* 0x000fc6000f8e02ff */
[----:B------:R1:W-:Y:S04]  /*bd00*/  STL [R1+0x4], R0 ;  /* 0x0000040001007387 */ /* 0x0003e80000100800 */
[----:B------:R-:W-:Y:S01]  /*bd10*/  STL [R1+0xc], R3 ;  /* 0x00000c0301007387 */ /* 0x000fe20000100800 */
[----:B-1----:R-:W-:-:S03]  /*bd20*/  IMAD R0, R24, UR7, RZ ;  /* 0x0000000718007c24 */ /* 0x002fc6000f8e02ff */
[----:B------:R-:W-:Y:S04]  /*bd30*/  STL [R1+0x1c], R2 ;  /* 0x00001c0201007387 */ /* 0x000fe80000100800 */
[----:B------:R1:W-:Y:S04]  /*bd40*/  STL [R1+0x28], R0 ;  /* 0x0000280001007387 */ /* 0x0003e80000100800 */
[----:B-1----:R-:W2:Y:S01]  /*bd50*/  LDL.LU R0, [R1+0x1c4] ;  /* 0x0001c40001007983 */ /* 0x002ea20000300800 */
[----:B------:R-:W-:Y:S02]  /*bd60*/  IMAD R3, R25, UR7, RZ ;  /* 0x0000000719037c24 */ /* 0x000fe4000f8e02ff */
[----:B------:R-:W-:-:S03]  /*bd70*/  IMAD R2, R28, UR7, RZ ;  /* 0x000000071c027c24 */ /* 0x000fc6000f8e02ff */
[----:B------:R-:W-:Y:S04]  /*bd80*/  STL [R1+0x34], R3 ;  /* 0x0000340301007387 */ /* 0x000fe80000100800 */
[----:B--2---:R1:W-:Y:S04]  /*bd90*/  STL [R1+0xa7c], R0 ;  /* 0x000a7c0001007387 */ /* 0x0043e80000100800 */
[----:B------:R-:W-:Y:S04]  /*bda0*/  STL [R1+0x40], R2 ;  /* 0x0000400201007387 */ /* 0x000fe80000100800 */
[----:B-1----:R-:W2:Y:S04]  /*bdb0*/  LDL.LU R0, [R1+0x1c8] ;  /* 0x0001c80001007983 */ /* 0x002ea80000300800 */
[----:B--2---:R1:W-:Y:S04]  /*bdc0*/  STL [R1+0xa80], R0 ;  /* 0x000a800001007387 */ /* 0x0043e80000100800 */
[----:B-1----:R-:W2:Y:S04]  /*bdd0*/  LDL.LU R0, [R1+0x1cc] ;  /* 0x0001cc0001007983 */ /* 0x002ea80000300800 */
        /* <DEDUP_REMOVED lines=28> */
[----:B--2---:R-:W-:-:S05]  /*bfa0*/  IMAD R0, R0, UR7, RZ ;  /* 0x0000000700007c24 */ /* 0x004fca000f8e02ff */
[----:B------:R1:W-:Y:S04]  /*bfb0*/  STL [R1+0x50], R0 ;  /* 0x0000500001007387 */ /* 0x0003e80000100800 */
[----:B-1----:R-:W2:Y:S02]  /*bfc0*/  LDL.LU R0, [R1+0xa80] ;  /* 0x000a800001007983 */ /* 0x002ea40000300800 */
[----:B--2---:R-:W-:-:S05]  /*bfd0*/  IMAD R0, R0, UR7, RZ ;  /* 0x0000000700007c24 */ /* 0x004fca000f8e02ff */
[----:B------:R1:W-:Y:S04]  /*bfe0*/  STL [R1+0x58], R0 ;  /* 0x0000580001007387 */ /* 0x0003e80000100800 */
[----:B-1----:R-:W2:Y:S01]  /*bff0*/  LDL.LU R0, [R1+0xa7c] ;  /* 0x000a7c0001007983 */ /* 0x002ea20000300800 */
[----:B---3--:R-:W-:Y:S02]  /*c000*/  IMAD R2, R2, UR7, RZ ;  /* 0x0000000702027c24 */ /* 0x008fe4000f8e02ff */
[----:B-----5:R-:W-:Y:S02]  /*c010*/  IMAD R26, R26, UR7, RZ ;  /* 0x000000071a1a7c24 */ /* 0x020fe4000f8e02ff */
[----:B------:R-:W-:Y:S02]  /*c020*/  IMAD R6, R6, UR7, RZ ;  /* 0x0000000706067c24 */ /* 0x000fe4000f8e02ff */
[----:B------:R-:W-:-:S02]  /*c030*/  IMAD R3, R3, UR7, RZ ;  /* 0x0000000703037c24 */ /* 0x000fc4000f8e02ff */
[----:B--2---:R-:W-:-:S05]  /*c040*/  IMAD R0, R0, UR7, RZ ;  /* 0x0000000700007c24 */ /* 0x004fca000f8e02ff */
[----:B------:R4:W-:Y:S04]  /*c050*/  STL [R1+0x68], R0 ;  /* 0x0000680001007387 */ /* 0x0009e80000100800 */
[----:B------:R1:W-:Y:S01]  /*c060*/  STL [R1+0x70], R2 ;  /* 0x0000700201007387 */ /* 0x0003e20000100800 */
[----:B----4-:R-:W-:Y:S02]  /*c070*/  IMAD R0, R27, UR7, RZ ;  /* 0x000000071b007c24 */ /* 0x010fe4000f8e02ff */
[----:B-1----:R-:W-:-:S03]  /*c080*/  IMAD R2, R15, UR7, RZ ;  /* 0x000000070f027c24 */ /* 0x002fc6000f8e02ff */
[----:B------:R1:W-:Y:S04]  /*c090*/  STL [R1+0x7c], R0 ;  /* 0x00007c0001007387 */ /* 0x0003e80000100800 */
[----:B------:R-:W-:Y:S01]  /*c0a0*/  STL [R1+0x88], R26 ;  /* 0x0000881a01007387 */ /* 0x000fe20000100800 */
[----:B-1----:R-:W-:-:S03]  /*c0b0*/  IMAD R0, R14, UR7, RZ ;  /* 0x000000070e007c24 */ /* 0x002fc6000f8e02ff */
[----:B------:R1:W-:Y:S04]  /*c0c0*/  STL [R1+0x94], R2 ;  /* 0x0000940201007387 */ /* 0x0003e80000100800 */
[----:B------:R2:W-:Y:S01]  /*c0d0*/  STL [R1+0xa4], R0 ;  /* 0x0000a40001007387 */ /* 0x0005e20000100800 */
[----:B-1----:R-:W-:-:S03]  /*c0e0*/  IMAD R2, R29, UR7, RZ ;  /* 0x000000071d027c24 */ /* 0x002fc6000f8e02ff */
[----:B------:R-:W-:Y:S01]  /*c0f0*/  STL [R1+0xb0], R6 ;  /* 0x0000b00601007387 */ /* 0x000fe20000100800 */
[----:B--2---:R-:W-:-:S03]  /*c100*/  IMAD R0, R5, UR7, RZ ;  /* 0x0000000705007c24 */ /* 0x004fc6000f8e02ff */
[----:B------:R1:W-:Y:S04]  /*c110*/  STL [R1+0xbc], R2 ;  /* 0x0000bc0201007387 */ /* 0x0003e80000100800 */
[----:B------:R2:W-:Y:S01]  /*c120*/  STL [R1+0xc8], R0 ;  /* 0x0000c80001007387 */ /* 0x0005e20000100800 */
[----:B-1----:R-:W-:-:S03]  /*c130*/  IMAD R2, R4, UR7, RZ ;  /* 0x0000000704027c24 */ /* 0x002fc6000f8e02ff */
[----:B------:R1:W-:Y:S01]  /*c140*/  STL [R1+0xd8], R3 ;  /* 0x0000d80301007387 */ /* 0x0003e20000100800 */
[----:B--2---:R-:W-:-:S03]  /*c150*/  IMAD R0, R7, UR7, RZ ;  /* 0x0000000707007c24 */ /* 0x004fc6000f8e02ff */
[----:B------:R2:W-:Y:S04]  /*c160*/  STL [R1+0xe0], R2 ;  /* 0x0000e00201007387 */ /* 0x0005e80000100800 */
[----:B------:R3:W-:Y:S01]  /*c170*/  STL [R1+0xf0], R0 ;  /* 0x0000f00001007387 */ /* 0x0007e20000100800 */
[----:B-1----:R-:W-:Y:S02]  /*c180*/  IMAD R3, R8, UR7, RZ ;  /* 0x0000000708037c24 */ /* 0x002fe4000f8e02ff */
[----:B--2---:R-:W-:-:S03]  /*c190*/  IMAD R2, R9, UR7, RZ ;  /* 0x0000000709027c24 */ /* 0x004fc6000f8e02ff */
[----:B------:R1:W-:Y:S01]  /*c1a0*/  STL [R1+0xf8], R3 ;  /* 0x0000f80301007387 */ /* 0x0003e20000100800 */
[----:B---3--:R-:W-:-:S03]  /*c1b0*/  IMAD R0, R10, UR7, RZ ;  /* 0x000000070a007c24 */ /* 0x008fc6000f8e02ff */
        /* <DEDUP_REMOVED lines=22> */
[----:B------:R-:W-:Y:S01]  /*c320*/  STL [R1+0x188], R3 ;  /* 0x0001880301007387 */ /* 0x000fe20000100800 */
[----:B---3--:R-:W-:-:S03]  /*c330*/  IMAD R0, R24, UR7, RZ ;  /* 0x0000000718007c24 */ /* 0x008fc6000f8e02ff */
        /* <DEDUP_REMOVED lines=135> */
[----:B------:R-:W3:Y:S01]  /*cbb0*/  LDL.LU R28, [R1] ;  /* 0x00000000011c7983 */ /* 0x000ee20000300800 */
[----:B--2---:R-:W-:-:S05]  /*cbc0*/  IMAD R0, R0, UR7, RZ ;  /* 0x0000000700007c24 */ /* 0x004fca000f8e02ff */
[----:B------:R1:W-:Y:S04]  /*cbd0*/  STL [R1+0xb4], R0 ;  /* 0x0000b40001007387 */ /* 0x0003e80000100800 */
[----:B-1----:R-:W2:Y:S02]  /*cbe0*/  LDL.LU R0, [R1+0xa70] ;  /* 0x000a700001007983 */ /* 0x002ea40000300800 */
[----:B--2---:R-:W-:-:S05]  /*cbf0*/  IMAD R0, R0, UR7, RZ ;  /* 0x0000000700007c24 */ /* 0x004fca000f8e02ff */
[----:B------:R1:W-:Y:S04]  /*cc00*/  STL [R1+0xac], R0 ;  /* 0x0000ac0001007387 */ /* 0x0003e80000100800 */
[----:B-1----:R-:W2:Y:S01]  /*cc10*/  LDL.LU R0, [R1+0xa6c] ;  /* 0x000a6c0001007983 */ /* 0x002ea20000300800 */
[----:B---3--:R-:W-:Y:S02]  /*cc20*/  IMAD R2, R2, UR7, RZ ;  /* 0x0000000702027c24 */ /* 0x008fe4000f8e02ff */
[----:B----4-:R-:W-:Y:S02]  /*cc30*/  IMAD R27, R27, UR7, RZ ;  /* 0x000000071b1b7c24 */ /* 0x010fe4000f8e02ff */
[----:B-----5:R-:W-:Y:S02]  /*cc40*/  IMAD R26, R26, UR7, RZ ;  /* 0x000000071a1a7c24 */ /* 0x020fe4000f8e02ff */
[----:B------:R-:W-:-:S02]  /*cc50*/  IMAD R15, R15, UR7, RZ ;  /* 0x000000070f0f7c24 */ /* 0x000fc4000f8e02ff */
[----:B------:R-:W-:Y:S02]  /*cc60*/  IMAD R14, R14, UR7, RZ ;  /* 0x000000070e0e7c24 */ /* 0x000fe4000f8e02ff */
[----:B------:R-:W-:Y:S02]  /*cc70*/  IMAD R6, R6, UR7, RZ ;  /* 0x0000000706067c24 */ /* 0x000fe4000f8e02ff */
[----:B------:R-:W-:Y:S02]  /*cc80*/  IMAD R29, R29, UR7, RZ ;  /* 0x000000071d1d7c24 */ /* 0x000fe4000f8e02ff */
[----:B------:R-:W-:Y:S02]  /*cc90*/  IMAD R5, R5, UR7, RZ ;  /* 0x0000000705057c24 */ /* 0x000fe4000f8e02ff */
[----:B------:R-:W-:Y:S02]  /*cca0*/  IMAD R3, R3, UR7, RZ ;  /* 0x0000000703037c24 */ /* 0x000fe4000f8e02ff */
        /* <DEDUP_REMOVED lines=19> */
[----:B--2---:R-:W-:-:S05]  /*cde0*/  IMAD R0, R0, UR7, RZ ;  /* 0x0000000700007c24 */ /* 0x004fca000f8e02ff */
[----:B------:R1:W-:Y:S04]  /*cdf0*/  STL [R1+0xa8], R0 ;  /* 0x0000a80001007387 */ /* 0x0003e80000100800 */
[----:B-1----:R-:W2:Y:S04]  /*ce00*/  LDL.LU R0, [R1+0xa68] ;  /* 0x000a680001007983 */ /* 0x002ea80000300800 */
[----:B------:R1:W-:Y:S04]  /*ce10*/  STL [R1+0xa0], R2 ;  /* 0x0000a00201007387 */ /* 0x0003e80000100800 */
[----:B-1----:R-:W3:Y:S04]  /*ce20*/  LDL.LU R2, [R1+0xa64] ;  /* 0x000a640001027983 */ /* 0x002ee80000300800 */
[----:B------:R1:W-:Y:S04]  /*ce30*/  STL [R1+0x9c], R27 ;  /* 0x00009c1b01007387 */ /* 0x0003e80000100800 */
[----:B-1----:R-:W4:Y:S04]  /*ce40*/  LDL.LU R27, [R1+0xa60] ;  /* 0x000a6000011b7983 */ /* 0x002f280000300800 */
[----:B------:R1:W-:Y:S04]  /*ce50*/  STL [R1+0x98], R26 ;  /* 0x0000981a01007387 */ /* 0x0003e80000100800 */
[----:B-1----:R-:W5:Y:S04]  /*ce60*/  LDL.LU R26, [R1+0xa5c] ;  /* 0x000a5c00011a7983 */ /* 0x002f680000300800 */
[----:B------:R1:W-:Y:S04]  /*ce70*/  STL [R1+0x90], R15 ;  /* 0x0000900f01007387 */ /* 0x0003e80000100800 */
[----:B-1----:R-:W2:Y:S04]  /*ce80*/  LDL.LU R15, [R1+0xa58] ;  /* 0x000a5800010f7983 */ /* 0x002ea80000300800 */
        /* <DEDUP_REMOVED lines=43> */
[----:B-1----:R-:W3:Y:S04]  /*d140*/  LDL.LU R24, [R1+0xa00] ;  /* 0x000a000001187983 */ /* 0x002ee80000300800 */
[----:B------:R1:W-:Y:S04]  /*d150*/  STL [R1+0x8], R25 ;  /* 0x0000081901007387 */ /* 0x0003e80000100800 */
[----:B-1----:R-:W4:Y:S04]  /*d160*/  LDL.LU R25, [R1+0x9fc] ;  /* 0x0009fc0001197983 */ /* 0x002f280000300800 */
[----:B------:R1:W-:Y:S04]  /*d170*/  STL [R1], R28 ;  /* 0x0000001c01007387 */ /* 0x0003e80000100800 */
[----:B-1----:R-:W5:Y:S01]  /*d180*/  LDL.LU R28, [R1+0x9f8] ;  /* 0x0009f800011c7983 */ /* 0x002f620000300800 */
[----:B--2---:R-:W-:-:S02]  /*d190*/  IMAD R23, R23, UR7, RZ ;  /* 0x0000000717177c24 */ /* 0x004fc4000f8e02ff */
[----:B---3--:R-:W-:Y:S02]  /*d1a0*/  IMAD R24, R24, UR7, RZ ;  /* 0x0000000718187c24 */ /* 0x008fe4000f8e02ff */
[----:B----4-:R-:W-:Y:S02]  /*d1b0*/  IMAD R25, R25, UR7, RZ ;  /* 0x0000000719197c24 */ /* 0x010fe4000f8e02ff */
[----:B-----5:R-:W-:-:S05]  /*d1c0*/  IMAD R28, R28, UR7, RZ ;  /* 0x000000071c1c7c24 */ /* 0x020fca000f8e02ff */
[----:B------:R1:W-:Y:S04]  /*d1d0*/  STL [R1+0x9b8], R28 ;  /* 0x0009b81c01007387 */ /* 0x0003e80000100800 */
[----:B-1----:R-:W2:Y:S04]  /*d1e0*/  LDL.LU R28, [R1+0x1c] ;  /* 0x00001c00011c7983 */ /* 0x002ea80000300800 */
[----:B------:R-:W-:Y:S04]  /*d1f0*/  STL [R1+0x9b4], R25 ;  /* 0x0009b41901007387 */ /* 0x000fe80000100800 */
[----:B------:R1:W-:Y:S04]  /*d200*/  STL [R1+0x9bc], R24 ;  /* 0x0009bc1801007387 */ /* 0x0003e80000100800 */
[----:B-1----:R-:W3:Y:S04]  /*d210*/  LDL.LU R24, [R1+0xc] ;  /* 0x00000c0001187983 */ /* 0x002ee80000300800 */
[----:B------:R1:W-:Y:S04]  /*d220*/  STL [R1+0x9c0], R23 ;  /* 0x0009c01701007387 */ /* 0x0003e80000100800 */
[----:B-1----:R-:W4:Y:S01]  /*d230*/  LDL.LU R23, [R1+0x4] ;  /* 0x0000040001177983 */ /* 0x002f220000300800 */
[----:B------:R-:W-:-:S02]  /*d240*/  IMAD R22, R22, UR7, RZ ;  /* 0x0000000716167c24 */ /* 0x000fc4000f8e02ff */
[----:B------:R-:W-:Y:S02]  /*d250*/  IMAD R21, R21, UR7, RZ ;  /* 0x0000000715157c24 */ /* 0x000fe4000f8e02ff */
[----:B------:R-:W-:Y:S02]  /*d260*/  IMAD R20, R20, UR7, RZ ;  /* 0x0000000714147c24 */ /* 0x000fe4000f8e02ff */
[----:B------:R-:W-:Y:S01]  /*d270*/  IMAD R19, R19, UR7, RZ ;  /* 0x0000000713137c24 */ /* 0x000fe2000f8e02ff */
[----:B------:R-:W-:Y:S01]  /*d280*/  STL [R1+0x9c4], R22 ;  /* 0x0009c41601007387 */ /* 0x000fe20000100800 */
[----:B------:R-:W-:Y:S02]  /*d290*/  IMAD R18, R18, UR7, RZ ;  /* 0x0000000712127c24 */ /* 0x000fe4000f8e02ff */
[----:B------:R-:W-:Y:S01]  /*d2a0*/  IMAD R17, R17, UR7, RZ ;  /* 0x0000000711117c24 */ /* 0x000fe2000f8e02ff */
[----:B------:R-:W-:Y:S01]  /*d2b0*/  STL [R1+0x9c8], R21 ;  /* 0x0009c81501007387 */ /* 0x000fe20000100800 */
[----:B------:R-:W-:-:S02]  /*d2c0*/  IMAD R16, R16, UR7, RZ ;  /* 0x0000000710107c24 */ /* 0x000fc4000f8e02ff */
[----:B------:R-:W-:Y:S01]  /*d2d0*/  IMAD R13, R13, UR7, RZ ;  /* 0x000000070d0d7c24 */ /* 0x000fe2000f8e02ff */
[----:B------:R-:W-:Y:S01]  /*d2e0*/  STL [R1+0x9cc], R20 ;  /* 0x0009cc1401007387 */ /* 0x000fe20000100800 */
[----:B------:R-:W-:Y:S02]  /*d2f0*/  IMAD R12, R12, UR7, RZ ;  /* 0x000000070c0c7c24 */ /* 0x000fe4000f8e02ff */
[----:B------:R-:W-:Y:S01]  /*d300*/  IMAD R11, R11, UR7, RZ ;  /* 0x000000070b0b7c24 */ /* 0x000fe2000f8e02ff */
[----:B------:R-:W-:Y:S01]  /*d310*/  STL [R1+0x9d0], R19 ;  /* 0x0009d01301007387 */ /* 0x000fe20000100800 */
[----:B------:R-:W-:-:S03]  /*d320*/  IMAD R10, R10, UR7, RZ ;  /* 0x000000070a0a7c24 */ /* 0x000fc6000f8e02ff */
        /* <DEDUP_REMOVED lines=8> */
[----:B------:R1:W-:Y:S04]  /*d3b0*/  STL [R1+0x9f0], R9 ;  /* 0x0009f00901007387 */ /* 0x0003e80000100800 */
[----:B------:R-:W5:Y:S01]  /*d3c0*/  LDL.LU R25, [R1+0x28] ;  /* 0x0000280001197983 */ /* 0x000f620000300800 */
[----:B------:R-:W-:-:S03]  /*d3d0*/  IMAD R8, R8, UR7, RZ ;  /* 0x0000000708087c24 */ /* 0x000fc6000f8e02ff */
[----:B-1----:R-:W5:Y:S04]  /*d3e0*/  LDL.LU R9, [R1+0x40] ;  /* 0x0000400001097983 */ /* 0x002f680000300800 */
[----:B------:R1:W-:Y:S04]  /*d3f0*/  STL [R1+0x18c], R8 ;  /* 0x00018c0801007387 */ /* 0x0003e80000100800 */
[----:B------:R-:W5:Y:S01]  /*d400*/  LDL.LU R10, [R1+0x50] ;  /* 0x00005000010a7983 */ /* 0x000f620000300800 */
[----:B-1----:R-:W-:-:S05]  /*d410*/  IMAD R8, R7, UR7, RZ ;  /* 0x0000000707087c24 */ /* 0x002fca000f8e02ff */
[----:B------:R1:W-:Y:S04]  /*d420*/  STL [R1+0x9f4], R8 ;  /* 0x0009f40801007387 */ /* 0x0003e80000100800 */
[----:B-1----:R-:W5:Y:S04]  /*d430*/  LDL.LU R8, [R1+0x34] ;  /* 0x0000340001087983 */ /* 0x002f680000300800 */
[----:B------:R-:W5:Y:S01]  /*d440*/  LDL.LU R11, [R1+0x58] ;  /* 0x00005800010b7983 */ /* 0x000f620000300800 */
[----:B------:R-:W-:-:S05]  /*d450*/  LEA R12, P3, R14, UR18, 0x1 ;  /* 0x000000120e0c7c11 */ /* 0x000fca000f8608ff */
[----:B------:R1:W-:Y:S01]  /*d460*/  STL [R1+0x774], R12 ;  /* 0x0007740c01007387 */ /* 0x0003e20000100800 */
[----:B------:R-:W-:-:S03]  /*d470*/  LEA R16, P4, R15, UR18, 0x1 ;  /* 0x000000120f107c11 */ /* 0x000fc6000f8808ff */
[----:B-1----:R-:W5:Y:S01]  /*d480*/  LDL.LU R12, [R1+0x68] ;  /* 0x00006800010c7983 */ /* 0x002f620000300800 */
[----:B------:R-:W-:-:S03]  /*d490*/  LEA R13, P5, R26, UR18, 0x1 ;  /* 0x000000121a0d7c11 */ /* 0x000fc6000f8a08ff */
[----:B------:R-:W-:Y:S04]  /*d4a0*/  STL [R1+0x77c], R16 ;  /* 0x00077c1001007387 */ /* 0x000fe80000100800 */
[----:B------:R1:W-:Y:S01]  /*d4b0*/  STL [R1+0x784], R13 ;  /* 0x0007840d01007387 */ /* 0x0003e20000100800 */
[----:B------:R-:W-:-:S03]  /*d4c0*/  LEA R17, P6, R27, UR18, 0x1 ;  /* 0x000000121b117c11 */ /* 0x000fc6000f8c08ff */
[----:B-1----:R-:W5:Y:S01]  /*d4d0*/  LDL.LU R13, [R1+0x70] ;  /* 0x00007000010d7983 */ /* 0x002f620000300800 */
[----:B------:R-:W-:-:S03]  /*d4e0*/  LEA R16, P0, R2, UR18, 0x1 ;  /* 0x0000001202107c11 */ /* 0x000fc6000f8008ff */
[----:B------:R1:W-:Y:S04]  /*d4f0*/  STL [R1+0x78c], R17 ;  /* 0x00078c1101007387 */ /* 0x0003e80000100800 */
[----:B------:R0:W-:Y:S01]  /*d500*/  STL [R1+0x794], R16 ;  /* 0x0007941001007387 */ /* 0x0001e20000100800 */
[----:B-1----:R-:W-:-:S03]  /*d510*/  LEA R17, P1, R0, UR18, 0x1 ;  /* 0x0000001200117c11 */ /* 0x002fc6000f8208ff */
[----:B0-----:R-:W5:Y:S01]  /*d520*/  LDL.LU R16, [R1+0x7c] ;  /* 0x00007c0001107983 */ /* 0x001f620000300800 */
[----:B------:R-:W-:-:S03]  /*d530*/  IMAD R7, R4, UR7, RZ ;  /* 0x0000000704077c24 */ /* 0x000fc6000f8e02ff */
[----:B------:R0:W-:Y:S01]  /*d540*/  STL [R1+0x79c], R17 ;  /* 0x00079c1101007387 */ /* 0x0001e20000100800 */
[----:B------:R-:W-:Y:S02]  /*d550*/  IMAD R4, R3, UR7, RZ ;  /* 0x0000000703047c24 */ /* 0x000fe4000f8e02ff */
[----:B------:R-:W-:Y:S01]  /*d560*/  IMAD R3, R5, UR7, RZ ;  /* 0x0000000705037c24 */ /* 0x000fe2000f8e02ff */
[C---:B------:R-:W-:Y:S01]  /*d570*/  LEA R5, P2, R6.reuse, UR16, 0x1 ;  /* 0x0000001006057c11 */ /* 0x040fe2000f8408ff */
[----:B0-----:R-:W5:Y:S03]  /*d580*/  LDL.LU R17, [R1+0x88] ;  /* 0x0000880001117983 */ /* 0x001f660000300800 */
[----:B------:R-:W-:Y:S02]  /*d590*/  LEA.HI.X.SX32 R6, R6, UR17, 0x1, P2 ;  /* 0x0000001106067c11 */ /* 0x000fe400090f0eff */
[----:B------:R-:W-:-:S02]  /*d5a0*/  LEA.HI.X.SX32 R18, R14, UR19, 0x1, P3 ;  /* 0x000000130e127c11 */ /* 0x000fc400098f0eff */
[----:B----4-:R-:W-:-:S05]  /*d5b0*/  LEA R19, P2, R23, UR18, 0x1 ;  /* 0x0000001217137c11 */ /* 0x010fca000f8408ff */
[----:B------:R-:W-:Y:S04]  /*d5c0*/  STL [R1+0x76c], R19 ;  /* 0x00076c1301007387 */ /* 0x000fe80000100800 */
[----:B------:R0:W-:Y:S04]  /*d5d0*/  STL [R1+0x54c], R18 ;  /* 0x00054c1201007387 */ /* 0x0001e80000100800 */
[----:B0-----:R-:W4:Y:S01]  /*d5e0*/  LDL.LU R18, [R1+0x94] ;  /* 0x0000940001127983 */ /* 0x001f220000300800 */
[----:B---3--:R-:W-:Y:S02]  /*d5f0*/  LEA R14, P3, R24, UR18, 0x1 ;  /* 0x00000012180e7c11 */ /* 0x008fe4000f8608ff */
[----:B------:R-:W-:-:S03]  /*d600*/  LEA.HI.X.SX32 R15, R15, UR19, 0x1, P4 ;  /* 0x000000130f0f7c11 */ /* 0x000fc6000a0f0eff */
[----:B------:R2:W-:Y:S04]  /*d610*/  STL [R1+0x764], R14 ;  /* 0x0007640e01007387 */ /* 0x0005e80000100800 */
[----:B------:R0:W-:Y:S04]  /*d620*/  STL [R1+0x53c], R15 ;  /* 0x00053c0f01007387 */ /* 0x0001e80000100800 */
[----:B------:R-:W3:Y:S01]  /*d630*/  LDL.LU R19, [R1+0xa4] ;  /* 0x0000a40001137983 */ /* 0x000ee20000300800 */
[----:B--2---:R-:W-:Y:S02]  /*d640*/  LEA R14, P4, R28, UR18, 0x1 ;  /* 0x000000121c0e7c11 */ /* 0x004fe4000f8808ff */
[----:B0-----:R-:W-:-:S03]  /*d650*/  LEA.HI.X.SX32 R15, R26, UR19, 0x1, P5 ;  /* 0x000000131a0f7c11 */ /* 0x001fc6000a8f0eff */
[----:B------:R-:W-:Y:S04]  /*d660*/  STL [R1+0x75c], R14 ;  /* 0x00075c0e01007387 */ /* 0x000fe80000100800 */
[----:B------:R0:W-:Y:S04]  /*d670*/  STL [R1+0x52c], R15 ;  /* 0x00052c0f01007387 */ /* 0x0001e80000100800 */
[----:B------:R-:W2:Y:S01]  /*d680*/  LDL.LU R20, [R1+0xb0] ;  /* 0x0000b00001147983 */ /* 0x000ea20000300800 */
[----:B0-----:R-:W-:Y:S02]  /*d690*/  LEA.HI.X.SX32 R15, R27, UR19, 0x1, P6 ;  /* 0x000000131b0f7c11 */ /* 0x001fe4000b0f0eff */
[----:B-----5:R-:W-:-:S05]  /*d6a0*/  LEA R14, P5, R25, UR18, 0x1 ;  /* 0x00000012190e7c11 */ /* 0x020fca000f8a08ff */
[----:B------:R0:W-:Y:S04]  /*d6b0*/  STL [R1+0x754], R14 ;  /* 0x0007540e01007387 */ /* 0x0001e80000100800 */
[----:B------:R-:W-:Y:S04]  /*d6c0*/  STL [R1+0x380], R15 ;  /* 0x0003800f01007387 */ /* 0x000fe80000100800 */
[----:B------:R-:W5:Y:S01]  /*d6d0*/  LDL.LU R21, [R1+0xbc] ;  /* 0x0000bc0001157983 */ /* 0x000f620000300800 */
[----:B------:R-:W-:Y:S02]  /*d6e0*/  LEA.HI.X.SX32 R2, R2, UR19, 0x1, P0 ;  /* 0x0000001302027c11 */ /* 0x000fe400080f0eff */
[----:B0-----:R-:W-:-:S05]  /*d6f0*/  LEA R14, P6, R8, UR18, 0x1 ;  /* 0x00000012080e7c11 */ /* 0x001fca000f8c08ff */
[----:B------:R0:W-:Y:S04]  /*d700*/  STL [R1+0x544], R14 ;  /* 0x0005440e01007387 */ /* 0x0001e80000100800 */
[----:B------:R1:W-:Y:S04]  /*d710*/  STL [R1+0x378], R2 ;  /* 0x0003780201007387 */ /* 0x0003e80000100800 */
[----:B------:R-:W5:Y:S01]  /*d720*/  LDL.LU R22, [R1+0xc8] ;  /* 0x0000c80001167983 */ /* 0x000f620000300800 */
[----:B0-----:R-:W-:Y:S02]  /*d730*/  LEA R14, P0, R9, UR18, 0x1 ;  /* 0x00000012090e7c11 */ /* 0x001fe4000f8008ff */
[----:B-1----:R-:W-:-:S03]  /*d740*/  LEA.HI.X.SX32 R2, R0, UR19, 0x1, P1 ;  /* 0x0000001300027c11 */ /* 0x002fc600088f0eff */
[----:B------:R-:W-:Y:S01]  /*d750*/  STL [R1+0x534], R14 ;  /* 0x0005340e01007387 */ /* 0x000fe20000100800 */
[----:B------:R-:W-:-:S03]  /*d760*/  LEA R0, P1, R10, UR18, 0x1 ;  /* 0x000000120a007c11 */ /* 0x000fc6000f8208ff */
[----:B------:R0:W-:Y:S02]  /*d770*/  STL [R1+0x370], R2 ;  /* 0x0003700201007387 */ /* 0x0001e40000100800 */
[----:B0-----:R-:W-:Y:S02]  /*d780*/  LEA.HI.X.SX32 R2, R23, UR19, 0x1, P2 ;  /* 0x0000001317027c11 */ /* 0x001fe400090f0eff */
[----:B------:R-:W5:Y:S04]  /*d790*/  LDL.LU R23, [R1+0xd8] ;  /* 0x0000d80001177983 */ /* 0x000f680000300800 */
[----:B------:R-:W-:Y:S04]  /*d7a0*/  STL [R1+0x394], R0 ;  /* 0x0003940001007387 */ /* 0x000fe80000100800 */
[----:B------:R0:W-:Y:S02]  /*d7b0*/  STL [R1+0x368], R2 ;  /* 0x0003680201007387 */ /* 0x0001e40000100800 */
[----:B0-----:R-:W-:-:S02]  /*d7c0*/  LEA.HI.X.SX32 R2, R24, UR19, 0x1, P3 ;  /* 0x0000001318027c11 */ /* 0x001fc400098f0eff */
[----:B------:R-:W5:Y:S01]  /*d7d0*/  LDL.LU R24, [R1+0xe0] ;  /* 0x0000e00001187983 */ /* 0x000f620000300800 */
[----:B------:R-:W-:-:S05]  /*d7e0*/  LEA R0, P2, R11, UR18, 0x1 ;  /* 0x000000120b007c11 */ /* 0x000fca000f8408ff */
[----:B------:R-:W-:Y:S04]  /*d7f0*/  STL [R1+0x398], R0 ;  /* 0x0003980001007387 */ /* 0x000fe80000100800 */
[----:B------:R0:W-:Y:S02]  /*d800*/  STL [R1+0x360], R2 ;  /* 0x0003600201007387 */ /* 0x0001e40000100800 */
[----:B0-----:R-:W-:Y:S02]  /*d810*/  LEA.HI.X.SX32 R2, R28, UR19, 0x1, P4 ;  /* 0x000000131c027c11 */ /* 0x001fe4000a0f0eff */
        /* <DEDUP_REMOVED lines=12> */
[----:B------:R0:W-:Y:S04]  /*d8e0*/  STL [R1+0x3a4], R0 ;  /* 0x0003a40001007387 */ /* 0x0001e80000100800 */
[----:B------:R1:W-:Y:S01]  /*d8f0*/  STL [R1+0x348], R2 ;  /* 0x0003480201007387 */ /* 0x0003e20000100800 */
[----:B0-----:R-:W-:Y:S02]  /*d900*/  LEA R0, P6, R17, UR18, 0x1 ;  /* 0x0000001211007c11 */ /* 0x001fe4000f8c08ff */
[----:B-1----:R-:W-:Y:S02]  /*d910*/  LEA.HI.X.SX32 R2, R9, UR19, 0x1, P0 ;  /* 0x0000001309027c11 */ /* 0x002fe400080f0eff */
[----:B------:R-:W5:Y:S04]  /*d920*/  LDL.LU R9, [R1+0x114] ;  /* 0x0001140001097983 */ /* 0x000f680000300800 */
[----:B------:R-:W-:Y:S04]  /*d930*/  STL [R1+0x3a8], R0 ;  /* 0x0003a80001007387 */ /* 0x000fe80000100800 */
[----:B------:R0:W-:Y:S02]  /*d940*/  STL [R1+0x340], R2 ;  /* 0x0003400201007387 */ /* 0x0001e40000100800 */
[----:B0-----:R-:W-:-:S02]  /*d950*/  LEA.HI.X.SX32 R2, R10, UR19, 0x1, P1 ;  /* 0x000000130a027c11 */ /* 0x001fc400088f0eff */
[----:B------:R-:W5:Y:S01]  /*d960*/  LDL.LU R10, [R1+0x120] ;  /* 0x00012000010a7983 */ /* 0x000f620000300800 */
[----:B----4-:R-:W-:-:S05]  /*d970*/  LEA R0, P0, R18, UR18, 0x1 ;  /* 0x0000001212007c11 */ /* 0x010fca000f8008ff */
[----:B------:R-:W-:Y:S04]  /*d980*/  STL [R1+0x3ac], R0 ;  /* 0x0003ac0001007387 */ /* 0x000fe80000100800 */
[----:B------:R0:W-:Y:S02]  /*d990*/  STL [R1+0x338], R2 ;  /* 0x0003380201007387 */ /* 0x0001e40000100800 */
[----:B0-----:R-:W-:Y:S02]  /*d9a0*/  LEA.HI.X.SX32 R2, R11, UR19, 0x1, P2 ;  /* 0x000000130b027c11 */ /* 0x001fe400090f0eff */
[----:B------:R-:W4:Y:S01]  /*d9b0*/  LDL.LU R11, [R1+0x130] ;  /* 0x00013000010b7983 */ /* 0x000f220000300800 */
[----:B---3--:R-:W-:-:S05]  /*d9c0*/  LEA R0, P1, R19, UR18, 0x1 ;  /* 0x0000001213007c11 */ /* 0x008fca000f8208ff */
[----:B------:R2:W-:Y:S04]  /*d9d0*/  STL [R1+0x3b0], R0 ;  /* 0x0003b00001007387 */ /* 0x0005e80000100800 */
[----:B------:R0:W-:Y:S01]  /*d9e0*/  STL [R1+0x330], R2 ;  /* 0x0003300201007387 */ /* 0x0001e20000100800 */
[----:B--2---:R-:W-:Y:S02]  /*d9f0*/  LEA R0, P2, R20, UR18, 0x1 ;  /* 0x0000001214007c11 */ /* 0x004fe4000f8408ff */
[----:B0-----:R-:W-:Y:S02]  /*da00*/  LEA.HI.X.SX32 R2, R12, UR19, 0x1, P3 ;  /* 0x000000130c027c11 */ /* 0x001fe400098f0eff */
[----:B------:R-:W2:Y:S04]  /*da10*/  LDL.LU R12, [R1+0x13c] ;  /* 0x00013c00010c7983 */ /* 0x000ea80000300800 */
[----:B------:R5:W-:Y:S04]  /*da20*/  STL [R1+0x3b4], R0 ;  /* 0x0003b40001007387 */ /* 0x000be80000100800 */
[----:B------:R0:W-:Y:S01]  /*da30*/  STL [R1+0x320], R2 ;  /* 0x0003200201007387 */ /* 0x0001e20000100800 */
[----:B-----5:R-:W-:-:S02]  /*da40*/  LEA R0, P3, R21, UR18, 0x1 ;  /* 0x0000001215007c11 */ /* 0x020fc4000f8608ff */
[----:B0-----:R-:W-:Y:S02]  /*da50*/  LEA.HI.X.SX32 R2, R13, UR19, 0x1, P4 ;  /* 0x000000130d027c11 */ /* 0x001fe4000a0f0eff */
[----:B------:R-:W3:Y:S04]  /*da60*/  LDL.LU R13, [R1+0x148] ;  /* 0x00014800010d7983 */ /* 0x000ee80000300800 */
        /* <DEDUP_REMOVED lines=13> */
[----:B------:R-:W-:Y:S01]  /*db40*/  LEA R0, P6, R24, UR18, 0x1 ;  /* 0x0000001218007c11 */ /* 0x000fe2000f8c08ff */
        /* <DEDUP_REMOVED lines=35> */
[----:B--2---:R-:W-:-:S05]  /*dd80*/  LEA R0, P6, R12, UR18, 0x1 ;  /* 0x000000120c007c11 */ /* 0x004fca000f8c08ff */
[----:B------:R-:W-:Y:S04]  /*dd90*/  STL [R1+0x3e0], R0 ;  /* 0x0003e00001007387 */ /* 0x000fe80000100800 */
[----:B------:R0:W-:Y:S02]  /*dda0*/  STL [R1+0x2c8], R2 ;  /* 0x0002c80201007387 */ /* 0x0001e40000100800 */
[----:B0-----:R-:W-:Y:S02]  /*ddb0*/  LEA.HI.X.SX32 R2, R25, UR19, 0x1, P1 ;  /* 0x0000001319027c11 */ /* 0x001fe400088f0eff */
[----:B---3--:R-:W-:Y:S01]  /*ddc0*/  LEA R0, P0, R13, UR18, 0x1 ;  /* 0x000000120d007c11 */ /* 0x008fe2000f8008ff */
[----:B------:R-:W2:Y:S04]  /*ddd0*/  LDL.LU R25, [R1+0x168] ;  /* 0x0001680001197983 */ /* 0x000ea80000300800 */
[----:B------:R5:W-:Y:S04]  /*dde0*/  STL [R1+0x3e4], R0 ;  /* 0x0003e40001007387 */ /* 0x000be80000100800 */
[----:B------:R0:W-:Y:S04]  /*ddf0*/  STL [R1+0x2c0], R2 ;  /* 0x0002c00201007387 */ /* 0x0001e80000100800 */
[----:B------:R-:W3:Y:S01]  /*de00*/  LDL.LU R14, [R1+0x164] ;  /* 0x00016400010e7983 */ /* 0x000ee20000300800 */
[----:B-----5:R-:W-:-:S02]  /*de10*/  LEA R0, P1, R16, UR18, 0x1 ;  /* 0x0000001210007c11 */ /* 0x020fc4000f8208ff */
[----:B0-----:R-:W-:-:S03]  /*de20*/  LEA.HI.X.SX32 R2, R8, UR19, 0x1, P2 ;  /* 0x0000001308027c11 */ /* 0x001fc600090f0eff */
[----:B------:R-:W-:Y:S04]  /*de30*/  STL [R1+0x3e8], R0 ;  /* 0x0003e80001007387 */ /* 0x000fe80000100800 */
[----:B------:R0:W-:Y:S04]  /*de40*/  STL [R1+0x2b8], R2 ;  /* 0x0002b80201007387 */ /* 0x0001e80000100800 */
[----:B------:R-:W5:Y:S01]  /*de50*/  LDL.LU R8, [R1+0x15c] ;  /* 0x00015c0001087983 */ /* 0x000f620000300800 */
[----:B0-----:R-:W-:Y:S02]  /*de60*/  LEA.HI.X.SX32 R2, R9, UR19, 0x1, P3 ;  /* 0x0000001309027c11 */ /* 0x001fe400098f0eff */
[----:B------:R-:W-:-:S05]  /*de70*/  LEA R0, P2, R17, UR18, 0x1 ;  /* 0x0000001211007c11 */ /* 0x000fca000f8408ff */
        /* <DEDUP_REMOVED lines=39> */
[----:B----4-:R-:W-:-:S05]  /*e0f0*/  LEA R0, P3, R28, UR18, 0x1 ;  /* 0x000000121c007c11 */ /* 0x010fca000f8608ff */
[----:B------:R-:W-:Y:S04]  /*e100*/  STL [R1+0x40c], R0 ;  /* 0x00040c0001007387 */ /* 0x000fe80000100800 */
[----:B------:R0:W-:Y:S04]  /*e110*/  STL [R1+0x270], R2 ;  /* 0x0002700201007387 */ /* 0x0001e80000100800 */
[----:B------:R-:W4:Y:S01]  /*e120*/  LDL.LU R19, [R1+0x128] ;  /* 0x0001280001137983 */ /* 0x000f220000300800 */
[----:B0-----:R-:W-:Y:S02]  /*e130*/  LEA.HI.X.SX32 R2, R20, UR19, 0x1, P5 ;  /* 0x0000001314027c11 */ /* 0x001fe4000a8f0eff */
[----:B--2---:R-:W-:-:S05]  /*e140*/  LEA R0, P4, R25, UR18, 0x1 ;  /* 0x0000001219007c11 */ /* 0x004fca000f8808ff */
[----:B------:R3:W-:Y:S04]  /*e150*/  STL [R1+0x410], R0 ;  /* 0x0004100001007387 */ /* 0x0007e80000100800 */
[----:B------:R0:W-:Y:S04]  /*e160*/  STL [R1+0x268], R2 ;  /* 0x0002680201007387 */ /* 0x0001e80000100800 */
[----:B------:R-:W2:Y:S01]  /*e170*/  LDL.LU R20, [R1+0x124] ;  /* 0x0001240001147983 */ /* 0x000ea20000300800 */
[----:B---3--:R-:W-:Y:S02]  /*e180*/  LEA R0, P5, R14, UR18, 0x1 ;  /* 0x000000120e007c11 */ /* 0x008fe4000f8a08ff */
[----:B0-----:R-:W-:-:S03]  /*e190*/  LEA.HI.X.SX32 R2, R21, UR19, 0x1, P6 ;  /* 0x0000001315027c11 */ /* 0x001fc6000b0f0eff */
[----:B------:R5:W-:Y:S04]  /*e1a0*/  STL [R1+0x414], R0 ;  /* 0x0004140001007387 */ /* 0x000be80000100800 */
[----:B------:R0:W-:Y:S04]  /*e1b0*/  STL [R1+0x260], R2 ;  /* 0x0002600201007387 */ /* 0x0001e80000100800 */
[----:B------:R-:W3:Y:S01]  /*e1c0*/  LDL.LU R21, [R1+0x11c] ;  /* 0x00011c0001157983 */ /* 0x000ee20000300800 */
[----:B-----5:R-:W-:Y:S02]  /*e1d0*/  LEA R0, P6, R8, UR18, 0x1 ;  /* 0x0000001208007c11 */ /* 0x020fe4000f8c08ff */
[----:B0-----:R-:W-:-:S03]  /*e1e0*/  LEA.HI.X.SX32 R2, R22, UR19, 0x1, P0 ;  /* 0x0000001316027c11 */ /* 0x001fc600080f0eff */
[----:B------:R0:W-:Y:S04]  /*e1f0*/  STL [R1+0x418], R0 ;  /* 0x0004180001007387 */ /* 0x0001e80000100800 */
[----:B------:R1:W-:Y:S04]  /*e200*/  STL [R1+0x258], R2 ;  /* 0x0002580201007387 */ /* 0x0003e80000100800 */
[----:B------:R-:W5:Y:S01]  /*e210*/  LDL.LU R22, [R1+0x118] ;  /* 0x0001180001167983 */ /* 0x000f620000300800 */
[----:B0-----:R-:W-:Y:S02]  /*e220*/  LEA R0, P0, R9, UR18, 0x1 ;  /* 0x0000001209007c11 */ /* 0x001fe4000f8008ff */
[----:B-1----:R-:W-:-:S03]  /*e230*/  LEA.HI.X.SX32 R2, R23, UR19, 0x1, P1 ;  /* 0x0000001317027c11 */ /* 0x002fc600088f0eff */
[----:B------:R0:W-:Y:S04]  /*e240*/  STL [R1+0x41c], R0 ;  /* 0x00041c0001007387 */ /* 0x0001e80000100800 */
[----:B------:R-:W5:Y:S04]  /*e250*/  LDL.LU R23, [R1+0x110] ;  /* 0x0001100001177983 */ /* 0x000f680000300800 */
[----:B------:R1:W-:Y:S01]  /*e260*/  STL [R1+0x250], R2 ;  /* 0x0002500201007387 */ /* 0x0003e20000100800 */
        /* <DEDUP_REMOVED lines=13> */
[----:B------:R-:W5:Y:S01]  /*e340*/  LDL.LU R25, [R1+0x100] ;  /* 0x0001000001197983 */ /* 0x000f620000300800 */
[----:B------:R-:W-:-:S03]  /*e350*/  LEA.HI.X.SX32 R14, R14, UR19, 0x1, P5 ;  /* 0x000000130e0e7c11 */ /* 0x000fc6000a8f0eff */
[----:B------:R-:W-:Y:S01]  /*e360*/  STL [R1+0x238], R2 ;  /* 0x0002380201007387 */ /* 0x000fe20000100800 */
[----:B0-----:R-:W-:-:S05]  /*e370*/  LEA R0, P4, R13, UR18, 0x1 ;  /* 0x000000120d007c11 */ /* 0x001fca000f8808ff */
[----:B------:R-:W-:Y:S04]  /*e380*/  STL [R1+0x42c], R0 ;  /* 0x00042c0001007387 */ /* 0x000fe80000100800 */
[----:B------:R0:W-:Y:S04]  /*e390*/  STL [R1+0x230], R14 ;  /* 0x0002300e01007387 */ /* 0x0001e80000100800 */
[----:B0-----:R-:W5:Y:S01]  /*e3a0*/  LDL.LU R14, [R1+0xfc] ;  /* 0x0000fc00010e7983 */ /* 0x001f620000300800 */
[----:B------:R-:W-:Y:S02]  /*e3b0*/  LEA.HI.X.SX32 R0, R8, UR19, 0x1, P6 ;  /* 0x0000001308007c11 */ /* 0x000fe4000b0f0eff */
        /* <DEDUP_REMOVED lines=22> */
[----:B------:R-:W-:Y:S01]  /*e520*/  STL [R1+0x208], R0 ;  /* 0x0002080001007387 */ /* 0x000fe20000100800 */
[----:B---3--:R-:W-:Y:S02]  /*e530*/  LEA R12, P3, R21, UR18, 0x1 ;  /* 0x00000012150c7c11 */ /* 0x008fe4000f8608ff */
[----:B0-----:R-:W-:-:S03]  /*e540*/  LEA.HI.X.SX32 R2, R13, UR19, 0x1, P4 ;  /* 0x000000130d027c11 */ /* 0x001fc6000a0f0eff */
[----:B------:R0:W-:Y:S04]  /*e550*/  STL [R1+0x444], R12 ;  /* 0x0004440c01007387 */ /* 0x0001e80000100800 */
[----:B0-----:R-:W2:Y:S01]  /*e560*/  LDL.LU R12, [R1+0xdc] ;  /* 0x0000dc00010c7983 */ /* 0x001ea20000300800 */
[----:B-----5:R-:W-:-:S03]  /*e570*/  LEA R0, P4, R22, UR18, 0x1 ;  /* 0x0000001216007c11 */ /* 0x020fc6000f8808ff */
[----:B------:R0:W-:Y:S04]  /*e580*/  STL [R1+0x200], R2 ;  /* 0x0002000201007387 */ /* 0x0001e80000100800 */
[----:B------:R1:W-:Y:S04]  /*e590*/  STL [R1+0x448], R0 ;  /* 0x0004480001007387 */ /* 0x0003e80000100800 */
[----:B------:R-:W3:Y:S01]  /*e5a0*/  LDL.LU R13, [R1+0xd4] ;  /* 0x0000d400010d7983 */ /* 0x000ee20000300800 */
[----:B0-----:R-:W-:Y:S02]  /*e5b0*/  LEA.HI.X.SX32 R2, R16, UR19, 0x1, P5 ;  /* 0x0000001310027c11 */ /* 0x001fe4000a8f0eff */
[----:B-1----:R-:W-:-:S03]  /*e5c0*/  LEA R0, P5, R23, UR18, 0x1 ;  /* 0x0000001217007c11 */ /* 0x002fc6000f8a08ff */
[----:B------:R0:W-:Y:S04]  /*e5d0*/  STL [R1+0x1f8], R2 ;  /* 0x0001f80201007387 */ /* 0x0001e80000100800 */
[----:B------:R1:W-:Y:S04]  /*e5e0*/  STL [R1+0x44c], R0 ;  /* 0x00044c0001007387 */ /* 0x0003e80000100800 */
[----:B------:R-:W5:Y:S01]  /*e5f0*/  LDL.LU R16, [R1+0xd0] ;  /* 0x0000d00001107983 */ /* 0x000f620000300800 */
[----:B0-----:R-:W-:-:S05]  /*e600*/  LEA.HI.X.SX32 R2, R17, UR19, 0x1, P6 ;  /* 0x0000001311027c11 */ /* 0x001fca000b0f0eff */
[----:B------:R0:W-:Y:S01]  /*e610*/  STL [R1+0x1f0], R2 ;  /* 0x0001f00201007387 */ /* 0x0001e20000100800 */
[----:B-1----:R-:W-:Y:S02]  /*e620*/  LEA R0, P6, R24, UR18, 0x1 ;  /* 0x0000001218007c11 */ /* 0x002fe4000f8c08ff */
[----:B0-----:R-:W-:-:S03]  /*e630*/  LEA.HI.X.SX32 R2, R18, UR19, 0x1, P0 ;  /* 0x0000001312027c11 */ /* 0x001fc600080f0eff */
[----:B------:R0:W-:Y:S04]  /*e640*/  STL [R1+0x450], R0 ;  /* 0x0004500001007387 */ /* 0x0001e80000100800 */
[----:B------:R-:W5:Y:S04]  /*e650*/  LDL.LU R17, [R1+0xcc] ;  /* 0x0000cc0001117983 */ /* 0x000f680000300800 */
[----:B------:R1:W-:Y:S01]  /*e660*/  STL [R1+0x1e8], R2 ;  /* 0x0001e80201007387 */ /* 0x0003e20000100800 */
[----:B0-----:R-:W-:-:S05]  /*e670*/  LEA R0, P0, R28, UR18, 0x1 ;  /* 0x000000121c007c11 */ /* 0x001fca000f8008ff */
[----:B------:R0:W-:Y:S04]  /*e680*/  STL [R1+0x454], R0 ;  /* 0x0004540001007387 */ /* 0x0001e80000100800 */
[----:B------:R-:W5:Y:S01]  /*e690*/  LDL.LU R18, [R1+0xc4] ;  /* 0x0000c40001127983 */ /* 0x000f620000300800 */
[----:B-1----:R-:W-:-:S05]  /*e6a0*/  LEA.HI.X.SX32 R2, R19, UR19, 0x1, P1 ;  /* 0x0000001313027c11 */ /* 0x002fca00088f0eff */
[----:B------:R1:W-:Y:S01]  /*e6b0*/  STL [R1+0x1e0], R2 ;  /* 0x0001e00201007387 */ /* 0x0003e20000100800 */
[----:B0-----:R-:W-:-:S05]  /*e6c0*/  LEA R0, P1, R25, UR18, 0x1 ;  /* 0x0000001219007c11 */ /* 0x001fca000f8208ff */
[----:B------:R-:W-:Y:S04]  /*e6d0*/  STL [R1+0x458], R0 ;  /* 0x0004580001007387 */ /* 0x000fe80000100800 */
[----:B------:R-:W5:Y:S01]  /*e6e0*/  LDL.LU R19, [R1+0xc0] ;  /* 0x0000c00001137983 */ /* 0x000f620000300800 */
[----:B-1----:R-:W-:-:S05]  /*e6f0*/  LEA.HI.X.SX32 R2, R20, UR19, 0x1, P2 ;  /* 0x0000001314027c11 */ /* 0x002fca00090f0eff */
[----:B------:R0:W-:Y:S04]  /*e700*/  STL [R1+0x1d8], R2 ;  /* 0x0001d80201007387 */ /* 0x0001e80000100800 */
[----:B------:R-:W5:Y:S01]  /*e710*/  LDL.LU R20, [R1+0xb8] ;  /* 0x0000b80001147983 */ /* 0x000f620000300800 */
[----:B0-----:R-:W-:Y:S02]  /*e720*/  LEA.HI.X.SX32 R2, R21, UR19, 0x1, P3 ;  /* 0x0000001315027c11 */ /* 0x001fe400098f0eff */
[----:B------:R-:W-:-:S05]  /*e730*/  LEA R0, P2, R14, UR18, 0x1 ;  /* 0x000000120e007c11 */ /* 0x000fca000f8408ff */
[----:B------:R0:W-:Y:S04]  /*e740*/  STL [R1+0x45c], R0 ;  /* 0x00045c0001007387 */ /* 0x0001e80000100800 */
[----:B------:R1:W-:Y:S04]  /*e750*/  STL [R1+0x1d0], R2 ;  /* 0x0001d00201007387 */ /* 0x0003e80000100800 */
[----:B------:R-:W5:Y:S01]  /*e760*/  LDL.LU R21, [R1+0xb4] ;  /* 0x0000b40001157983 */ /* 0x000f620000300800 */
[----:B0-----:R-:W-:Y:S02]  /*e770*/  LEA R0, P3, R8, UR18, 0x1 ;  /* 0x0000001208007c11 */ /* 0x001fe4000f8608ff */
[----:B-1----:R-:W-:-:S03]  /*e780*/  LEA.HI.X.SX32 R2, R22, UR19, 0x1, P4 ;  /* 0x0000001316027c11 */ /* 0x002fc6000a0f0eff */
[----:B------:R-:W-:Y:S04]  /*e790*/  STL [R1+0x460], R0 ;  /* 0x0004600001007387 */ /* 0x000fe80000100800 */
[----:B------:R0:W-:Y:S04]  /*e7a0*/  STL [R1+0x1c8], R2 ;  /* 0x0001c80201007387 */ /* 0x0001e80000100800 */
[----:B------:R-:W5:Y:S01]  /*e7b0*/  LDL.LU R22, [R1+0xac] ;  /* 0x0000ac0001167983 */ /* 0x000f620000300800 */
[----:B0-----:R-:W-:Y:S02]  /*e7c0*/  LEA.HI.X.SX32 R2, R23, UR19, 0x1, P5 ;  /* 0x0000001317027c11 */ /* 0x001fe4000a8f0eff */
[----:B------:R-:W-:-:S05]  /*e7d0*/  LEA R0, P4, R9, UR18, 0x1 ;  /* 0x0000001209007c11 */ /* 0x000fca000f8808ff */
[----:B------:R0:W-:Y:S04]  /*e7e0*/  STL [R1+0x464], R0 ;  /* 0x0004640001007387 */ /* 0x0001e80000100800 */
[----:B------:R-:W5:Y:S04]  /*e7f0*/  LDL.LU R23, [R1+0xa8] ;  /* 0x0000a80001177983 */ /* 0x000f680000300800 */
[----:B------:R1:W-:Y:S01]  /*e800*/  STL [R1+0x1c0], R2 ;  /* 0x0001c00201007387 */ /* 0x0003e20000100800 */
[----:B0-----:R-:W-:Y:S02]  /*e810*/  LEA R0, P5, R10, UR18, 0x1 ;  /* 0x000000120a007c11 */ /* 0x001fe4000f8a08ff */
[----:B-1----:R-:W-:-:S03]  /*e820*/  LEA.HI.X.SX32 R2, R24, UR19, 0x1, P6 ;  /* 0x0000001318027c11 */ /* 0x002fc6000b0f0eff */
[----:B------:R-:W-:Y:S04]  /*e830*/  STL [R1+0x468], R0 ;  /* 0x0004680001007387 */ /* 0x000fe80000100800 */
[----:B------:R-:W5:Y:S04]  /*e840*/  LDL.LU R24, [R1+0xa0] ;  /* 0x0000a00001187983 */ /* 0x000f680000300800 */
[----:B------:R0:W-:Y:S02]  /*e850*/  STL [R1+0x1b8], R2 ;  /* 0x0001b80201007387 */ /* 0x0001e40000100800 */
[----:B0-----:R-:W-:-:S02]  /*e860*/  LEA.HI.X.SX32 R2, R28, UR19, 0x1, P0 ;  /* 0x000000131c027c11 */ /* 0x001fc400080f0eff */
[----:B----4-:R-:W-:-:S05]  /*e870*/  LEA R0, P6, R11, UR18, 0x1 ;  /* 0x000000120b007c11 */ /* 0x010fca000f8c08ff */
[----:B------:R-:W-:Y:S04]  /*e880*/  STL [R1+0x46c], R0 ;  /* 0x00046c0001007387 */ /* 0x000fe80000100800 */
[----:B------:R-:W4:Y:S04]  /*e890*/  LDL.LU R28, [R1+0x9c] ;  /* 0x00009c00011c7983 */ /* 0x000f280000300800 */
[----:B------:R0:W-:Y:S02]  /*e8a0*/  STL [R1+0x1b0], R2 ;  /* 0x0001b00201007387 */ /* 0x0001e40000100800 */
[----:B0-----:R-:W-:-:S02]  /*e8b0*/  LEA.HI.X.SX32 R2, R25, UR19, 0x1, P1 ;  /* 0x0000001319027c11 */ /* 0x001fc400088f0eff */
[----:B------:R-:W4:Y:S01]  /*e8c0*/  LDL.LU R25, [R1+0x98] ;  /* 0x0000980001197983 */ /* 0x000f220000300800 */
[----:B--2---:R-:W-:-:S05]  /*e8d0*/  LEA R0, P0, R12, UR18, 0x1 ;  /* 0x000000120c007c11 */ /* 0x004fca000f8008ff */
[----:B------:R3:W-:Y:S04]  /*e8e0*/  STL [R1+0x470], R0 ;  /* 0x0004700001007387 */ /* 0x0007e80000100800 */
[----:B------:R0:W-:Y:S04]  /*e8f0*/  STL [R1+0x1a8], R2 ;  /* 0x0001a80201007387 */ /* 0x0001e80000100800 */
[----:B------:R-:W2:Y:S01]  /*e900*/  LDL.LU R26, [R1+0x90] ;  /* 0x00009000011a7983 */ /* 0x000ea20000300800 */
[----:B---3--:R-:W-:Y:S02]  /*e910*/  LEA R0, P1, R13, UR18, 0x1 ;  /* 0x000000120d007c11 */ /* 0x008fe4000f8208ff */
[----:B0-----:R-:W-:-:S03]  /*e920*/  LEA.HI.X.SX32 R2, R14, UR19, 0x1, P2 ;  /* 0x000000130e027c11 */ /* 0x001fc600090f0eff */
[----:B------:R5:W-:Y:S04]  /*e930*/  STL [R1+0x474], R0 ;  /* 0x0004740001007387 */ /* 0x000be80000100800 */
[----:B------:R-:W-:Y:S04]  /*e940*/  STL [R1+0x1a0], R2 ;  /* 0x0001a00201007387 */ /* 0x000fe80000100800 */
[----:B------:R-:W3:Y:S01]  /*e950*/  LDL.LU R14, [R1+0x8c] ;  /* 0x00008c00010e7983 */ /* 0x000ee20000300800 */
[----:B------:R-:W-:Y:S02]  /*e960*/  LEA.HI.X.SX32 R8, R8, UR19, 0x1, P3 ;  /* 0x0000001308087c11 */ /* 0x000fe400098f0eff */
[----:B-----5:R-:W-:-:S05]  /*e970*/  LEA R0, P2, R16, UR18, 0x1 ;  /* 0x0000001210007c11 */ /* 0x020fca000f8408ff */
[----:B------:R-:W-:Y:S04]  /*e980*/  STL [R1+0x478], R0 ;  /* 0x0004780001007387 */ /* 0x000fe80000100800 */
[----:B------:R0:W-:Y:S04]  /*e990*/  STL [R1+0x198], R8 ;  /* 0x0001980801007387 */ /* 0x0001e80000100800 */
[----:B0-----:R-:W5:Y:S01]  /*e9a0*/  LDL.LU R8, [R1+0x84] ;  /* 0x0000840001087983 */ /* 0x001f620000300800 */
[----:B------:R-:W-:Y:S02]  /*e9b0*/  LEA.HI.X.SX32 R0, R9, UR19, 0x1, P4 ;  /* 0x0000001309007c11 */ /* 0x000fe4000a0f0eff */
[----:B------:R-:W-:-:S05]  /*e9c0*/  LEA R2, P3, R17, UR18, 0x1 ;  /* 0x0000001211027c11 */ /* 0x000fca000f8608ff */
[----:B------:R0:W-:Y:S04]  /*e9d0*/  STL [R1+0x47c], R2 ;  /* 0x00047c0201007387 */ /* 0x0001e80000100800 */
[----:B------:R-:W-:Y:S01]  /*e9e0*/  STL [R1+0x19c], R0 ;  /* 0x00019c0001007387 */ /* 0x000fe20000100800 */
[----:B------:R-:W-:-:S05]  /*e9f0*/  LEA R9, P4, R18, UR18, 0x1 ;  /* 0x0000001212097c11 */ /* 0x000fca000f8808ff */
[----:B------:R1:W-:Y:S01]  /*ea00*/  STL [R1+0x480], R9 ;  /* 0x0004800901007387 */ /* 0x0003e20000100800 */
[----:B0-----:R-:W-:-:S03]  /*ea10*/  LEA.HI.X.SX32 R2, R10, UR19, 0x1, P5 ;  /* 0x000000130a027c11 */ /* 0x001fc6000a8f0eff */
[----:B-1----:R-:W5:Y:S01]  /*ea20*/  LDL.LU R9, [R1+0x80] ;  /* 0x0000800001097983 */ /* 0x002f620000300800 */
[----:B------:R-:W-:Y:S02]  /*ea30*/  LEA.HI.X.SX32 R10, R11, UR19, 0x1, P6 ;  /* 0x000000130b0a7c11 */ /* 0x000fe4000b0f0eff */
[----:B------:R-:W-:Y:S01]  /*ea40*/  LEA R0, P5, R19, UR18, 0x1 ;  /* 0x0000001213007c11 */ /* 0x000fe2000f8a08ff */
[----:B------:R0:W-:Y:S04]  /*ea50*/  STL [R1+0x1a4], R2 ;  /* 0x0001a40201007387 */ /* 0x0001e80000100800 */
[----:B------:R-:W-:Y:S04]  /*ea60*/  STL [R1+0x484], R0 ;  /* 0x0004840001007387 */ /* 0x000fe80000100800 */
[----:B------:R1:W-:Y:S01]  /*ea70*/  STL [R1+0x1ac], R10 ;  /* 0x0001ac0a01007387 */ /* 0x0003e20000100800 */
[----:B0-----:R-:W-:-:S03]  /*ea80*/  LEA R2, P6, R20, UR18, 0x1 ;  /* 0x0000001214027c11 */ /* 0x001fc6000f8c08ff */
[----:B-1----:R-:W5:Y:S01]  /*ea90*/  LDL.LU R10, [R1+0x78] ;  /* 0x00007800010a7983 */ /* 0x002f620000300800 */
[----:B------:R-:W-:-:S03]  /*eaa0*/  LEA.HI.X.SX32 R0, R12, UR19, 0x1, P0 ;  /* 0x000000130c007c11 */ /* 0x000fc600080f0eff */
[----:B------:R0:W-:Y:S04]  /*eab0*/  STL [R1+0x488], R2 ;  /* 0x0004880201007387 */ /* 0x0001e80000100800 */
[----:B------:R-:W-:Y:S01]  /*eac0*/  STL [R1+0x1b4], R0 ;  /* 0x0001b40001007387 */ /* 0x000fe20000100800 */
[----:B------:R-:W-:-:S05]  /*ead0*/  LEA R11, P0, R21, UR18, 0x1 ;  /* 0x00000012150b7c11 */ /* 0x000fca000f8008ff */
[----:B------:R1:W-:Y:S01]  /*eae0*/  STL [R1+0x48c], R11 ;  /* 0x00048c0b01007387 */ /* 0x0003e20000100800 */
[----:B0-----:R-:W-:-:S03]  /*eaf0*/  LEA.HI.X.SX32 R2, R13, UR19, 0x1, P1 ;  /* 0x000000130d027c11 */ /* 0x001fc600088f0eff */
[----:B-1----:R-:W5:Y:S01]  /*eb00*/  LDL.LU R11, [R1+0x74] ;  /* 0x00007400010b7983 */ /* 0x002f620000300800 */
[----:B------:R-:W-:Y:S02]  /*eb10*/  LEA R0, P1, R22, UR18, 0x1 ;  /* 0x0000001216007c11 */ /* 0x000fe4000f8208ff */
[----:B------:R-:W-:Y:S01]  /*eb20*/  LEA.HI.X.SX32 R12, R16, UR19, 0x1, P2 ;  /* 0x00000013100c7c11 */ /* 0x000fe200090f0eff */
[----:B------:R-:W-:Y:S04]  /*eb30*/  STL [R1+0x1bc], R2 ;  /* 0x0001bc0201007387 */ /* 0x000fe80000100800 */
[----:B------:R-:W-:Y:S04]  /*eb40*/  STL [R1+0x490], R0 ;  /* 0x0004900001007387 */ /* 0x000fe80000100800 */
[----:B------:R0:W-:Y:S04]  /*eb50*/  STL [R1+0x1c4], R12 ;  /* 0x0001c40c01007387 */ /* 0x0001e80000100800 */
[----:B0-----:R-:W5:Y:S01]  /*eb60*/  LDL.LU R12, [R1+0x6c] ;  /* 0x00006c00010c7983 */ /* 0x001f620000300800 */
[----:B------:R-:W-:-:S02]  /*eb70*/  LEA R2, P2, R23, UR18, 0x1 ;  /* 0x0000001217027c11 */ /* 0x000fc4000f8408ff */
[----:B------:R-:W-:-:S03]  /*eb80*/  LEA.HI.X.SX32 R0, R17, UR19, 0x1, P3 ;  /* 0x0000001311007c11 */ /* 0x000fc600098f0eff */
[----:B------:R0:W-:Y:S04]  /*eb90*/  STL [R1+0x494], R2 ;  /* 0x0004940201007387 */ /* 0x0001e80000100800 */
[----:B------:R-:W-:Y:S01]  /*eba0*/  STL [R1+0x1cc], R0 ;  /* 0x0001cc0001007387 */ /* 0x000fe20000100800 */
[----:B------:R-:W-:-:S05]  /*ebb0*/  LEA R13, P3, R24, UR18, 0x1 ;  /* 0x00000012180d7c11 */ /* 0x000fca000f8608ff */
[----:B------:R1:W-:Y:S01]  /*ebc0*/  STL [R1+0x498], R13 ;  /* 0x0004980d01007387 */ /* 0x0003e20000100800 */
[----:B0-----:R-:W-:-:S03]  /*ebd0*/  LEA.HI.X.SX32 R2, R18, UR19, 0x1, P4 ;  /* 0x0000001312027c11 */ /* 0x001fc6000a0f0eff */
[----:B-1----:R-:W5:Y:S01]  /*ebe0*/  LDL.LU R13, [R1+0x64] ;  /* 0x00006400010d7983 */ /* 0x002f620000300800 */
[----:B------:R-:W-:-:S03]  /*ebf0*/  LEA.HI.X.SX32 R15, R19, UR19, 0x1, P5 ;  /* 0x00000013130f7c11 */ /* 0x000fc6000a8f0eff */
[----:B------:R-:W-:Y:S01]  /*ec00*/  STL [R1+0x1d4], R2 ;  /* 0x0001d40201007387 */ /* 0x000fe20000100800 */
[----:B----4-:R-:W-:-:S05]  /*ec10*/  LEA R0, P4, R28, UR18, 0x1 ;  /* 0x000000121c007c11 */ /* 0x010fca000f8808ff */
[----:B------:R0:W-:Y:S04]  /*ec20*/  STL [R1+0x49c], R0 ;  /* 0x00049c0001007387 */ /* 0x0001e80000100800 */
[----:B------:R-:W-:Y:S04]  /*ec30*/  STL [R1+0x1dc], R15 ;  /* 0x0001dc0f01007387 */ /* 0x000fe80000100800 */
[----:B------:R-:W4:Y:S01]  /*ec40*/  LDL.LU R16, [R1+0x60] ;  /* 0x0000600001107983 */ /* 0x000f220000300800 */
[----:B0-----:R-:W-:Y:S02]  /*ec50*/  LEA.HI.X.SX32 R0, R20, UR19, 0x1, P6 ;  /* 0x0000001314007c11 */ /* 0x001fe4000b0f0eff */
[----:B------:R-:W-:-:S05]  /*ec60*/  LEA R2, P5, R25, UR18, 0x1 ;  /* 0x0000001219027c11 */ /* 0x000fca000f8a08ff */
[----:B------:R0:W-:Y:S04]  /*ec70*/  STL [R1+0x4a0], R2 ;  /* 0x0004a00201007387 */ /* 0x0001e80000100800 */
[----:B------:R3:W-:Y:S01]  /*ec80*/  STL [R1+0x1e4], R0 ;  /* 0x0001e40001007387 */ /* 0x0007e20000100800 */
[----:B0-----:R-:W-:Y:S02]  /*ec90*/  LEA.HI.X.SX32 R2, R21, UR19, 0x1, P0 ;  /* 0x0000001315027c11 */ /* 0x001fe400080f0eff */
[----:B--2---:R-:W-:-:S05]  /*eca0*/  LEA R15, P6, R26, UR18, 0x1 ;  /* 0x000000121a0f7c11 */ /* 0x004fca000f8c08ff */
[----:B------:R-:W-:Y:S04]  /*ecb0*/  STL [R1+0x4a4], R15 ;  /* 0x0004a40f01007387 */ /* 0x000fe80000100800 */
[----:B------:R-:W2:Y:S01]  /*ecc0*/  LDL.LU R17, [R1+0x5c] ;  /* 0x00005c0001117983 */ /* 0x000ea20000300800 */
[----:B---3--:R-:W-:-:S03]  /*ecd0*/  LEA R0, P0, R14, UR18, 0x1 ;  /* 0x000000120e007c11 */ /* 0x008fc6000f8008ff */
[----:B------:R0:W-:Y:S04]  /*ece0*/  STL [R1+0x1ec], R2 ;  /* 0x0001ec0201007387 */ /* 0x0001e80000100800 */
[----:B------:R5:W-:Y:S04]  /*ecf0*/  STL [R1+0x4a8], R0 ;  /* 0x0004a80001007387 */ /* 0x000be80000100800 */
[----:B------:R-:W3:Y:S01]  /*ed00*/  LDL.LU R18, [R1+0x54] ;  /* 0x0000540001127983 */ /* 0x000ee20000300800 */
[----:B0-----:R-:W-:-:S05]  /*ed10*/  LEA.HI.X.SX32 R2, R22, UR19, 0x1, P1 ;  /* 0x0000001316027c11 */ /* 0x001fca00088f0eff */
[----:B------:R0:W-:Y:S04]  /*ed20*/  STL [R1+0x1f4], R2 ;  /* 0x0001f40201007387 */ /* 0x0001e80000100800 */
[----:B------:R-:W3:Y:S01]  /*ed30*/  LDL.LU R19, [R1+0x4c] ;  /* 0x00004c0001137983 */ /* 0x000ee20000300800 */
[----:B-----5:R-:W-:-:S05]  /*ed40*/  LEA R0, P1, R8, UR18, 0x1 ;  /* 0x0000001208007c11 */ /* 0x020fca000f8208ff */
[----:B------:R-:W-:Y:S01]  /*ed50*/  STL [R1+0x4ac], R0 ;  /* 0x0004ac0001007387 */ /* 0x000fe20000100800 */
[----:B0-----:R-:W-:-:S03]  /*ed60*/  LEA.HI.X.SX32 R2, R23, UR19, 0x1, P2 ;  /* 0x0000001317027c11 */ /* 0x001fc600090f0eff */
[----:B------:R-:W5:Y:S04]  /*ed70*/  LDL.LU R20, [R1+0x48] ;  /* 0x0000480001147983 */ /* 0x000f680000300800 */
[----:B------:R0:W-:Y:S04]  /*ed80*/  STL [R1+0x1fc], R2 ;  /* 0x0001fc0201007387 */ /* 0x0001e80000100800 */
[----:B------:R-:W5:Y:S01]  /*ed90*/  LDL.LU R21, [R1+0x44] ;  /* 0x0000440001157983 */ /* 0x000f620000300800 */
[----:B0-----:R-:W-:Y:S02]  /*eda0*/  LEA.HI.X.SX32 R2, R24, UR19, 0x1, P3 ;  /* 0x0000001318027c11 */ /* 0x001fe400098f0eff */
[----:B------:R-:W-:-:S05]  /*edb0*/  LEA R0, P2, R9, UR18, 0x1 ;  /* 0x0000001209007c11 */ /* 0x000fca000f8408ff */
[----:B------:R0:W-:Y:S04]  /*edc0*/  STL [R1+0x4b0], R0 ;  /* 0x0004b00001007387 */ /* 0x0001e80000100800 */
[----:B------:R-:W5:Y:S04]  /*edd0*/  LDL.LU R22, [R1+0x3c] ;  /* 0x00003c0001167983 */ /* 0x000f680000300800 */
[----:B------:R1:W-:Y:S04]  /*ede0*/  STL [R1+0x204], R2 ;  /* 0x0002040201007387 */ /* 0x0003e80000100800 */
[----:B------:R-:W5:Y:S01]  /*edf0*/  LDL.LU R23, [R1+0x38] ;  /* 0x0000380001177983 */ /* 0x000f620000300800 */
[----:B0-----:R-:W-:-:S02]  /*ee00*/  LEA R0, P3, R10, UR18, 0x1 ;  /* 0x000000120a007c11 */ /* 0x001fc4000f8608ff */
[----:B-1----:R-:W-:-:S03]  /*ee10*/  LEA.HI.X.SX32 R2, R28, UR19, 0x1, P4 ;  /* 0x000000131c027c11 */ /* 0x002fc6000a0f0eff */
[----:B------:R-:W-:Y:S04]  /*ee20*/  STL [R1+0x4b4], R0 ;  /* 0x0004b40001007387 */ /* 0x000fe80000100800 */
[----:B------:R-:W5:Y:S04]  /*ee30*/  LDL.LU R24, [R1+0x30] ;  /* 0x0000300001187983 */ /* 0x000f680000300800 */
[----:B------:R0:W-:Y:S04]  /*ee40*/  STL [R1+0x20c], R2 ;  /* 0x00020c0201007387 */ /* 0x0001e80000100800 */
[----:B------:R-:W5:Y:S01]  /*ee50*/  LDL.LU R28, [R1+0x2c] ;  /* 0x00002c00011c7983 */ /* 0x000f620000300800 */
[----:B0-----:R-:W-:-:S02]  /*ee60*/  LEA.HI.X.SX32 R2, R25, UR19, 0x1, P5 ;  /* 0x0000001319027c11 */ /* 0x001fc4000a8f0eff */
[----:B------:R-:W-:-:S05]  /*ee70*/  LEA R0, P4, R11, UR18, 0x1 ;  /* 0x000000120b007c11 */ /* 0x000fca000f8808ff */
[----:B------:R0:W-:Y:S04]  /*ee80*/  STL [R1+0x4b8], R0 ;  /* 0x0004b80001007387 */ /* 0x0001e80000100800 */
[----:B------:R-:W5:Y:S04]  /*ee90*/  LDL.LU R25, [R1+0x24] ;  /* 0x0000240001197983 */ /* 0x000f680000300800 */
[----:B------:R1:W-:Y:S04]  /*eea0*/  STL [R1+0x214], R2 ;  /* 0x0002140201007387 */ /* 0x0003e80000100800 */
[----:B------:R-:W5:Y:S01]  /*eeb0*/  LDL.LU R15, [R1+0x20] ;  /* 0x00002000010f7983 */ /* 0x000f620000300800 */
[----:B0-----:R-:W-:-:S02]  /*eec0*/  LEA R0, P5, R12, UR18, 0x1 ;  /* 0x000000120c007c11 */ /* 0x001fc4000f8a08ff */
[----:B-1----:R-:W-:-:S03]  /*eed0*/  LEA.HI.X.SX32 R2, R26, UR19, 0x1, P6 ;  /* 0x000000131a027c11 */ /* 0x002fc6000b0f0eff */
[----:B------:R0:W-:Y:S04]  /*eee0*/  STL [R1+0x4bc], R0 ;  /* 0x0004bc0001007387 */ /* 0x0001e80000100800 */
[----:B0-----:R-:W5:Y:S04]  /*eef0*/  LDL.LU R0, [R1+0x18] ;  /* 0x0000180001007983 */ /* 0x001f680000300800 */
[----:B------:R0:W-:Y:S04]  /*ef00*/  STL [R1+0x21c], R2 ;  /* 0x00021c0201007387 */ /* 0x0001e80000100800 */
[----:B0-----:R-:W5:Y:S01]  /*ef10*/  LDL.LU R2, [R1+0x14] ;  /* 0x0000140001027983 */ /* 0x001f620000300800 */
[----:B------:R-:W-:-:S02]  /*ef20*/  LEA R27, P6, R13, UR18, 0x1 ;  /* 0x000000120d1b7c11 */ /* 0x000fc4000f8c08ff */
[----:B------:R-:W-:-:S03]  /*ef30*/  LEA.HI.X.SX32 R26, R14, UR19, 0x1, P0 ;  /* 0x000000130e1a7c11 */ /* 0x000fc600080f0eff */
[----:B------:R0:W-:Y:S04]  /*ef40*/  STL [R1+0x4c0], R27 ;  /* 0x0004c01b01007387 */ /* 0x0001e80000100800 */
[----:B0-----:R-:W5:Y:S04]  /*ef50*/  LDL.LU R27, [R1+0x10] ;  /* 0x00001000011b7983 */ /* 0x001f680000300800 */
[----:B------:R0:W-:Y:S04]  /*ef60*/  STL [R1+0x224], R26 ;  /* 0x0002241a01007387 */ /* 0x0001e80000100800 */
[----:B0-----:R-:W5:Y:S01]  /*ef70*/  LDL.LU R26, [R1+0x8] ;  /* 0x00000800011a7983 */ /* 0x001f620000300800 */
[----:B----4-:R-:W-:-:S05]  /*ef80*/  LEA R14, P0, R16, UR18, 0x1 ;  /* 0x00000012100e7c11 */ /* 0x010fca000f8008ff */
[----:B------:R0:W-:Y:S04]  /*ef90*/  STL [R1+0x4c4], R14 ;  /* 0x0004c40e01007387 */ /* 0x0001e80000100800 */
[----:B0-----:R-:W4:Y:S01]  /*efa0*/  LDL.LU R14, [R1] ;  /* 0x00000000010e7983 */ /* 0x001f220000300800 */
[----:B------:R-:W-:Y:S02]  /*efb0*/  LEA.HI.X.SX32 R8, R8, UR19, 0x1, P1 ;  /* 0x0000001308087c11 */ /* 0x000fe400088f0eff */
[----:B------:R-:W-:-:S03]  /*efc0*/  LEA.HI.X.SX32 R9, R9, UR19, 0x1, P2 ;  /* 0x0000001309097c11 */ /* 0x000fc600090f0eff */
[----:B------:R2:W-:Y:S01]  /*efd0*/  STL [R1+0x22c], R8 ;  /* 0x00022c0801007387 */ /* 0x0005e20000100800 */
[----:B------:R-:W-:Y:S02]  /*efe0*/  LEA.HI.X.SX32 R10, R10, UR19, 0x1, P3 ;  /* 0x000000130a0a7c11 */ /* 0x000fe400098f0eff */
[----:B--2---:R-:W-:-:S05]  /*eff0*/  LEA R8, P1, R17, UR18, 0x1 ;  /* 0x0000001211087c11 */ /* 0x004fca000f8208ff */
[----:B------:R0:W-:Y:S04]  /*f000*/  STL [R1+0x4c8], R8 ;  /* 0x0004c80801007387 */ /* 0x0001e80000100800 */
[----:B0-----:R-:W2:Y:S04]  /*f010*/  LDL.LU R8, [R1+0x9f4] ;  /* 0x0009f40001087983 */ /* 0x001ea80000300800 */
[----:B------:R3:W-:Y:S02]  /*f020*/  STL [R1+0x234], R9 ;  /* 0x0002340901007387 */ /* 0x0007e40000100800 */
[----:B---3--:R-:W-:-:S05]  /*f030*/  LEA R9, P2, R18, UR18, 0x1 ;  /* 0x0000001212097c11 */ /* 0x008fca000f8408ff */
[----:B------:R0:W-:Y:S01]  /*f040*/  STL [R1+0x4cc], R9 ;  /* 0x0004cc0901007387 */ /* 0x0001e20000100800 */
[----:B------:R-:W-:-:S03]  /*f050*/  LEA.HI.X.SX32 R11, R11, UR19, 0x1, P4 ;  /* 0x000000130b0b7c11 */ /* 0x000fc6000a0f0eff */
[----:B0-----:R-:W3:Y:S04]  /*f060*/  LDL.LU R9, [R1+0x9f0] ;  /* 0x0009f00001097983 */ /* 0x001ee80000300800 */
[----:B------:R0:W-:Y:S02]  /*f070*/  STL [R1+0x23c], R10 ;  /* 0x00023c0a01007387 */ /* 0x0001e40000100800 */
[----:B0-----:R-:W-:-:S05]  /*f080*/  LEA R10, P3, R19, UR18, 0x1 ;  /* 0x00000012130a7c11 */ /* 0x001fca000f8608ff */
[----:B------:R0:W-:Y:S01]  /*f090*/  STL [R1+0x4d0], R10 ;  /* 0x0004d00a01007387 */ /* 0x0001e20000100800 */
[----:B------:R-:W-:-:S03]  /*f0a0*/  LEA.HI.X.SX32 R12, R12, UR19, 0x1, P5 ;  /* 0x000000130c0c7c11 */ /* 0x000fc6000a8f0eff */
[----:B0-----:R-:W2:Y:S04]  /*f0b0*/  LDL.LU R10, [R1+0x9ec] ;  /* 0x0009ec00010a7983 */ /* 0x001ea80000300800 */
[----:B------:R5:W-:Y:S02]  /*f0c0*/  STL [R1+0x244], R11 ;  /* 0x0002440b01007387 */ /* 0x000be40000100800 */
[----:B-----5:R-:W-:-:S05]  /*f0d0*/  LEA R11, P4, R20, UR18, 0x1 ;  /* 0x00000012140b7c11 */ /* 0x020fca000f8808ff */
[----:B------:R0:W-:Y:S01]  /*f0e0*/  STL [R1+0x4d4], R11 ;  /* 0x0004d40b01007387 */ /* 0x0001e20000100800 */
[----:B------:R-:W-:-:S03]  /*f0f0*/  LEA.HI.X.SX32 R13, R13, UR19, 0x1, P6 ;  /* 0x000000130d0d7c11 */ /* 0x000fc6000b0f0eff */
[----:B0-----:R-:W5:Y:S04]  /*f100*/  LDL.LU R11, [R1+0x9e8] ;  /* 0x0009e800010b7983 */ /* 0x001f680000300800 */
[----:B------:R0:W-:Y:S02]  /*f110*/  STL [R1+0x24c], R12 ;  /* 0x00024c0c01007387 */ /* 0x0001e40000100800 */
[----:B0-----:R-:W-:-:S05]  /*f120*/  LEA R12, P5, R21, UR18, 0x1 ;  /* 0x00000012150c7c11 */ /* 0x001fca000f8a08ff */
[----:B------:R0:W-:Y:S01]  /*f130*/  STL [R1+0x4d8], R12 ;  /* 0x0004d80c01007387 */ /* 0x0001e20000100800 */
[----:B------:R-:W-:-:S03]  /*f140*/  LEA.HI.X.SX32 R16, R16, UR19, 0x1, P0 ;  /* 0x0000001310107c11 */ /* 0x000fc600080f0eff */
[----:B0-----:R-:W2:Y:S04]  /*f150*/  LDL.LU R12, [R1+0x9e4] ;  /* 0x0009e400010c7983 */ /* 0x001ea80000300800 */
        /* <DEDUP_REMOVED lines=47> */
[----:B------:R0:W-:Y:S04]  /*f450*/  STL [R1+0x500], R24 ;  /* 0x0005001801007387 */ /* 0x0001e80000100800 */
[----:B0-----:R-:W2:Y:S04]  /*f460*/  LDL.LU R24, [R1+0x9bc] ;  /* 0x0009bc0001187983 */ /* 0x001ea80000300800 */
[----:B------:R4:W-:Y:S02]  /*f470*/  STL [R1+0x2a4], R28 ;  /* 0x0002a41c01007387 */ /* 0x0009e40000100800 */
[----:B----4-:R-:W-:-:S05]  /*f480*/  LEA R28, P2, R14, UR18, 0x1 ;  /* 0x000000120e1c7c11 */ /* 0x010fca000f8408ff */
[----:B------:R0:W-:Y:S04]  /*f490*/  STL [R1+0x504], R28 ;  /* 0x0005041c01007387 */ /* 0x0001e80000100800 */
[----:B0-----:R-:W4:Y:S01]  /*f4a0*/  LDL.LU R28, [R1+0x9b8] ;  /* 0x0009b800011c7983 */ /* 0x001f220000300800 */
[----:B------:R-:W-:-:S05]  /*f4b0*/  LEA.HI.X.SX32 R25, R25, UR19, 0x1, P3 ;  /* 0x0000001319197c11 */ /* 0x000fca00098f0eff */
[----:B------:R4:W-:Y:S02]  /*f4c0*/  STL [R1+0x2ac], R25 ;  /* 0x0002ac1901007387 */ /* 0x0009e40000100800 */
[----:B----4-:R-:W-:-:S05]  /*f4d0*/  LEA R25, P3, R28, UR18, 0x1 ;  /* 0x000000121c197c11 */ /* 0x010fca000f8608ff */
[----:B------:R0:W-:Y:S04]  /*f4e0*/  STL [R1+0x508], R25 ;  /* 0x0005081901007387 */ /* 0x0001e80000100800 */
[----:B0-----:R-:W4:Y:S01]  /*f4f0*/  LDL.LU R25, [R1+0x9b4] ;  /* 0x0009b40001197983 */ /* 0x001f220000300800 */
[----:B------:R-:W-:-:S05]  /*f500*/  LEA.HI.X.SX32 R15, R15, UR19, 0x1, P4 ;  /* 0x000000130f0f7c11 */ /* 0x000fca000a0f0eff */
[----:B------:R4:W-:Y:S01]  /*f510*/  STL [R1+0x2b4], R15 ;  /* 0x0002b40f01007387 */ /* 0x0009e20000100800 */
[----:B------:R-:W-:Y:S02]  /*f520*/  LEA.HI.X.SX32 R0, R0, UR19, 0x1, P5 ;  /* 0x0000001300007c11 */ /* 0x000fe4000a8f0eff */
[----:B------:R-:W-:Y:S02]  /*f530*/  LEA.HI.X.SX32 R14, R14, UR19, 0x1, P2 ;  /* 0x000000130e0e7c11 */ /* 0x000fe400090f0eff */
[----:B----4-:R-:W-:-:S05]  /*f540*/  LEA R15, P4, R25, UR18, 0x1 ;  /* 0x00000012190f7c11 */ /* 0x010fca000f8808ff */
[----:B------:R0:W-:Y:S04]  /*f550*/  STL [R1+0x50c], R15 ;  /* 0x00050c0f01007387 */ /* 0x0001e80000100800 */
[----:B0-----:R-:W4:Y:S04]  /*f560*/  LDL.LU R15, [R1+0x18c] ;  /* 0x00018c00010f7983 */ /* 0x001f280000300800 */
[----:B------:R2:W-:Y:S02]  /*f570*/  STL [R1+0x2bc], R0 ;  /* 0x0002bc0001007387 */ /* 0x0005e40000100800 */
[----:B--2---:R-:W-:-:S05]  /*f580*/  LEA R0, P5, R24, UR18, 0x1 ;  /* 0x0000001218007c11 */ /* 0x004fca000f8a08ff */
[----:B------:R0:W-:Y:S02]  /*f590*/  STL [R1+0x510], R0 ;  /* 0x0005100001007387 */ /* 0x0001e40000100800 */
[----:B0-----:R-:W-:Y:S02]  /*f5a0*/  LEA.HI.X.SX32 R0, R2, UR19, 0x1, P6 ;  /* 0x0000001302007c11 */ /* 0x001fe4000b0f0eff */
[----:B------:R-:W-:-:S03]  /*f5b0*/  LEA R2, P6, R23, UR18, 0x1 ;  /* 0x0000001217027c11 */ /* 0x000fc6000f8c08ff */
[----:B------:R0:W-:Y:S04]  /*f5c0*/  STL [R1+0x2c4], R0 ;  /* 0x0002c40001007387 */ /* 0x0001e80000100800 */
[----:B------:R1:W-:Y:S01]  /*f5d0*/  STL [R1+0x514], R2 ;  /* 0x0005140201007387 */ /* 0x0003e20000100800 */
[----:B0-----:R-:W-:Y:S02]  /*f5e0*/  LEA.HI.X.SX32 R0, R27, UR19, 0x1, P0 ;  /* 0x000000131b007c11 */ /* 0x001fe400080f0eff */
[----:B------:R-:W-:Y:S02]  /*f5f0*/  LEA R27, P0, R22, UR18, 0x1 ;  /* 0x00000012161b7c11 */ /* 0x000fe4000f8008ff */
[----:B-1----:R-:W-:Y:S01]  /*f600*/  LEA.HI.X.SX32 R2, R26, UR19, 0x1, P1 ;  /* 0x000000131a027c11 */ /* 0x002fe200088f0eff */
[----:B------:R0:W-:Y:S04]  /*f610*/  STL [R1+0x2cc], R0 ;  /* 0x0002cc0001007387 */ /* 0x0001e80000100800 */
[----:B------:R-:W-:Y:S01]  /*f620*/  STL [R1+0x518], R27 ;  /* 0x0005181b01007387 */ /* 0x000fe20000100800 */
[----:B0-----:R-:W-:-:S03]  /*f630*/  LEA R0, P1, R21, UR18, 0x1 ;  /* 0x0000001215007c11 */ /* 0x001fc6000f8208ff */
[----:B------:R-:W-:Y:S04]  /*f640*/  STL [R1+0x2d4], R2 ;  /* 0x0002d40201007387 */ /* 0x000fe80000100800 */
[----:B------:R-:W-:Y:S04]  /*f650*/  STL [R1+0x51c], R0 ;  /* 0x00051c0001007387 */ /* 0x000fe80000100800 */
[----:B------:R0:W-:Y:S04]  /*f660*/  STL [R1+0x2dc], R14 ;  /* 0x0002dc0e01007387 */ /* 0x0001e80000100800 */
[----:B0-----:R-:W2:Y:S01]  /*f670*/  LDL.LU R14, [R1+0x328] ;  /* 0x00032800010e7983 */ /* 0x001ea20000300800 */
[----:B------:R-:W-:-:S02]  /*f680*/  LEA R2, P2, R20, UR18, 0x1 ;  /* 0x0000001214027c11 */ /* 0x000fc4000f8408ff */
[----:B------:R-:W-:Y:S02]  /*f690*/  LEA.HI.X.SX32 R0, R28, UR19, 0x1, P3 ;  /* 0x000000131c007c11 */ /* 0x000fe400098f0eff */
[----:B------:R-:W-:Y:S01]  /*f6a0*/  LEA R26, P3, R19, UR18, 0x1 ;  /* 0x00000012131a7c11 */ /* 0x000fe2000f8608ff */
[----:B------:R-:W-:Y:S04]  /*f6b0*/  STL [R1+0x520], R2 ;  /* 0x0005200201007387 */ /* 0x000fe80000100800 */
[----:B------:R0:W-:Y:S01]  /*f6c0*/  STL [R1+0x2e4], R0 ;  /* 0x0002e40001007387 */ /* 0x0001e20000100800 */
[----:B------:R-:W-:-:S03]  /*f6d0*/  LEA.HI.X.SX32 R24, R24, UR19, 0x1, P5 ;  /* 0x0000001318187c11 */ /* 0x000fc6000a8f0eff */
[----:B------:R-:W-:Y:S01]  /*f6e0*/  STL [R1+0x524], R26 ;  /* 0x0005241a01007387 */ /* 0x000fe20000100800 */
[----:B0-----:R-:W-:Y:S02]  /*f6f0*/  LEA.HI.X.SX32 R0, R25, UR19, 0x1, P4 ;  /* 0x0000001319007c11 */ /* 0x001fe4000a0f0eff */
[----:B------:R-:W-:-:S03]  /*f700*/  LEA R2, P4, R18, UR18, 0x1 ;  /* 0x0000001212027c11 */ /* 0x000fc6000f8808ff */
[----:B------:R0:W-:Y:S04]  /*f710*/  STL [R1+0x2ec], R0 ;  /* 0x0002ec0001007387 */ /* 0x0001e80000100800 */
[----:B------:R1:W-:Y:S01]  /*f720*/  STL [R1+0x528], R2 ;  /* 0x0005280201007387 */ /* 0x0003e20000100800 */
[----:B0-----:R-:W-:-:S03]  /*f730*/  LEA R0, P5, R17, UR18, 0x1 ;  /* 0x0000001211007c11 */ /* 0x001fc6000f8a08ff */
[----:B------:R-:W-:Y:S01]  /*f740*/  STL [R1+0x2f4], R24 ;  /* 0x0002f41801007387 */ /* 0x000fe20000100800 */
[----:B-1----:R-:W-:-:S03]  /*f750*/  LEA.HI.X.SX32 R2, R23, UR19, 0x1, P6 ;  /* 0x0000001317027c11 */ /* 0x002fc6000b0f0eff */
[----:B------:R0:W-:Y:S01]  /*f760*/  STL [R1+0x530], R0 ;  /* 0x0005300001007387 */ /* 0x0001e20000100800 */
[----:B------:R-:W-:-:S03]  /*f770*/  LEA R23, P6, R16, UR18, 0x1 ;  /* 0x0000001210177c11 */ /* 0x000fc6000f8c08ff */
[----:B------:R1:W-:Y:S01]  /*f780*/  STL [R1+0x2fc], R2 ;  /* 0x0002fc0201007387 */ /* 0x0003e20000100800 */
[----:B------:R-:W-:Y:S02]  /*f790*/  LEA.HI.X.SX32 R21, R21, UR19, 0x1, P1 ;  /* 0x0000001315157c11 */ /* 0x000fe400088f0eff */
[----:B0-----:R-:W-:Y:S01]  /*f7a0*/  LEA.HI.X.SX32 R0, R22, UR19, 0x1, P0 ;  /* 0x0000001316007c11 */ /* 0x001fe200080f0eff */
[----:B------:R-:W-:Y:S01]  /*f7b0*/  STL [R1+0x538], R23 ;  /* 0x0005381701007387 */ /* 0x000fe20000100800 */
[----:B-1----:R-:W-:-:S03]  /*f7c0*/  LEA R2, P0, R13, UR18, 0x1 ;  /* 0x000000120d027c11 */ /* 0x002fc6000f8008ff */
[----:B------:R0:W-:Y:S04]  /*f7d0*/  STL [R1+0x304], R0 ;  /* 0x0003040001007387 */ /* 0x0001e80000100800 */
[----:B------:R1:W-:Y:S01]  /*f7e0*/  STL [R1+0x540], R2 ;  /* 0x0005400201007387 */ /* 0x0003e20000100800 */
[----:B0-----:R-:W-:-:S03]  /*f7f0*/  LEA R0, P1, R12, UR18, 0x1 ;  /* 0x000000120c007c11 */ /* 0x001fc6000f8208ff */
[----:B------:R-:W-:Y:S01]  /*f800*/  STL [R1+0x30c], R21 ;  /* 0x00030c1501007387 */ /* 0x000fe20000100800 */
[----:B-1----:R-:W-:-:S03]  /*f810*/  LEA.HI.X.SX32 R2, R20, UR19, 0x1, P2 ;  /* 0x0000001314027c11 */ /* 0x002fc600090f0eff */
[----:B------:R0:W-:Y:S01]  /*f820*/  STL [R1+0x548], R0 ;  /* 0x0005480001007387 */ /* 0x0001e20000100800 */
[----:B-----5:R-:W-:-:S03]  /*f830*/  LEA R20, P2, R11, UR18, 0x1 ;  /* 0x000000120b147c11 */ /* 0x020fc6000f8408ff */
[----:B------:R1:W-:Y:S01]  /*f840*/  STL [R1+0x314], R2 ;  /* 0x0003140201007387 */ /* 0x0003e20000100800 */
[----:B------:R-:W-:Y:S02]  /*f850*/  LEA.HI.X.SX32 R18, R18, UR19, 0x1, P4 ;  /* 0x0000001312127c11 */ /* 0x000fe4000a0f0eff */
[----:B0-----:R-:W-:Y:S01]  /*f860*/  LEA.HI.X.SX32 R0, R19, UR19, 0x1, P3 ;  /* 0x0000001313007c11 */ /* 0x001fe200098f0eff */
[----:B------:R-:W-:Y:S01]  /*f870*/  STL [R1+0x750], R20 ;  /* 0x0007501401007387 */ /* 0x000fe20000100800 */
[----:B-1----:R-:W-:-:S03]  /*f880*/  LEA R2, P3, R10, UR18, 0x1 ;  /* 0x000000120a027c11 */ /* 0x002fc6000f8608ff */
[----:B------:R3:W-:Y:S04]  /*f890*/  STL [R1+0x31c], R0 ;  /* 0x00031c0001007387 */ /* 0x0007e80000100800 */
[----:B------:R0:W-:Y:S01]  /*f8a0*/  STL [R1+0x758], R2 ;  /* 0x0007580201007387 */ /* 0x0001e20000100800 */
[----:B---3--:R-:W-:-:S03]  /*f8b0*/  LEA R0, P4, R9, UR18, 0x1 ;  /* 0x0000001209007c11 */ /* 0x008fc6000f8808ff */
[----:B------:R-:W-:Y:S01]  /*f8c0*/  STL [R1+0x324], R18 ;  /* 0x0003241201007387 */ /* 0x000fe20000100800 */
[----:B0-----:R-:W-:-:S03]  /*f8d0*/  LEA.HI.X.SX32 R2, R17, UR19, 0x1, P5 ;  /* 0x0000001311027c11 */ /* 0x001fc6000a8f0eff */
[----:B------:R0:W-:Y:S01]  /*f8e0*/  STL [R1+0x760], R0 ;  /* 0x0007600001007387 */ /* 0x0001e20000100800 */
[----:B------:R-:W-:-:S03]  /*f8f0*/  LEA.HI.X.SX32 R13, R13, UR19, 0x1, P0 ;  /* 0x000000130d0d7c11 */ /* 0x000fc600080f0eff */
[----:B------:R1:W-:Y:S01]  /*f900*/  STL [R1+0x334], R2 ;  /* 0x0003340201007387 */ /* 0x0003e20000100800 */
[----:B0-----:R-:W-:Y:S02]  /*f910*/  LEA.HI.X.SX32 R0, R16, UR19, 0x1, P6 ;  /* 0x0000001310007c11 */ /* 0x001fe4000b0f0eff */
[----:B-1----:R-:W-:Y:S01]  /*f920*/  LEA R2, P6, R8, UR18, 0x1 ;  /* 0x0000001208027c11 */ /* 0x002fe2000f8c08ff */
[----:B------:R-:W-:Y:S01]  /*f930*/  IMAD R29, R29, UR7, RZ ;  /* 0x000000071d1d7c24 */ /* 0x000fe2000f8e02ff */
[----:B------:R-:W-:Y:S02]  /*f940*/  LEA.HI.X.SX32 R10, R10, UR19, 0x1, P3 ;  /* 0x000000130a0a7c11 */ /* 0x000fe400098f0eff */
[----:B----4-:R-:W-:-:S05]  /*f950*/  LEA R17, P5, R15, UR18, 0x1 ;  /* 0x000000120f117c11 */ /* 0x010fca000f8a08ff */
[----:B------:R-:W-:Y:S04]  /*f960*/  STL [R1+0x768], R17 ;  /* 0x0007681101007387 */ /* 0x000fe80000100800 */
        /* <DEDUP_REMOVED lines=8> */
[----:B0-----:R-:W-:-:S03]  /*f9f0*/  LEA.HI.X.SX32 R0, R11, UR19, 0x1, P2 ;  /* 0x000000130b007c11 */ /* 0x001fc600090f0eff */
[----:B------:R-:W-:Y:S01]  /*fa00*/  STL [R1+0x780], R12 ;  /* 0x0007800c01007387 */ /* 0x000fe20000100800 */
[----:B-1----:R-:W-:-:S03]  /*fa10*/  LEA R2, P2, R3, UR18, 0x1 ;  /* 0x0000001203027c11 */ /* 0x002fc6000f8408ff */
[----:B------:R0:W-:Y:S04]  /*fa20*/  STL [R1+0x354], R0 ;  /* 0x0003540001007387 */ /* 0x0001e80000100800 */
[----:B------:R-:W-:Y:S01]  /*fa30*/  STL [R1+0x788], R2 ;  /* 0x0007880201007387 */ /* 0x000fe20000100800 */
[----:B0-----:R-:W-:-:S03]  /*fa40*/  LEA R0, P3, R29, UR18, 0x1 ;  /* 0x000000121d007c11 */ /* 0x001fc6000f8608ff */
[----:B------:R-:W-:Y:S04]  /*fa50*/  STL [R1+0x35c], R10 ;  /* 0x00035c0a01007387 */ /* 0x000fe80000100800 */
[----:B------:R0:W-:Y:S02]  /*fa60*/  STL [R1+0x790], R0 ;  /* 0x0007900001007387 */ /* 0x0001e40000100800 */
[----:B0-----:R-:W-:Y:S02]  /*fa70*/  LEA.HI.X.SX32 R0, R15, UR19, 0x1, P5 ;  /* 0x000000130f007c11 */ /* 0x001fe4000a8f0eff */
[----:B------:R-:W0:Y:S01]  /*fa80*/  S2R R15, SR_TID.X ;  /* 0x00000000000f7919 */ /* 0x000e220000002100 */
[----:B------:R-:W-:Y:S02]  /*fa90*/  LEA.HI.X.SX32 R2, R9, UR19, 0x1, P4 ;  /* 0x0000001309027c11 */ /* 0x000fe4000a0f0eff */
[----:B------:R-:W-:-:S03]  /*faa0*/  LEA.HI.X.SX32 R7, R7, UR19, 0x1, P0 ;  /* 0x0000001307077c11 */ /* 0x000fc600080f0eff */
[----:B------:R1:W-:Y:S01]  /*fab0*/  STL [R1+0x364], R2 ;  /* 0x0003640201007387 */ /* 0x0003e20000100800 */
[----:B--2---:R-:W-:Y:S02]  /*fac0*/  LEA R9, P4, R14, UR18, 0x1 ;  /* 0x000000120e097c11 */ /* 0x004fe4000f8808ff */
[----:B-1----:R-:W-:-:S03]  /*fad0*/  LEA.HI.X.SX32 R2, R8, UR19, 0x1, P6 ;  /* 0x0000001308027c11 */ /* 0x002fc6000b0f0eff */
[----:B------:R-:W-:Y:S04]  /*fae0*/  STL [R1+0x798], R9 ;  /* 0x0007980901007387 */ /* 0x000fe80000100800 */
[----:B------:R1:W-:Y:S04]  /*faf0*/  STL [R1+0x36c], R0 ;  /* 0x00036c0001007387 */ /* 0x0003e80000100800 */
[----:B------:R2:W-:Y:S01]  /*fb00*/  STL [R1+0x374], R2 ;  /* 0x0003740201007387 */ /* 0x0005e20000100800 */
[----:B-1----:R-:W-:-:S03]  /*fb10*/  LEA.HI.X.SX32 R0, R4, UR19, 0x1, P1 ;  /* 0x0000001304007c11 */ /* 0x002fc600088f0eff */
[----:B------:R-:W-:Y:S01]  /*fb20*/  STL [R1+0x37c], R7 ;  /* 0x00037c0701007387 */ /* 0x000fe20000100800 */
[----:B--2---:R-:W-:-:S03]  /*fb30*/  LEA.HI.X.SX32 R2, R3, UR19, 0x1, P2 ;  /* 0x0000001303027c11 */ /* 0x004fc600090f0eff */
[----:B------:R1:W-:Y:S04]  /*fb40*/  STL [R1+0x384], R0 ;  /* 0x0003840001007387 */ /* 0x0003e80000100800 */
[----:B------:R2:W-:Y:S01]  /*fb50*/  STL [R1+0x388], R2 ;  /* 0x0003880201007387 */ /* 0x0005e20000100800 */
[----:B-1----:R-:W-:Y:S02]  /*fb60*/  LEA.HI.X.SX32 R0, R29, UR19, 0x1, P3 ;  /* 0x000000131d007c11 */ /* 0x002fe400098f0eff */
[----:B--2---:R-:W-:-:S03]  /*fb70*/  LEA.HI.X.SX32 R2, R14, UR19, 0x1, P4 ;  /* 0x000000130e027c11 */ /* 0x004fc6000a0f0eff */
[----:B------:R0:W-:Y:S04]  /*fb80*/  STL [R1+0x38c], R0 ;  /* 0x00038c0001007387 */ /* 0x0001e80000100800 */
[----:B------:R1:W-:Y:S01]  /*fb90*/  STL [R1+0x390], R2 ;  /* 0x0003900201007387 */ /* 0x0003e20000100800 */
[----:B0-----:R-:W-:-:S03]  /*fba0*/  IMAD.SHL.U32 R0, R15, 0x20, RZ ;  /* 0x000000200f007824 */ /* 0x001fc600078e00ff */
[----:B------:R-:W-:Y:S04]  /*fbb0*/  STL [R1+0x740], RZ ;  /* 0x000740ff01007387 */ /* 0x000fe80000100800 */
[----:B------:R0:W-:Y:S04]  /*fbc0*/  STL [R1+0x7d0], R0 ;  /* 0x0007d00001007387 */ /* 0x0001e80000100800 */
        /* <DEDUP_REMOVED lines=94> */
[----:B------:R-:W3:Y:S03]  /*101b0*/  S2R R14, SR_TID.X ;  /* 0x00000000000e7919 */ /* 0x000ee60000002100 */
        /* <DEDUP_REMOVED lines=29> */
[----:B---3--:R-:W-:-:S03]  /*10390*/  LOP3.LUT R14, R14, 0x1f, RZ, 0xc0, !PT ;  /* 0x0000001f0e0e7812 */ /* 0x008fc600078ec0ff */
[----:B------:R2:W-:Y:S04]  /*103a0*/  STL [R1+0x560], RZ ;  /* 0x000560ff01007387 */ /* 0x0005e80000100800 */
[----:B------:R2:W-:Y:S04]  /*103b0*/  STL [R1+0x564], RZ ;  /* 0x000564ff01007387 */ /* 0x0005e80000100800 */
[----:B------:R2:W-:Y:S04]  /*103c0*/  STL [R1+0x568], RZ ;  /* 0x000568ff01007387 */ /* 0x0005e80000100800 */
[----:B------:R2:W-:Y:S01]  /*103d0*/  STL [R1+0x56c], RZ ;  /* 0x00056cff01007387 */ /* 0x0005e20000100800 */
[----:B-1----:R-:W-:Y:S01]  /*103e0*/  IMAD R2, R14, UR6, RZ ;  /* 0x000000060e027c24 */ /* 0x002fe2000f8e02ff */
[----:B------:R-:W-:-:S02]  /*103f0*/  SHF.R.U32.HI R14, RZ, 0x5, R15 ;  /* 0x00000005ff0e7819 */ /* 0x000fc4000001160f */
[----:B------:R-:W-:Y:S02]  /*10400*/  SHF.R.U32.HI R15, RZ, 0x5, R15 ;  /* 0x00000005ff0f7819 */ /* 0x000fe4000001160f */
[----:B------:R-:W-:Y:S02]  /*10410*/  SGXT.U32 R14, R14, 0x2 ;  /* 0x000000020e0e781a */ /* 0x000fe40000000000 */
[----:B------:R-:W-:Y:S02]  /*10420*/  SGXT.U32 R15, R15, 0x2 ;  /* 0x000000020f0f781a */ /* 0x000fe40000000000 */
[----:B------:R-:W-:Y:S02]  /*10430*/  LOP3.LUT R14, R14, 0x4, RZ, 0xfc, !PT ;  /* 0x000000040e0e7812 */ /* 0x000fe400078efcff */
[----:B------:R-:W-:Y:S02]  /*10440*/  LOP3.LUT R15, R15, 0x8, RZ, 0xfc, !PT ;  /* 0x000000080f0f7812 */ /* 0x000fe400078efcff */
[----:B0-----:R-:W-:Y:S01]  /*10450*/  SHF.R.S32.HI R0, RZ, 0x1f, R2 ;  /* 0x0000001fff007819 */ /* 0x001fe20000011402 */
[----:B------:R-:W-:Y:S01]  /*10460*/  ULEA.HI UR5, UR5, UR4, URZ, 0x5 ;  /* 0x0000000405057291 */ /* 0x000fe2000f8f28ff */
[----:B------:R-:W-:-:S02]  /*10470*/  IMAD R3, R14, UR11, RZ ;  /* 0x0000000b0e037c24 */ /* 0x000fc4000f8e02ff */
[C---:B------:R-:W-:Y:S01]  /*10480*/  SHF.L.U64.HI R0, R2.reuse, 0x1, R0 ;  /* 0x0000000102007819 */ /* 0x040fe20000010200 */
[----:B------:R-:W-:Y:S02]  /*10490*/  IMAD R4, R15, UR11, RZ ;  /* 0x0000000b0f047c24 */ /* 0x000fe4000f8e02ff */
[----:B------:R-:W-:Y:S01]  /*104a0*/  IMAD.SHL.U32 R2, R2, 0x2, RZ ;  /* 0x0000000202027824 */ /* 0x000fe200078e00ff */
[----:B--2---:R-:W-:-:S12]  /*104b0*/  USHF.R.S32.HI UR5, URZ, 0x5, UR5 ;  /* 0x00000005ff057899 */ /* 0x004fd80008011405 */
.L_x_2:
[----:B------:R0:W-:Y:S01]  /*104c0*/  STL.64 [R1+0xf40], R26 ;  /* 0x000f401a01007387 */ /* 0x0001e20000100a00 */
[----:B------:R-:W-:Y:S01]  /*104d0*/  PRMT R13, RZ, 0x7610, R13 ;  /* 0x00007610ff0d7816 */ /* 0x000fe2000000000d */
[----:B------:R-:W1:Y:S01]  /*104e0*/  LDCU UR4, c[0x0][0x3a8] ;  /* 0x00007500ff0477ac */ /* 0x000e620008000800 */
[----:B------:R-:W2:Y:S01]  /*104f0*/  S2R R12, SR_TID.X ;  /* 0x00000000000c7919 */ /* 0x000ea20000002100 */
[----:B0-----:R-:W-:Y:S02]  /*10500*/  IMAD.MOV.U32 R26, RZ, RZ, R5 ;  /* 0x000000ffff1a7224 */ /* 0x001fe400078e0005 */
[----:B------:R-:W-:-:S05]  /*10510*/  IMAD.MOV.U32 R27, RZ, RZ, R6 ;  /* 0x000000ffff1b7224 */ /* 0x000fca00078e0006 */
[----:B------:R0:W-:Y:S04]  /*10520*/  STL.64 [R1+0x328], R26 ;  /* 0x0003281a01007387 */ /* 0x0001e80000100a00 */
[----:B------:R-:W3:Y:S04]  /*10530*/  LDL R16, [R1+0x798] ;  /* 0x0007980001107983 */ /* 0x000ee80000100800 */
[----:B------:R-:W4:Y:S01]  /*10540*/  LDL R18, [R1+0x390] ;  /* 0x0003900001127983 */ /* 0x000f220000100800 */
[----:B------:R-:W0:Y:S01]  /*10550*/  S2R R8, SR_TID.X ;  /* 0x0000000000087919 */ /* 0x000e220000002100 */
[----:B--2---:R-:W-:-:S04]  /*10560*/  SHF.R.U32.HI R3, RZ, 0x5, R12 ;  /* 0x00000005ff037819 */ /* 0x004fc8000001160c */
[----:B------:R-:W-:-:S04]  /*10570*/  SGXT.U32 R3, R3, 0x2 ;  /* 0x000000020303781a */ /* 0x000fc80000000000 */
[C---:B------:R-:W-:Y:S01]  /*10580*/  ISETP.GE.AND P0, PT, R3.reuse, UR10, PT ;  /* 0x0000000a03007c0c */ /* 0x040fe2000bf06270 */
[----:B------:R-:W-:-:S04]  /*10590*/  IMAD R4, R3, UR12, RZ ;  /* 0x0000000c03047c24 */ /* 0x000fc8000f8e02ff */
[----:B------:R-:W-:-:S08]  /*105a0*/  IMAD.WIDE R4, R4, 0x2, R26 ;  /* 0x0000000204047825 */ /* 0x000fd000078e021a */
[----:B------:R2:W4:Y:S01]  /*105b0*/  @!P0 LDG.E.U16 R13, desc[UR8][R4.64] ;  /* 0x00000008040d8981 */ /* 0x000522000c1e1500 */
[----:B------:R-:W-:Y:S02]  /*105c0*/  PRMT R10, RZ, 0x7610, R10 ;  /* 0x00007610ff0a7816 */ /* 0x000fe4000000000a */
[----:B0-----:R-:W-:Y:S02]  /*105d0*/  SHF.R.U32.HI R8, RZ, 0x5, R8 ;  /* 0x00000005ff087819 */ /* 0x001fe40000011608 */
[C---:B--2---:R-:W-:Y:S02]  /*105e0*/  LOP3.LUT R4, R3.reuse, 0xc, RZ, 0xfc, !PT ;  /* 0x0000000c03047812 */ /* 0x044fe400078efcff */
[----:B------:R-:W-:Y:S02]  /*105f0*/  SGXT.U32 R8, R8, 0x2 ;  /* 0x000000020808781a */ /* 0x000fe40000000000 */
[C---:B------:R-:W-:Y:S01]  /*10600*/  ISETP.GE.AND P1, PT, R4.reuse, UR10, PT ;  /* 0x0000000a04007c0c */ /* 0x040fe2000bf26270 */
[----:B------:R-:W-:Y:S01]  /*10610*/  IMAD R4, R4, UR12, RZ ;  /* 0x0000000c04047c24 */ /* 0x000fe2000f8e02ff */
[----:B------:R-:W-:-:S02]  /*10620*/  LOP3.LUT R5, R3, 0x8, RZ, 0xfc, !PT ;  /* 0x0000000803057812 */ /* 0x000fc400078efcff */
[----:B------:R-:W-:Y:S02]  /*10630*/  LOP3.LUT R8, R8, 0x8, RZ, 0xfc, !PT ;  /* 0x0000000808087812 */ /* 0x000fe400078efcff */
[----:B------:R-:W-:Y:S01]  /*10640*/  ISETP.GE.AND P0, PT, R5, UR10, PT ;  /* 0x0000000a05007c0c */ /* 0x000fe2000bf06270 */
[----:B------:R-:W-:-:S04]  /*10650*/  IMAD.WIDE R4, R4, 0x2, R26 ;  /* 0x0000000204047825 */ /* 0x000fc800078e021a */
[----:B-1----:R-:W-:Y:S01]  /*10660*/  IMAD R8, R8, UR4, RZ ;  /* 0x0000000408087c24 */ /* 0x002fe2000f8e02ff */
[----:B------:R-:W-:Y:S01]  /*10670*/  PRMT R11, RZ, 0x7610, R11 ;  /* 0x00007610ff0b7816 */ /* 0x000fe2000000000b */
[----:B------:R0:W2:Y:S01]  /*10680*/  @!P1 LDG.E.U16 R10, desc[UR8][R4.64] ;  /* 0x00000008040a9981 */ /* 0x0000a2000c1e1500 */
[----:B------:R-:W-:Y:S01]  /*10690*/  PRMT R7, RZ, 0x7610, R7 ;  /* 0x00007610ff077816 */ /* 0x000fe20000000007 */
[----:B------:R-:W1:Y:S01]  /*106a0*/  LDCU UR4, c[0x0][0x3a8] ;  /* 0x00007500ff0477ac */ /* 0x000e620008000800 */
[----:B0-----:R-:W-:Y:S02]  /*106b0*/  IMAD.WIDE R4, R8, 0x2, R26 ;  /* 0x0000000208047825 */ /* 0x001fe400078e021a */
[----:B------:R-:W0:Y:S03]  /*106c0*/  S2R R8, SR_TID.X ;  /* 0x0000000000087919 */ /* 0x000e260000002100 */
[----:B------:R1:W2:Y:S02]  /*106d0*/  @!P0 LDG.E.U16 R11, desc[UR8][R4.64] ;  /* 0x00000008040b8981 */ /* 0x0002a4000c1e1500 */
[----:B-1----:R-:W-:-:S04]  /*106e0*/  LOP3.LUT R4, R3, 0x10, RZ, 0xfc, !PT ;  /* 0x0000001003047812 */ /* 0x002fc800078efcff */
[C---:B------:R-:W-:Y:S01]  /*106f0*/  ISETP.GE.AND P0, PT, R4.reuse, UR10, PT ;  /* 0x0000000a04007c0c */ /* 0x040fe2000bf06270 */
[----:B------:R-:W-:-:S04]  /*10700*/  IMAD R4, R4, UR12, RZ ;  /* 0x0000000c04047c24 */ /* 0x000fc8000f8e02ff */
[----:B------:R-:W-:-:S08]  /*10710*/  IMAD.WIDE R4, R4, 0x2, R26 ;  /* 0x0000000204047825 */ /* 0x000fd000078e021a */
[----:B------:R1:W2:Y:S01]  /*10720*/  @!P0 LDG.E.U16 R7, desc[UR8][R4.64] ;  /* 0x0000000804078981 */ /* 0x0002a2000c1e1500 */
[----:B0-----:R-:W-:-:S04]  /*10730*/  SHF.R.U32.HI R14, RZ, 0x5, R8 ;  /* 0x00000005ff0e7819 */ /* 0x001fc80000011608 */
[----:B------:R-:W-:-:S04]  /*10740*/  SGXT.U32 R14, R14, 0x2 ;  /* 0x000000020e0e781a */ /* 0x000fc80000000000 */
[----:B------:R-:W-:Y:S02]  /*10750*/  LOP3.LUT R14, R14, 0x4, RZ, 0xfc, !PT ;  /* 0x000000040e0e7812 */ /* 0x000fe400078efcff */
[C---:B-1----:R-:W-:Y:S02]  /*10760*/  LOP3.LUT R5, R3.reuse, 0x18, RZ, 0xfc, !PT ;  /* 0x0000001803057812 */ /* 0x042fe400078efcff */
[----:B------:R-:W-:Y:S01]  /*10770*/  LOP3.LUT R4, R3, 0x4, RZ, 0xfc, !PT ;  /* 0x0000000403047812 */ /* 0x000fe200078efcff */
[----:B------:R-:W-:Y:S01]  /*10780*/  IMAD R14, R14, UR4, RZ ;  /* 0x000000040e0e7c24 */ /* 0x000fe2000f8e02ff */
[C---:B------:R-:W-:Y:S01]  /*10790*/  ISETP.GE.AND P1, PT, R5.reuse, UR10, PT ;  /* 0x0000000a05007c0c */ /* 0x040fe2000bf26270 */
[----:B------:R-:W-:Y:S01]  /*107a0*/  IMAD R5, R5, UR12, RZ ;  /* 0x0000000c05057c24 */ /* 0x000fe2000f8e02ff */
[----:B------:R-:W-:Y:S02]  /*107b0*/  ISETP.GE.AND P0, PT, R4, UR10, PT ;  /* 0x0000000a04007c0c */ /* 0x000fe4000bf06270 */
[----:B------:R-:W-:Y:S01]  /*107c0*/  PRMT R4, RZ, 0x7610, R4 ;  /* 0x00007610ff047816 */ /* 0x000fe20000000004 */
[----:B------:R-:W-:Y:S01]  /*107d0*/  IMAD.WIDE R8, R5, 0x2, R26 ;  /* 0x0000000205087825 */ /* 0x000fe200078e021a */
[----:B------:R-:W-:-:S02]  /*107e0*/  PRMT R6, RZ, 0x7610, R6 ;  /* 0x00007610ff067816 */ /* 0x000fc40000000006 */
[----:B------:R-:W-:-:S05]  /*107f0*/  LOP3.LUT R5, R3, 0x14, RZ, 0xfc, !PT ;  /* 0x0000001403057812 */ /* 0x000fca00078efcff */
[----:B------:R0:W2:Y:S02]  /*10800*/  @!P1 LDG.E.U16 R4, desc[UR8][R8.64] ;  /* 0x0000000808049981 */ /* 0x0000a4000c1e1500 */
[----:B0-----:R-:W-:-:S05]  /*10810*/  IMAD.WIDE R8, R14, 0x2, R26 ;  /* 0x000000020e087825 */ /* 0x001fca00078e021a */
[----:B------:R0:W2:Y:S01]  /*10820*/  @!P0 LDG.E.U16 R6, desc[UR8][R8.64] ;  /* 0x0000000808068981 */ /* 0x0000a2000c1e1500 */
[C---:B------:R-:W-:Y:S01]  /*10830*/  ISETP.GE.AND P0, PT, R5.reuse, UR10, PT ;  /* 0x0000000a05007c0c */ /* 0x040fe2000bf06270 */
[----:B------:R-:W-:Y:S01]  /*10840*/  IMAD R5, R5, UR12, RZ ;  /* 0x0000000c05057c24 */ /* 0x000fe2000f8e02ff */
[----:B------:R-:W-:-:S03]  /*10850*/  LOP3.LUT R3, R3, 0x1c, RZ, 0xfc, !PT ;  /* 0x0000001c03037812 */ /* 0x000fc600078efcff */
[----:B------:R-:W-:Y:S01]  /*10860*/  IMAD.WIDE R14, R5, 0x2, R26 ;  /* 0x00000002050e7825 */ /* 0x000fe200078e021a */
[C---:B------:R-:W-:Y:S02]  /*10870*/  ISETP.GE.AND P1, PT, R3.reuse, UR10, PT ;  /* 0x0000000a03007c0c */ /* 0x040fe4000bf26270 */
[----:B0-----:R-:W-:Y:S01]  /*10880*/  PRMT R9, RZ, 0x7610, R9 ;  /* 0x00007610ff097816 */ /* 0x001fe20000000009 */
[----:B------:R-:W-:Y:S01]  /*10890*/  IMAD R3, R3, UR12, RZ ;  /* 0x0000000c03037c24 */ /* 0x000fe2000f8e02ff */
[----:B------:R-:W-:-:S04]  /*108a0*/  PRMT R8, RZ, 0x7610, R8 ;  /* 0x00007610ff087816 */ /* 0x000fc80000000008 */
[----:B------:R0:W2:Y:S02]  /*108b0*/  @!P0 LDG.E.U16 R9, desc[UR8][R14.64] ;  /* 0x000000080e098981 */ /* 0x0000a4000c1e1500 */
[----:B0-----:R-:W-:Y:S02]  /*108c0*/  IMAD.MOV.U32 R14, RZ, RZ, R26 ;  /* 0x000000ffff0e7224 */ /* 0x001fe400078e001a */
[----:B------:R-:W-:Y:S01]  /*108d0*/  IMAD.MOV.U32 R15, RZ, RZ, R27 ;  /* 0x000000ffff0f7224 */ /* 0x000fe200078e001b */
[----:B------:R-:W-:Y:S01]  /*108e0*/  LOP3.LUT R5, R12, 0x1f, RZ, 0xc0, !PT ;  /* 0x0000001f0c057812 */ /* 0x000fe200078ec0ff */
[----:B------:R-:W2:Y:S01]  /*108f0*/  LDL.LU.64 R26, [R1+0xf40] ;  /* 0x000f4000011a7983 */ /* 0x000ea20000300a00 */
[----:B------:R-:W-:Y:S02]  /*10900*/  IMAD.WIDE R14, R3, 0x2, R14 ;  /* 0x00000002030e7825 */ /* 0x000fe400078e020e */
[----:B------:R-:W-:Y:S01]  /*10910*/  ISETP.GE.AND P0, PT, R5, UR10, PT ;  /* 0x0000000a05007c0c */ /* 0x000fe2000bf06270 */
[----:B------:R-:W2:Y:S04]  /*10920*/  LDL R12, [R1+0x37c] ;  /* 0x00037c00010c7983 */ /* 0x000ea80000100800 */
[----:B------:R0:W2:Y:S04]  /*10930*/  @!P1 LDG.E.U16 R8, desc[UR8][R14.64] ;  /* 0x000000080e089981 */ /* 0x0000a8000c1e1500 */
[----:B------:R-:W2:Y:S04]  /*10940*/  LDL R28, [R1+0x36c] ;  /* 0x00036c00011c7983 */ /* 0x000ea80000100800 */
[----:B------:R-:W2:Y:S01]  /*10950*/  LDL R19, [R1+0x758] ;  /* 0x0007580001137983 */ /* 0x000ea20000100800 */
[----:B0-----:R-:W-:-:S03]  /*10960*/  PRMT R14, RZ, 0x7610, R14 ;  /* 0x00007610ff0e7816 */ /* 0x001fc6000000000e */
[----:B------:R-:W2:Y:S01]  /*10970*/  LDL R15, [R1+0x778] ;  /* 0x00077800010f7983 */ /* 0x000ea20000100800 */
[----:B---3-5:R-:W-:-:S05]  /*10980*/  IADD3 R16, P1, PT, R16, R2, RZ ;  /* 0x0000000210107210 */ /* 0x028fca0007f3e0ff */
[----:B----4-:R-:W-:Y:S01]  /*10990*/  IMAD.X R17, R18, 0x1, R0, P1 ;  /* 0x0000000112117824 */ /* 0x010fe200008e0600 */
[----:B------:R-:W-:Y:S01]  /*109a0*/  BAR.SYNC.DEFER_BLOCKING 0x0 ;  /* 0x0000000000007b1d */ /* 0x000fe20000010000 */
[----:B------:R-:W-:Y:S02]  /*109b0*/  PRMT R5, RZ, 0x7610, R5 ;  /* 0x00007610ff057816 */ /* 0x000fe40000000005 */
[----:B------:R-:W-:-:S03]  /*109c0*/  PRMT R3, RZ, 0x7610, R3 ;  /* 0x00007610ff037816 */ /* 0x000fc60000000003 */
[----:B------:R-:W3:Y:S04]  /*109d0*/  LDL R18, [R1+0x35c] ;  /* 0x00035c0001127983 */ /* 0x000ee80000100800 */
[----:B------:R0:W4:Y:S04]  /*109e0*/  @!P0 LDG.E.U16 R14, desc[UR8][R16.64] ;  /* 0x00000008100e8981 */ /* 0x000128000c1e1500 */
[----:B------:R-:W0:Y:S02]  /*109f0*/  LDL R17, [R1+0x788] ;  /* 0x0007880001117983 */ /* 0x000e240000100800 */
[----:B0-----:R-:W-:-:S02]  /*10a00*/  IADD3 R16, P1, PT, R17, R2, RZ ;  /* 0x0000000211107210 */ /* 0x001fc40007f3e0ff */
[----:B------:R-:W2:Y:S03]  /*10a10*/  LDL R17, [R1+0x388] ;  /* 0x0003880001117983 */ /* 0x000ea60000100800 */
[----:B--2---:R-:W-:-:S05]  /*10a20*/  IMAD.X R17, R17, 0x1, R0, P1 ;  /* 0x0000000111117824 */ /* 0x004fca00008e0600 */
[----:B------:R0:W2:Y:S02]  /*10a30*/  @!P0 LDG.E.U16 R5, desc[UR8][R16.64] ;  /* 0x0000000810058981 */ /* 0x0000a4000c1e1500 */
[-C--:B0-----:R-:W-:Y:S02]  /*10a40*/  IADD3 R16, P1, PT, R15, R2.reuse, RZ ;  /* 0x000000020f107210 */ /* 0x081fe40007f3e0ff */
[----:B------:R-:W-:Y:S01]  /*10a50*/  PRMT R20, RZ, 0x7610, R20 ;  /* 0x00007610ff147816 */ /* 0x000fe20000000014 */
[----:B------:R-:W2:Y:S02]  /*10a60*/  LDL R15, [R1+0x34c] ;  /* 0x00034c00010f7983 */ /* 0x000ea40000100800 */
[----:B------:R-:W-:Y:S01]  /*10a70*/  IMAD.X R17, R12, 0x1, R0, P1 ;  /* 0x000000010c117824 */ /* 0x000fe200008e0600 */
[----:B------:R-:W-:Y:S01]  /*10a80*/  PRMT R21, RZ, 0x7610, R21 ;  /* 0x00007610ff157816 */ /* 0x000fe20000000015 */
[----:B------:R-:W2:Y:S04]  /*10a90*/  LDL R12, [R1+0x538] ;  /* 0x00053800010c7983 */ /* 0x000ea80000100800 */
[----:B------:R0:W2:Y:S04]  /*10aa0*/  @!P0 LDG.E.U16 R3, desc[UR8][R16.64] ;  /* 0x0000000810038981 */ /* 0x0000a8000c1e1500 */
[----:B------:R-:W0:Y:S02]  /*10ab0*/  LDL R17, [R1+0x768] ;  /* 0x0007680001117983 */ /* 0x000e240000100800 */
[----:B0-----:R-:W-:-:S05]  /*10ac0*/  IADD3 R16, P1, PT, R17, R2, RZ ;  /* 0x0000000211107210 */ /* 0x001fca0007f3e0ff */
[----:B------:R-:W-:Y:S01]  /*10ad0*/  IMAD.X R17, R28, 0x1, R0, P1 ;  /* 0x000000011c117824 */ /* 0x000fe200008e0600 */
[----:B------:R-:W-:Y:S01]  /*10ae0*/  PRMT R22, RZ, 0x7610, R22 ;  /* 0x00007610ff167816 */ /* 0x000fe20000000016 */
[----:B------:R-:W2:Y:S04]  /*10af0*/  LDL R28, [R1+0x324] ;  /* 0x00032400011c7983 */ /* 0x000ea80000100800 */
[----:B------:R0:W2:Y:S02]  /*10b00*/  @!P0 LDG.E.U16 R20, desc[UR8][R16.64] ;  /* 0x0000000810148981 */ /* 0x0000a4000c1e1500 */
[----:B0-----:R-:W-:Y:S02]  /*10b10*/  IADD3 R16, P1, PT, R19, R2, RZ ;  /* 0x0000000213107210 */ /* 0x001fe40007f3e0ff */
[----:B------:R-:W-:Y:S01]  /*10b20*/  PRMT R24, RZ, 0x7610, R24 ;  /* 0x00007610ff187816 */ /* 0x000fe20000000018 */
[----:B------:R-:W2:Y:S02]  /*10b30*/  LDL R19, [R1+0x520] ;  /* 0x0005200001137983 */ /* 0x000ea40000100800 */
[----:B---3--:R-:W-:-:S02]  /*10b40*/  IMAD.X R17, R18, 0x1, R0, P1 ;  /* 0x0000000112117824 */ /* 0x008fc400008e0600 */
[----:B------:R-:W3:Y:S04]  /*10b50*/  LDL R18, [R1+0x314] ;  /* 0x0003140001127983 */ /* 0x000ee80000100800 */
[----:B------:R0:W2:Y:S04]  /*10b60*/  @!P0 LDG.E.U16 R21, desc[UR8][R16.64] ;  /* 0x0000000810158981 */ /* 0x0000a8000c1e1500 */
[----:B------:R-:W0:Y:S02]  /*10b70*/  LDL R17, [R1+0x548] ;  /* 0x0005480001117983 */ /* 0x000e240000100800 */
[----:B0-----:R-:W-:-:S05]  /*10b80*/  IADD3 R16, P1, PT, R17, R2, RZ ;  /* 0x0000000211107210 */ /* 0x001fca0007f3e0ff */
[----:B--2---:R-:W-:Y:S02]  /*10b90*/  IMAD.X R17, R15, 0x1, R0, P1 ;  /* 0x000000010f117824 */ /* 0x004fe400008e0600 */
[----:B------:R-:W2:Y:S04]  /*10ba0*/  LDL R15, [R1+0x774] ;  /* 0x00077400010f7983 */ /* 0x000ea80000100800 */
[----:B------:R0:W2:Y:S04]  /*10bb0*/  @!P0 LDG.E.U16 R22, desc[UR8][R16.64] ;  /* 0x0000000810168981 */ /* 0x0000a8000c1e1500 */
[----:B------:R-:W2:Y:S01]  /*10bc0*/  LDL R17, [R1+0x33c] ;  /* 0x00033c0001117983 */ /* 0x000ea20000100800 */
[----:B0-----:R-:W-:-:S03]  /*10bd0*/  IADD3 R16, P1, PT, R12, R2, RZ ;  /* 0x000000020c107210 */ /* 0x001fc60007f3e0ff */
[----:B------:R-:W3:Y:S02]  /*10be0*/  LDL R12, [R1+0x54c] ;  /* 0x00054c00010c7983 */ /* 0x000ee40000100800 */
[----:B--2---:R-:W-:-:S05]  /*10bf0*/  IMAD.X R17, R17, 0x1, R0, P1 ;  /* 0x0000000111117824 */ /* 0x004fca00008e0600 */
[----:B------:R0:W2:Y:S04]  /*10c00*/  @!P0 LDG.E.U16 R24, desc[UR8][R16.64] ;  /* 0x0000000810188981 */ /* 0x0000a8000c1e1500 */
[----:B------:R-:W0:Y:S01]  /*10c10*/  LDL R17, [R1+0x528] ;  /* 0x0005280001117983 */ /* 0x000e220000100800 */
[----:B------:R-:W-:Y:S02]  /*10c20*/  PRMT R25, RZ, 0x7610, R25 ;  /* 0x00007610ff197816 */ /* 0x000fe40000000019 */
[----:B------:R-:W-:Y:S02]  /*10c30*/  PRMT R26, RZ, 0x7610, R26 ;  /* 0x00007610ff1a7816 */ /* 0x000fe4000000001a */
[----:B------:R-:W-:Y:S02]  /*10c40*/  PRMT R29, RZ, 0x7610, R29 ;  /* 0x00007610ff1d7816 */ /* 0x000fe4000000001d */
[----:B0-----:R-:W-:-:S05]  /*10c50*/  IADD3 R16, P1, PT, R17, R2, RZ ;  /* 0x0000000211107210 */ /* 0x001fca0007f3e0ff */
[--C-:B------:R-:W-:Y:S02]  /*10c60*/  IMAD.X R17, R28, 0x1, R0.reuse, P1 ;  /* 0x000000011c117824 */ /* 0x100fe400008e0600 */
[----:B------:R-:W2:Y:S04]  /*10c70*/  LDL R28, [R1+0x2f4] ;  /* 0x0002f400011c7983 */ /* 0x000ea80000100800 */
[----:B------:R0:W2:Y:S02]  /*10c80*/  @!P0 LDG.E.U16 R25, desc[UR8][R16.64] ;  /* 0x0000000810198981 */ /* 0x0000a4000c1e1500 */
[----:B0-----:R-:W-:Y:S02]  /*10c90*/  IADD3 R16, P1, PT, R19, R2, RZ ;  /* 0x0000000213107210 */ /* 0x001fe40007f3e0ff */
[----:B------:R-:W2:Y:S03]  /*10ca0*/  LDL R19, [R1+0x304] ;  /* 0x0003040001137983 */ /* 0x000ea60000100800 */
[----:B---3--:R-:W-:-:S02]  /*10cb0*/  IMAD.X R17, R18, 0x1, R0, P1 ;  /* 0x0000000112117824 */ /* 0x008fc400008e0600 */
[----:B------:R-:W3:Y:S04]  /*10cc0*/  LDL R18, [R1+0x510] ;  /* 0x0005100001127983 */ /* 0x000ee80000100800 */
[----:B------:R0:W2:Y:S02]  /*10cd0*/  @!P0 LDG.E.U16 R26, desc[UR8][R16.64] ;  /* 0x00000008101a8981 */ /* 0x0000a4000c1e1500 */
[----:B0-----:R-:W-:-:S05]  /*10ce0*/  IADD3 R16, P1, PT, R15, R2, RZ ;  /* 0x000000020f107210 */ /* 0x001fca0007f3e0ff */
[----:B------:R-:W-:-:S05]  /*10cf0*/  IMAD.X R17, R12, 0x1, R0, P1 ;  /* 0x000000010c117824 */ /* 0x000fca00008e0600 */
[----:B------:R0:W2:Y:S04]  /*10d00*/  @!P0 LDG.E.U16 R29, desc[UR8][R16.64] ;  /* 0x00000008101d8981 */ /* 0x0000a8000c1e1500 */
[----:B------:R-:W0:Y:S01]  /*10d10*/  LDL R17, [R1+0x518] ;  /* 0x0005180001117983 */ /* 0x000e220000100800 */
[----:B------:R-:W-:Y:S02]  /*10d20*/  PRMT R23, RZ, 0x7610, R23 ;  /* 0x00007610ff177816 */ /* 0x000fe40000000017 */
[----:B0-----:R-:W-:-:S05]  /*10d30*/  IADD3 R16, P1, PT, R17, R2, RZ ;  /* 0x0000000211107210 */ /* 0x001fca0007f3e0ff */
[----:B--2---:R-:W-:Y:S01]  /*10d40*/  IMAD.X R17, R19, 0x1, R0, P1 ;  /* 0x0000000113117824 */ /* 0x004fe200008e0600 */
[----:B---3--:R-:W-:-:S04]  /*10d50*/  IADD3 R18, P1, PT, R18, R2, RZ ;  /* 0x0000000212127210 */ /* 0x008fc80007f3e0ff */
[----:B------:R0:W2:Y:S01]  /*10d60*/  @!P0 LDG.E.U16 R23, desc[UR8][R16.64] ;  /* 0x0000000810178981 */ /* 0x0000a2000c1e1500 */
[----:B------:R-:W-:Y:S01]  /*10d70*/  IMAD.X R19, R28, 0x1, R0, P1 ;  /* 0x000000011c137824 */ /* 0x000fe200008e0600 */
[----:B------:R-:W1:Y:S01]  /*10d80*/  S2R R15, SR_TID.X ;  /* 0x00000000000f7919 */ /* 0x000e620000002100 */
[----:B------:R-:W3:Y:S01]  /*10d90*/  S2UR UR6, SR_CgaCtaId ;  /* 0x00000000000679c3 */ /* 0x000ee20000008800 */
[----:B------:R-:W-:Y:S01]  /*10da0*/  UMOV UR4, 0x400 ;  /* 0x0000040000047882 */ /* 0x000fe20000000000 */
[----:B------:R-:W2:Y:S01]  /*10db0*/  LDL R28, [R1+0x4f8] ;  /* 0x0004f800011c7983 */ /* 0x000ea20000100800 */
[----:B0-----:R-:W-:-:S06]  /*10dc0*/  PRMT R17, RZ, 0x7610, R17 ;  /* 0x00007610ff117816 */ /* 0x001fcc0000000011 */
[----:B------:R0:W2:Y:S04]  /*10dd0*/  @!P0 LDG.E.U16 R17, desc[UR8][R18.64] ;  /* 0x0000000812118981 */ /* 0x0000a8000c1e1500 */
[----:B------:R-:W0:Y:S02]  /*10de0*/  LDL R19, [R1+0x508] ;  /* 0x0005080001137983 */ /* 0x000e240000100800 */
[----:B0-----:R-:W-:Y:S02]  /*10df0*/  IADD3 R18, P1, PT, R19, R2, RZ ;  /* 0x0000000213127210 */ /* 0x001fe40007f3e0ff */
[----:B------:R-:W2:Y:S01]  /*10e00*/  LDL R19, [R1+0x2e4] ;  /* 0x0002e40001137983 */ /* 0x000ea20000100800 */
[----:B-1----:R-:W-:Y:S01]  /*10e10*/  SHF.R.S32.HI R12, RZ, 0x6, R15 ;  /* 0x00000006ff0c7819 */ /* 0x002fe2000001140f */
[----:B------:R-:W-:Y:S01]  /*10e20*/  IMAD.SHL.U32 R15, R15, 0x2, RZ ;  /* 0x000000020f0f7824 */ /* 0x000fe200078e00ff */
[----:B------:R-:W-:-:S02]  /*10e30*/  PRMT R16, RZ, 0x7610, R16 ;  /* 0x00007610ff107816 */ /* 0x000fc40000000010 */
[----:B------:R-:W-:Y:S01]  /*10e40*/  SGXT R12, R12, 0x1 ;  /* 0x000000010c0c781a */ /* 0x000fe20000000200 */
[----:B---3--:R-:W-:-:S03]  /*10e50*/  ULEA UR4, UR6, UR4, 0x18 ;  /* 0x0000000406047291 */ /* 0x008fc6000f8ec0ff */
[----:B------:R-:W-:-:S04]  /*10e60*/  LOP3.LUT R12, R12, 0x90, RZ, 0xc0, !PT ;  /* 0x000000900c0c7812 */ /* 0x000fc800078ec0ff */
[----:B------:R-:W-:Y:S02]  /*10e70*/  LOP3.LUT R12, R12, 0x7e, R15, 0x78, !PT ;  /* 0x0000007e0c0c7812 */ /* 0x000fe400078e780f */
[----:B------:R-:W3:Y:S04]  /*10e80*/  LDL R15, [R1+0x2c4] ;  /* 0x0002c400010f7983 */ /* 0x000ee80000100800 */
[----:B------:R0:W-:Y:S04]  /*10e90*/  STS.U16 [R12+UR4+0x8400], R7 ;  /* 0x008400070c007988 */ /* 0x0001e80008000404 */
[----:B0-----:R-:W3:Y:S01]  /*10ea0*/  LDL R7, [R1+0x2d4] ;  /* 0x0002d40001077983 */ /* 0x001ee20000100800 */
[----:B--2---:R-:W-:-:S05]  /*10eb0*/  IMAD.X R19, R19, 0x1, R0, P1 ;  /* 0x0000000113137824 */ /* 0x004fca00008e0600 */
[----:B------:R0:W2:Y:S04]  /*10ec0*/  @!P0 LDG.E.U16 R16, desc[UR8][R18.64] ;  /* 0x0000000812108981 */ /* 0x0000a8000c1e1500 */
[----:B------:R-:W0:Y:S04]  /*10ed0*/  LDL R19, [R1+0x500] ;  /* 0x0005000001137983 */ /* 0x000e280000100800 */
[----:B------:R1:W-:Y:S04]  /*10ee0*/  STS.U16 [R12+UR4+0x8600], R4 ;  /* 0x008600040c007988 */ /* 0x0003e80008000404 */
[----:B------:R-:W-:Y:S01]  /*10ef0*/  STS.U16 [R12+UR4+0x8000], R13 ;  /* 0x0080000d0c007988 */ /* 0x000fe20008000404 */
[----:B-1----:R-:W-:-:S03]  /*10f00*/  LOP3.LUT R4, R12, 0x20, RZ, 0x3c, !PT ;  /* 0x000000200c047812 */ /* 0x002fc600078e3cff */
[----:B------:R1:W-:Y:S04]  /*10f10*/  STS.U16 [R12+UR4+0x8200], R11 ;  /* 0x0082000b0c007988 */ /* 0x0003e80008000404 */
[----:B------:R0:W-:Y:S01]  /*10f20*/  STS.U16 [R4+UR4+0x8100], R6 ;  /* 0x0081000604007988 */ /* 0x0001e20008000404 */
[----:B-1----:R-:W-:Y:S02]  /*10f30*/  PRMT R11, RZ, 0x7610, R11 ;  /* 0x00007610ff0b7816 */ /* 0x002fe4000000000b */
[----:B0-----:R-:W-:-:S05]  /*10f40*/  IADD3 R18, P1, PT, R19, R2, RZ ;  /* 0x0000000213127210 */ /* 0x001fca0007f3e0ff */
[--C-:B---3--:R-:W-:Y:S01]  /*10f50*/  IMAD.X R19, R7, 0x1, R0.reuse, P1 ;  /* 0x0000000107137824 */ /* 0x108fe200008e0600 */
[----:B------:R-:W-:Y:S01]  /*10f60*/  IADD3 R6, P1, PT, R28, R2, RZ ;  /* 0x000000021c067210 */ /* 0x000fe20007f3e0ff */
[----:B------:R0:W-:Y:S04]  /*10f70*/  STS.U16 [R4+UR4+0x8300], R10 ;  /* 0x0083000a04007988 */ /* 0x0001e80008000404 */
[----:B------:R-:W-:Y:S01]  /*10f80*/  IMAD.X R7, R15, 0x1, R0, P1 ;  /* 0x000000010f077824 */ /* 0x000fe200008e0600 */
[----:B------:R1:W-:Y:S04]  /*10f90*/  STS.U16 [R4+UR4+0x8500], R9 ;  /* 0x0085000904007988 */ /* 0x0003e80008000404 */
[----:B------:R3:W2:Y:S01]  /*10fa0*/  @!P0 LDG.E.U16 R11, desc[UR8][R6.64] ;  /* 0x00000008060b8981 */ /* 0x0006a2000c1e1500 */
[----:B0-----:R-:W-:-:S03]  /*10fb0*/  PRMT R10, RZ, 0x7610, R10 ;  /* 0x00007610ff0a7816 */ /* 0x001fc6000000000a */
[----:B------:R-:W2:Y:S04]  /*10fc0*/  LDL R28, [R1+0x294] ;  /* 0x00029400011c7983 */ /* 0x000ea80000100800 */
[----:B------:R-:W2:Y:S04]  /*10fd0*/  LDL R15, [R1+0x4d8] ;  /* 0x0004d800010f7983 */ /* 0x000ea80000100800 */
[----:B------:R-:W3:Y:S02]  /*10fe0*/  LDL R7, [R1+0x4f0] ;  /* 0x0004f00001077983 */ /* 0x000ee40000100800 */
[----:B---3--:R-:W-:-:S02]  /*10ff0*/  IADD3 R6, P1, PT, R7, R2, RZ ;  /* 0x0000000207067210 */ /* 0x008fc40007f3e0ff */
[----:B------:R-:W3:Y:S03]  /*11000*/  LDL R7, [R1+0x2b4] ;  /* 0x0002b40001077983 */ /* 0x000ee60000100800 */
[----:B---3--:R-:W-:-:S05]  /*11010*/  IMAD.X R7, R7, 0x1, R0, P1 ;  /* 0x0000000107077824 */ /* 0x008fca00008e0600 */
[----:B------:R0:W3:Y:S04]  /*11020*/  @!P0 LDG.E.U16 R10, desc[UR8][R6.64] ;  /* 0x00000008060a8981 */ /* 0x0000e8000c1e1500 */
[----:B------:R-:W0:Y:S02]  /*11030*/  LDL R7, [R1+0x4e8] ;  /* 0x0004e80001077983 */ /* 0x000e240000100800 */
[----:B0-----:R-:W-:Y:S02]  /*11040*/  IADD3 R6, P1, PT, R7, R2, RZ ;  /* 0x0000000207067210 */ /* 0x001fe40007f3e0ff */
[----:B------:R-:W2:Y:S01]  /*11050*/  LDL R7, [R1+0x2a4] ;  /* 0x0002a40001077983 */ /* 0x000ea20000100800 */
[----:B-1----:R-:W-:Y:S02]  /*11060*/  PRMT R9, RZ, 0x7610, R9 ;  /* 0x00007610ff097816 */ /* 0x002fe40000000009 */
[----:B--2---:R-:W-:-:S05]  /*11070*/  IMAD.X R7, R7, 0x1, R0, P1 ;  /* 0x0000000107077824 */ /* 0x004fca00008e0600 */
[----:B------:R0:W2:Y:S04]  /*11080*/  @!P0 LDG.E.U16 R9, desc[UR8][R6.64] ;  /* 0x0000000806098981 */ /* 0x0000a8000c1e1500 */
[----:B------:R-:W0:Y:S04]  /*11090*/  LDL R7, [R1+0x4e0] ;  /* 0x0004e00001077983 */ /* 0x000e280000100800 */
[----:B------:R-:W-:Y:S04]  /*110a0*/  STS.U16 [R4+UR4+0x8700], R8 ;  /* 0x0087000804007988 */ /* 0x000fe80008000404 */
[----:B----4-:R1:W-:Y:S01]  /*110b0*/  STS.U16 [R12+UR4], R14 ;  /* 0x0000000e0c007988 */ /* 0x0103e20008000404 */
[----:B0-----:R-:W-:-:S05]  /*110c0*/  IADD3 R6, P1, PT, R7, R2, RZ ;  /* 0x0000000207067210 */ /* 0x001fca0007f3e0ff */
[----:B------:R-:W-:Y:S01]  /*110d0*/  IMAD.X R7, R28, 0x1, R0, P1 ;  /* 0x000000011c077824 */ /* 0x000fe200008e0600 */
[----:B-1----:R-:W-:Y:S01]  /*110e0*/  IADD3 R14, P1, PT, R15, R2, RZ ;  /* 0x000000020f0e7210 */ /* 0x002fe20007f3e0ff */
[----:B------:R-:W4:Y:S04]  /*110f0*/  LDL R28, [R1+0x254] ;  /* 0x00025400011c7983 */ /* 0x000f280000100800 */
[----:B------:R-:W2:Y:S01]  /*11100*/  LDL R15, [R1+0x284] ;  /* 0x00028400010f7983 */ /* 0x000ea20000100800 */
[----:B------:R-:W-:-:S06]  /*11110*/  PRMT R8, RZ, 0x7610, R8 ;  /* 0x00007610ff087816 */ /* 0x000fcc0000000008 */
[----:B------:R0:W3:Y:S02]  /*11120*/  @!P0 LDG.E.U16 R8, desc[UR8][R6.64] ;  /* 0x0000000806088981 */ /* 0x0000e4000c1e1500 */
[----:B0-----:R-:W-:Y:S01]  /*11130*/  PRMT R7, RZ, 0x7610, R7 ;  /* 0x00007610ff077816 */ /* 0x001fe20000000007 */
[----:B--2---:R-:W-:-:S05]  /*11140*/  IMAD.X R15, R15, 0x1, R0, P1 ;  /* 0x000000010f0f7824 */ /* 0x004fca00008e0600 */
[----:B------:R0:W2:Y:S04]  /*11150*/  @!P0 LDG.E.U16 R7, desc[UR8][R14.64] ;  /* 0x000000080e078981 */ /* 0x0000a8000c1e1500 */
[----:B------:R-:W0:Y:S02]  /*11160*/  LDL R15, [R1+0x4d0] ;  /* 0x0004d000010f7983 */ /* 0x000e240000100800 */
[----:B0-----:R-:W-:Y:S02]  /*11170*/  IADD3 R14, P1, PT, R15, R2, RZ ;  /* 0x000000020f0e7210 */ /* 0x001fe40007f3e0ff */
[----:B------:R-:W2:Y:S01]  /*11180*/  LDL R15, [R1+0x274] ;  /* 0x00027400010f7983 */ /* 0x000ea20000100800 */
[----:B------:R-:W-:Y:S02]  /*11190*/  PRMT R6, RZ, 0x7610, R6 ;  /* 0x00007610ff067816 */ /* 0x000fe40000000006 */
[----:B--2---:R-:W-:-:S05]  /*111a0*/  IMAD.X R15, R15, 0x1, R0, P1 ;  /* 0x000000010f0f7824 */ /* 0x004fca00008e0600 */
[----:B------:R0:W2:Y:S04]  /*111b0*/  @!P0 LDG.E.U16 R6, desc[UR8][R14.64] ;  /* 0x000000080e068981 */ /* 0x0000a8000c1e1500 */
[----:B------:R-:W0:Y:S01]  /*111c0*/  LDL R15, [R1+0x4c8] ;  /* 0x0004c800010f7983 */ /* 0x000e220000100800 */
[----:B------:R-:W-:-:S06]  /*111d0*/  PRMT R13, RZ, 0x7610, R13 ;  /* 0x00007610ff0d7816 */ /* 0x000fcc000000000d */
[----:B------:R1:W2:Y:S01]  /*111e0*/  @!P0 LDG.E.U16 R13, desc[UR8][R18.64] ;  /* 0x00000008120d8981 */ /* 0x0002a2000c1e1500 */
[----:B0-----:R-:W-:-:S03]  /*111f0*/  IADD3 R14, P1, PT, R15, R2, RZ ;  /* 0x000000020f0e7210 */ /* 0x001fc60007f3e0ff */
[----:B------:R-:W2:Y:S01]  /*11200*/  LDL R15, [R1+0x264] ;  /* 0x00026400010f7983 */ /* 0x000ea20000100800 */
[----:B-1----:R-:W-:Y:S01]  /*11210*/  PRMT R18, RZ, 0x7610, R18 ;  /* 0x00007610ff127816 */ /* 0x002fe20000000012 */
[----:B--2---:R-:W-:-:S05]  /*11220*/  IMAD.X R15, R15, 0x1, R0, P1 ;  /* 0x000000010f0f7824 */ /* 0x004fca00008e0600 */
[----:B------:R0:W2:Y:S04]  /*11230*/  @!P0 LDG.E.U16 R18, desc[UR8][R14.64] ;  /* 0x000000080e128981 */ /* 0x0000a8000c1e1500 */
[----:B------:R-:W0:Y:S04]  /*11240*/  LDL R15, [R1+0x4c0] ;  /* 0x0004c000010f7983 */ /* 0x000e280000100800 */
[----:B------:R1:W-:Y:S02]  /*11250*/  STS.U16 [R12+UR4+0x200], R5 ;  /* 0x000200050c007988 */ /* 0x0003e40008000404 */
[----:B-1----:R-:W-:-:S02]  /*11260*/  PRMT R5, RZ, 0x7610, R5 ;  /* 0x00007610ff057816 */ /* 0x002fc40000000005 */
[----:B0-----:R-:W-:-:S05]  /*11270*/  IADD3 R14, P1, PT, R15, R2, RZ ;  /* 0x000000020f0e7210 */ /* 0x001fca0007f3e0ff */
[----:B----4-:R-:W-:Y:S01]  /*11280*/  IMAD.X R15, R28, 0x1, R0, P1 ;  /* 0x000000011c0f7824 */ /* 0x010fe200008e0600 */
[----:B------:R0:W-:Y:S04]  /*11290*/  STS.U16 [R12+UR4+0x400], R3 ;  /* 0x000400030c007988 */ /* 0x0001e80008000404 */
[----:B------:R1:W4:Y:S04]  /*112a0*/  @!P0 LDG.E.U16 R5, desc[UR8][R14.64] ;  /* 0x000000080e058981 */ /* 0x000328000c1e1500 */
[----:B------:R0:W-:Y:S04]  /*112b0*/  STS.U16 [R12+UR4+0x600], R20 ;  /* 0x000600140c007988 */ /* 0x0001e80008000404 */
[----:B------:R0:W-:Y:S04]  /*112c0*/  STS.U16 [R12+UR4+0xa00], R22 ;  /* 0x000a00160c007988 */ /* 0x0001e80008000404 */
[----:B------:R-:W1:Y:S04]  /*112d0*/  LDL R15, [R1+0x4b8] ;  /* 0x0004b800010f7983 */ /* 0x000e680000100800 */
[----:B------:R-:W2:Y:S01]  /*112e0*/  LDL R28, [R1+0x214] ;  /* 0x00021400011c7983 */ /* 0x000ea20000100800 */
[----:B-1----:R-:W-:-:S03]  /*112f0*/  IADD3 R14, P1, PT, R15, R2, RZ ;  /* 0x000000020f0e7210 */ /* 0x002fc60007f3e0ff */
[----:B------:R-:W2:Y:S01]  /*11300*/  LDL R15, [R1+0x244] ;  /* 0x00024400010f7983 */ /* 0x000ea20000100800 */
        /* <DEDUP_REMOVED lines=15> */
[----:B------:R-:W0:Y:S04]  /*11400*/  LDL R15, [R1+0x4a0] ;  /* 0x0004a000010f7983 */ /* 0x000e280000100800 */
[----:B------:R1:W-:Y:S02]  /*11410*/  STS.U16 [R12+UR4+0xe00], R25 ;  /* 0x000e00190c007988 */ /* 0x0003e40008000404 */
[----:B-1----:R-:W-:-:S02]  /*11420*/  PRMT R25, RZ, 0x7610, R25 ;  /* 0x00007610ff197816 */ /* 0x002fc40000000019 */
[----:B0-----:R-:W-:-:S05]  /*11430*/  IADD3 R14, P1, PT, R15, R2, RZ ;  /* 0x000000020f0e7210 */ /* 0x001fca0007f3e0ff */
[----:B------:R-:W-:Y:S01]  /*11440*/  IMAD.X R15, R28, 0x1, R0, P1 ;  /* 0x000000011c0f7824 */ /* 0x000fe200008e0600 */
[----:B------:R0:W-:Y:S04]  /*11450*/  STS.U16 [R12+UR4+0x1000], R26 ;  /* 0x0010001a0c007988 */ /* 0x0001e80008000404 */
[----:B------:R1:W2:Y:S04]  /*11460*/  @!P0 LDG.E.U16 R25, desc[UR8][R14.64] ;  /* 0x000000080e198981 */ /* 0x0002a8000c1e1500 */
        /* <DEDUP_REMOVED lines=26> */
[----:B------:R-:W-:Y:S01]  /*11610*/  PRMT R19, RZ, 0x7610, R19 ;  /* 0x00007610ff137816 */ /* 0x000fe20000000013 */
[----:B------:R0:W-:Y:S04]  /*11620*/  STS.U16 [R12+UR4+0x1a00], R11 ;  /* 0x001a000b0c007988 */ /* 0x0001e80008000404 */
[----:B------:R1:W2:Y:S04]  /*11630*/  @!P0 LDG.E.U16 R21, desc[UR8][R14.64] ;  /* 0x000000080e158981 */ /* 0x0002a8000c1e1500 */
[----:B------:R-:W2:Y:S04]  /*11640*/  LDL R28, [R1+0x1a4] ;  /* 0x0001a400011c7983 */ /* 0x000ea80000100800 */
[----:B0-----:R-:W2:Y:S04]  /*11650*/  LDL R11, [R1+0x468] ;  /* 0x00046800010b7983 */ /* 0x001ea80000100800 */
[----:B------:R-:W1:Y:S02]  /*11660*/  LDL R15, [R1+0x478] ;  /* 0x00047800010f7983 */ /* 0x000e640000100800 */
[----:B-1----:R-:W-:-:S02]  /*11670*/  IADD3 R14, P1, PT, R15, R2, RZ ;  /* 0x000000020f0e7210 */ /* 0x002fc40007f3e0ff */
[----:B------:R-:W2:Y:S03]  /*11680*/  LDL R15, [R1+0x1c4] ;  /* 0x0001c400010f7983 */ /* 0x000ea60000100800 */
[----:B--2---:R-:W-:-:S05]  /*11690*/  IMAD.X R15, R15, 0x1, R0, P1 ;  /* 0x000000010f0f7824 */ /* 0x004fca00008e0600 */
[----:B------:R0:W2:Y:S04]  /*116a0*/  @!P0 LDG.E.U16 R19, desc[UR8][R14.64] ;  /* 0x000000080e138981 */ /* 0x0000a8000c1e1500 */
[----:B------:R-:W0:Y:S02]  /*116b0*/  LDL R15, [R1+0x470] ;  /* 0x00047000010f7983 */ /* 0x000e240000100800 */
[----:B0-----:R-:W-:Y:S02]  /*116c0*/  IADD3 R14, P1, PT, R15, R2, RZ ;  /* 0x000000020f0e7210 */ /* 0x001fe40007f3e0ff */
[----:B------:R-:W2:Y:S04]  /*116d0*/  LDL R15, [R1+0x1b4] ;  /* 0x0001b400010f7983 */ /* 0x000ea80000100800 */
[----:B---3--:R-:W-:Y:S04]  /*116e0*/  STS.U16 [R12+UR4+0x1c00], R10 ;  /* 0x001c000a0c007988 */ /* 0x008fe80008000404 */
[----:B------:R0:W-:Y:S04]  /*116f0*/  STS.U16 [R12+UR4+0x1600], R16 ;  /* 0x001600100c007988 */ /* 0x0001e80008000404 */
[----:B------:R1:W-:Y:S01]  /*11700*/  STS.U16 [R12+UR4+0x1400], R17 ;  /* 0x001400110c007988 */ /* 0x0003e20008000404 */
[----:B0-----:R-:W-:-:S02]  /*11710*/  PRMT R16, RZ, 0x7610, R16 ;  /* 0x00007610ff107816 */ /* 0x001fc40000000010 */
[----:B-1----:R-:W-:Y:S01]  /*11720*/  PRMT R17, RZ, 0x7610, R17 ;  /* 0x00007610ff117816 */ /* 0x002fe20000000011 */
[----:B------:R0:W-:Y:S04]  /*11730*/  STS.U16 [R12+UR4+0x1e00], R9 ;  /* 0x001e00090c007988 */ /* 0x0001e80008000404 */
[----:B0-----:R-:W3:Y:S01]  /*11740*/  LDL R9, [R1+0x1a8] ;  /* 0x0001a80001097983 */ /* 0x001ee20000100800 */
[----:B--2---:R-:W-:Y:S01]  /*11750*/  IMAD.X R15, R15, 0x1, R0, P1 ;  /* 0x000000010f0f7824 */ /* 0x004fe200008e0600 */
[----:B------:R-:W-:-:S04]  /*11760*/  IADD3 R10, P1, PT, R11, R2, RZ ;  /* 0x000000020b0a7210 */ /* 0x000fc80007f3e0ff */
[----:B------:R-:W2:Y:S01]  /*11770*/  @!P0 LDG.E.U16 R17, desc[UR8][R14.64] ;  /* 0x000000080e118981 */ /* 0x000ea2000c1e1500 */
[----:B------:R-:W-:-:S03]  /*11780*/  IMAD.X R11, R28, 0x1, R0, P1 ;  /* 0x000000011c0b7824 */ /* 0x000fc600008e0600 */
[----:B------:R0:W-:Y:S04]  /*11790*/  STS.U16 [R12+UR4+0x1800], R13 ;  /* 0x0018000d0c007988 */ /* 0x0001e80008000404 */
[----:B------:R1:W2:Y:S04]  /*117a0*/  @!P0 LDG.E.U16 R16, desc[UR8][R10.64] ;  /* 0x000000080a108981 */ /* 0x0002a8000c1e1500 */
[----:B------:R-:W2:Y:S04]  /*117b0*/  LDL R14, [R1+0x198] ;  /* 0x00019800010e7983 */ /* 0x000ea80000100800 */
[----:B------:R-:W2:Y:S04]  /*117c0*/  LDL R15, [R1+0x458] ;  /* 0x00045800010f7983 */ /* 0x000ea80000100800 */
[----:B------:R-:W1:Y:S01]  /*117d0*/  LDL R11, [R1+0x460] ;  /* 0x00046000010b7983 */ /* 0x000e620000100800 */
[----:B0-----:R-:W-:-:S03]  /*117e0*/  PRMT R13, RZ, 0x7610, R13 ;  /* 0x00007610ff0d7816 */ /* 0x001fc6000000000d */
[----:B------:R-:W-:Y:S04]  /*117f0*/  STS.U16 [R12+UR4+0x2000], R8 ;  /* 0x002000080c007988 */ /* 0x000fe80008000404 */
[----:B------:R-:W3:Y:S04]  /*11800*/  LDL R28, [R1+0x1b8] ;  /* 0x0001b800011c7983 */ /* 0x000ee80000100800 */
[----:B------:R0:W-:Y:S04]  /*11810*/  STS.U16 [R12+UR4+0x2200], R7 ;  /* 0x002200070c007988 */ /* 0x0001e80008000404 */
[----:B0-----:R-:W4:Y:S01]  /*11820*/  LDL R7, [R1+0x448] ;  /* 0x0004480001077983 */ /* 0x001f220000100800 */
[----:B-1----:R-:W-:-:S05]  /*11830*/  IADD3 R10, P1, PT, R11, R2, RZ ;  /* 0x000000020b0a7210 */ /* 0x002fca0007f3e0ff */
[--C-:B--2---:R-:W-:Y:S01]  /*11840*/  IMAD.X R11, R14, 0x1, R0.reuse, P1 ;  /* 0x000000010e0b7824 */ /* 0x104fe200008e0600 */
[----:B------:R-:W-:Y:S01]  /*11850*/  IADD3 R8, P1, PT, R15, R2, RZ ;  /* 0x000000020f087210 */ /* 0x000fe20007f3e0ff */
[----:B------:R4:W-:Y:S04]  /*11860*/  STS.U16 [R12+UR4+0x2400], R6 ;  /* 0x002400060c007988 */ /* 0x0009e80008000404 */
[----:B------:R0:W2:Y:S01]  /*11870*/  @!P0 LDG.E.U16 R13, desc[UR8][R10.64] ;  /* 0x000000080a0d8981 */ /* 0x0000a2000c1e1500 */
[----:B---3--:R-:W-:-:S03]  /*11880*/  IMAD.X R9, R9, 0x1, R0, P1 ;  /* 0x0000000109097824 */ /* 0x008fc600008e0600 */
[----:B------:R-:W3:Y:S04]  /*11890*/  LDL R15, [R1+0x440] ;  /* 0x00044000010f7983 */ /* 0x000ee80000100800 */
[----:B------:R-:W2:Y:S01]  /*118a0*/  LDL R14, [R1+0x1d8] ;  /* 0x0001d800010e7983 */ /* 0x000ea20000100800 */
[----:B0-----:R-:W-:-:S06]  /*118b0*/  PRMT R11, RZ, 0x7610, R11 ;  /* 0x00007610ff0b7816 */ /* 0x001fcc000000000b */
[----:B------:R0:W2:Y:S04]  /*118c0*/  @!P0 LDG.E.U16 R11, desc[UR8][R8.64] ;  /* 0x00000008080b8981 */ /* 0x0000a8000c1e1500 */
[----:B------:R-:W0:Y:S01]  /*118d0*/  LDL R9, [R1+0x450] ;  /* 0x0004500001097983 */ /* 0x000e220000100800 */
[----:B------:R-:W-:Y:S02]  /*118e0*/  PRMT R10, RZ, 0x7610, R10 ;  /* 0x00007610ff0a7816 */ /* 0x000fe4000000000a */
[----:B0-----:R-:W-:-:S05]  /*118f0*/  IADD3 R8, P1, PT, R9, R2, RZ ;  /* 0x0000000209087210 */ /* 0x001fca0007f3e0ff */
[----:B------:R-:W-:Y:S01]  /*11900*/  IMAD.X R9, R28, 0x1, R0, P1 ;  /* 0x000000011c097824 */ /* 0x000fe200008e0600 */
[----:B----4-:R-:W-:Y:S01]  /*11910*/  IADD3 R6, P1, PT, R7, R2, RZ ;  /* 0x0000000207067210 */ /* 0x010fe20007f3e0ff */
[----:B------:R-:W4:Y:S04]  /*11920*/  LDL R28, [R1+0x1e8] ;  /* 0x0001e800011c7983 */ /* 0x000f280000100800 */
[----:B------:R-:W2:Y:S04]  /*11930*/  LDL R7, [R1+0x1c8] ;  /* 0x0001c80001077983 */ /* 0x000ea80000100800 */
[----:B------:R0:W3:Y:S02]  /*11940*/  @!P0 LDG.E.U16 R10, desc[UR8][R8.64] ;  /* 0x00000008080a8981 */ /* 0x0000e4000c1e1500 */
[----:B0-----:R-:W-:-:S02]  /*11950*/  PRMT R9, RZ, 0x7610, R9 ;  /* 0x00007610ff097816 */ /* 0x001fc40000000009 */
[----:B------:R-:W-:Y:S01]  /*11960*/  PRMT R8, RZ, 0x7610, R8 ;  /* 0x00007610ff087816 */ /* 0x000fe20000000008 */
[----:B--2---:R-:W-:-:S05]  /*11970*/  IMAD.X R7, R7, 0x1, R0, P1 ;  /* 0x0000000107077824 */ /* 0x004fca00008e0600 */
[----:B------:R3:W2:Y:S02]  /*11980*/  @!P0 LDG.E.U16 R9, desc[UR8][R6.64] ;  /* 0x0000000806098981 */ /* 0x0006a4000c1e1500 */
[----:B---3--:R-:W-:Y:S02]  /*11990*/  IADD3 R6, P1, PT, R15, R2, RZ ;  /* 0x000000020f067210 */ /* 0x008fe40007f3e0ff */
[----:B------:R0:W-:Y:S03]  /*119a0*/  STS.U16 [R12+UR4+0x2800], R5 ;  /* 0x002800050c007988 */ /* 0x0001e60008000404 */
[----:B------:R-:W-:Y:S01]  /*119b0*/  IMAD.X R7, R14, 0x1, R0, P1 ;  /* 0x000000010e077824 */ /* 0x000fe200008e0600 */
[----:B------:R1:W-:Y:S04]  /*119c0*/  STS.U16 [R12+UR4+0x2a00], R3 ;  /* 0x002a00030c007988 */ /* 0x0003e80008000404 */
[----:B------:R3:W2:Y:S01]  /*119d0*/  @!P0 LDG.E.U16 R8, desc[UR8][R6.64] ;  /* 0x0000000806088981 */ /* 0x0006a2000c1e1500 */
[----:B0-----:R-:W-:-:S03]  /*119e0*/  PRMT R5, RZ, 0x7610, R5 ;  /* 0x00007610ff057816 */ /* 0x001fc60000000005 */
[----:B------:R-:W2:Y:S04]  /*119f0*/  LDL R15, [R1+0x208] ;  /* 0x00020800010f7983 */ /* 0x000ea80000100800 */
[----:B------:R-:W2:Y:S04]  /*11a00*/  LDL R14, [R1+0x420] ;  /* 0x00042000010e7983 */ /* 0x000ea80000100800 */
[----:B------:R-:W3:Y:S02]  /*11a10*/  LDL R7, [R1+0x438] ;  /* 0x0004380001077983 */ /* 0x000ee40000100800 */
[----:B---3--:R-:W-:-:S05]  /*11a20*/  IADD3 R6, P1, PT, R7, R2, RZ ;  /* 0x0000000207067210 */ /* 0x008fca0007f3e0ff */
[----:B----4-:R-:W-:Y:S01]  /*11a30*/  IMAD.X R7, R28, 0x1, R0, P1 ;  /* 0x000000011c077824 */ /* 0x010fe200008e0600 */
[----:B-1----:R-:W-:Y:S01]  /*11a40*/  PRMT R3, RZ, 0x7610, R3 ;  /* 0x00007610ff037816 */ /* 0x002fe20000000003 */
[----:B------:R0:W-:Y:S04]  /*11a50*/  STS.U16 [R12+UR4+0x2600], R18 ;  /* 0x002600120c007988 */ /* 0x0001e80008000404 */
[----:B------:R1:W3:Y:S04]  /*11a60*/  @!P0 LDG.E.U16 R5, desc[UR8][R6.64] ;  /* 0x0000000806058981 */ /* 0x0002e8000c1e1500 */
[----:B------:R-:W4:Y:S04]  /*11a70*/  LDL R28, [R1+0x228] ;  /* 0x00022800011c7983 */ /* 0x000f280000100800 */
[----:B------:R-:W1:Y:S02]  /*11a80*/  LDL R7, [R1+0x430] ;  /* 0x0004300001077983 */ /* 0x000e640000100800 */
[----:B-1----:R-:W-:-:S02]  /*11a90*/  IADD3 R6, P1, PT, R7, R2, RZ ;  /* 0x0000000207067210 */ /* 0x002fc40007f3e0ff */
[----:B------:R-:W2:Y:S03]  /*11aa0*/  LDL R7, [R1+0x1f8] ;  /* 0x0001f80001077983 */ /* 0x000ea60000100800 */
[----:B--2---:R-:W-:-:S05]  /*11ab0*/  IMAD.X R7, R7, 0x1, R0, P1 ;  /* 0x0000000107077824 */ /* 0x004fca00008e0600 */
[----:B------:R1:W2:Y:S04]  /*11ac0*/  @!P0 LDG.E.U16 R3, desc[UR8][R6.64] ;  /* 0x0000000806038981 */ /* 0x0002a8000c1e1500 */
[----:B------:R-:W1:Y:S01]  /*11ad0*/  LDL R7, [R1+0x428] ;  /* 0x0004280001077983 */ /* 0x000e620000100800 */
[----:B0-----:R-:W-:Y:S02]  /*11ae0*/  PRMT R18, RZ, 0x7610, R18 ;  /* 0x00007610ff127816 */ /* 0x001fe40000000012 */
[----:B-1----:R-:W-:-:S05]  /*11af0*/  IADD3 R6, P1, PT, R7, R2, RZ ;  /* 0x0000000207067210 */ /* 0x002fca0007f3e0ff */
[----:B------:R-:W-:Y:S02]  /*11b00*/  IMAD.X R7, R15, 0x1, R0, P1 ;  /* 0x000000010f077824 */ /* 0x000fe400008e0600 */
[----:B------:R-:W2:Y:S01]  /*11b10*/  LDL R15, [R1+0x218] ;  /* 0x00021800010f7983 */ /* 0x000ea20000100800 */
[----:B------:R-:W-:-:S03]  /*11b20*/  IADD3 R14, P1, PT, R14, R2, RZ ;  /* 0x000000020e0e7210 */ /* 0x000fc60007f3e0ff */
[----:B------:R0:W3:Y:S02]  /*11b30*/  @!P0 LDG.E.U16 R18, desc[UR8][R6.64] ;  /* 0x0000000806128981 */ /* 0x0000e4000c1e1500 */
[----:B0-----:R-:W-:Y:S01]  /*11b40*/  PRMT R6, RZ, 0x7610, R6 ;  /* 0x00007610ff067816 */ /* 0x001fe20000000006 */
[----:B--2---:R-:W-:-:S05]  /*11b50*/  IMAD.X R15, R15, 0x1, R0, P1 ;  /* 0x000000010f0f7824 */ /* 0x004fca00008e0600 */
[----:B------:R0:W2:Y:S04]  /*11b60*/  @!P0 LDG.E.U16 R6, desc[UR8][R14.64] ;  /* 0x000000080e068981 */ /* 0x0000a8000c1e1500 */
[----:B------:R-:W0:Y:S01]  /*11b70*/  LDL R15, [R1+0x418] ;  /* 0x00041800010f7983 */ /* 0x000e220000100800 */
[----:B------:R-:W-:Y:S02]  /*11b80*/  PRMT R7, RZ, 0x7610, R7 ;  /* 0x00007610ff077816 */ /* 0x000fe40000000007 */
[----:B0-----:R-:W-:-:S05]  /*11b90*/  IADD3 R14, P1, PT, R15, R2, RZ ;  /* 0x000000020f0e7210 */ /* 0x001fca0007f3e0ff */
[----:B----4-:R-:W-:Y:S01]  /*11ba0*/  IMAD.X R15, R28, 0x1, R0, P1 ;  /* 0x000000011c0f7824 */ /* 0x010fe200008e0600 */
[----:B------:R-:W-:Y:S01]  /*11bb0*/  PRMT R27, RZ, 0x7610, R27 ;  /* 0x00007610ff1b7816 */ /* 0x000fe2000000001b */
[----:B------:R0:W-:Y:S04]  /*11bc0*/  STS.U16 [R12+UR4+0x3200], R26 ;  /* 0x0032001a0c007988 */ /* 0x0001e80008000404 */
[----:B------:R1:W4:Y:S04]  /*11bd0*/  @!P0 LDG.E.U16 R7, desc[UR8][R14.64] ;  /* 0x000000080e078981 */ /* 0x000328000c1e1500 */
[----:B------:R0:W-:Y:S04]  /*11be0*/  STS.U16 [R12+UR4+0x3000], R25 ;  /* 0x003000190c007988 */ /* 0x0001e80008000404 */
[----:B------:R-:W2:Y:S04]  /*11bf0*/  LDL R28, [R1+0x268] ;  /* 0x00026800011c7983 */ /* 0x000ea80000100800 */
[----:B------:R-:W1:Y:S02]  /*11c00*/  LDL R15, [R1+0x410] ;  /* 0x00041000010f7983 */ /* 0x000e640000100800 */
[----:B-1----:R-:W-:-:S02]  /*11c10*/  IADD3 R14, P1, PT, R15, R2, RZ ;  /* 0x000000020f0e7210 */ /* 0x002fc40007f3e0ff */
[----:B------:R-:W2:Y:S03]  /*11c20*/  LDL R15, [R1+0x238] ;  /* 0x00023800010f7983 */ /* 0x000ea60000100800 */
[----:B--2---:R-:W-:-:S05]  /*11c30*/  IMAD.X R15, R15, 0x1, R0, P1 ;  /* 0x000000010f0f7824 */ /* 0x004fca00008e0600 */
[----:B------:R1:W2:Y:S04]  /*11c40*/  @!P0 LDG.E.U16 R27, desc[UR8][R14.64] ;  /* 0x000000080e1b8981 */ /* 0x0002a8000c1e1500 */
[----:B------:R-:W1:Y:S02]  /*11c50*/  LDL R15, [R1+0x408] ;  /* 0x00040800010f7983 */ /* 0x000e640000100800 */
[----:B-1----:R-:W-:Y:S02]  /*11c60*/  IADD3 R14, P1, PT, R15, R2, RZ ;  /* 0x000000020f0e7210 */ /* 0x002fe40007f3e0ff */
[----:B------:R-:W2:Y:S01]  /*11c70*/  LDL R15, [R1+0x248] ;  /* 0x00024800010f7983 */ /* 0x000ea20000100800 */
[----:B0-----:R-:W-:Y:S02]  /*11c80*/  PRMT R26, RZ, 0x7610, R26 ;  /* 0x00007610ff1a7816 */ /* 0x001fe4000000001a */
        /* <DEDUP_REMOVED lines=44> */
[----:B------:R-:W2:Y:S04]  /*11f50*/  LDL R28, [R1+0x2d8] ;  /* 0x0002d800011c7983 */ /* 0x000ea80000100800 */
[----:B------:R-:W2:Y:S01]  /*11f60*/  LDL R15, [R1+0x3d0] ;  /* 0x0003d000010f7983 */ /* 0x000ea20000100800 */
[----:B0-----:R-:W-:-:S03]  /*11f70*/  PRMT R17, RZ, 0x7610, R17 ;  /* 0x00007610ff117816 */ /* 0x001fc60000000011 */
[----:B-1----:R-:W3:Y:S01]  /*11f80*/  LDL R11, [R1+0x3c8] ;  /* 0x0003c800010b7983 */ /* 0x002ee20000100800 */
[----:B--2---:R-:W-:-:S03]  /*11f90*/  IADD3 R14, P1, PT, R15, R2, RZ ;  /* 0x000000020f0e7210 */ /* 0x004fc60007f3e0ff */
[----:B------:R-:W2:Y:S02]  /*11fa0*/  LDL R15, [R1+0x2b8] ;  /* 0x0002b800010f7983 */ /* 0x000ea40000100800 */
[----:B--2---:R-:W-:-:S05]  /*11fb0*/  IMAD.X R15, R15, 0x1, R0, P1 ;  /* 0x000000010f0f7824 */ /* 0x004fca00008e0600 */
[----:B------:R-:W2:Y:S04]  /*11fc0*/  @!P0 LDG.E.U16 R17, desc[UR8][R14.64] ;  /* 0x000000080e118981 */ /* 0x000ea8000c1e1500 */
[----:B------:R-:W2:Y:S04]  /*11fd0*/  LDL R15, [R1+0x2c8] ;  /* 0x0002c800010f7983 */ /* 0x000ea80000100800 */
[----:B------:R-:W4:Y:S04]  /*11fe0*/  LDL R14, [R1+0x3c0] ;  /* 0x0003c000010e7983 */ /* 0x000f280000100800 */
[----:B------:R3:W-:Y:S04]  /*11ff0*/  STS.U16 [R12+UR4+0x4400], R10 ;  /* 0x0044000a0c007988 */ /* 0x0007e80008000404 */
[----:B------:R0:W-:Y:S01]  /*12000*/  STS.U16 [R12+UR4+0x3e00], R16 ;  /* 0x003e00100c007988 */ /* 0x0001e20008000404 */
[----:B---3--:R-:W-:-:S02]  /*12010*/  IADD3 R10, P1, PT, R11, R2, RZ ;  /* 0x000000020b0a7210 */ /* 0x008fc40007f3e0ff */
[----:B0-----:R-:W-:Y:S01]  /*12020*/  PRMT R16, RZ, 0x7610, R16 ;  /* 0x00007610ff107816 */ /* 0x001fe20000000010 */
[----:B------:R0:W-:Y:S04]  /*12030*/  STS.U16 [R12+UR4+0x4000], R13 ;  /* 0x0040000d0c007988 */ /* 0x0001e80008000404 */
[----:B------:R1:W-:Y:S01]  /*12040*/  STS.U16 [R12+UR4+0x4600], R9 ;  /* 0x004600090c007988 */ /* 0x0003e20008000404 */
[----:B0-----:R-:W-:-:S03]  /*12050*/  PRMT R13, RZ, 0x7610, R13 ;  /* 0x00007610ff0d7816 */ /* 0x001fc6000000000d */
[----:B-1----:R-:W3:Y:S01]  /*12060*/  LDL R9, [R1+0x3b8] ;  /* 0x0003b80001097983 */ /* 0x002ee20000100800 */
[----:B--2---:R-:W-:-:S03]  /*12070*/  IMAD.X R11, R15, 0x1, R0, P1 ;  /* 0x000000010f0b7824 */ /* 0x004fc600008e0600 */
[----:B------:R-:W2:Y:S04]  /*12080*/  LDL R15, [R1+0x2f8] ;  /* 0x0002f800010f7983 */ /* 0x000ea80000100800 */
[----:B------:R4:W2:Y:S02]  /*12090*/  @!P0 LDG.E.U16 R16, desc[UR8][R10.64] ;  /* 0x000000080a108981 */ /* 0x0008a4000c1e1500 */
[----:B----4-:R-:W-:Y:S02]  /*120a0*/  IADD3 R10, P1, PT, R14, R2, RZ ;  /* 0x000000020e0a7210 */ /* 0x010fe40007f3e0ff */
[----:B------:R-:W4:Y:S03]  /*120b0*/  LDL R14, [R1+0x3a8] ;  /* 0x0003a800010e7983 */ /* 0x000f260000100800 */
[----:B------:R-:W-:-:S02]  /*120c0*/  IMAD.X R11, R28, 0x1, R0, P1 ;  /* 0x000000011c0b7824 */ /* 0x000fc400008e0600 */
[----:B------:R-:W2:Y:S04]  /*120d0*/  LDL R28, [R1+0x308] ;  /* 0x00030800011c7983 */ /* 0x000ea80000100800 */
[----:B------:R0:W2:Y:S04]  /*120e0*/  @!P0 LDG.E.U16 R13, desc[UR8][R10.64] ;  /* 0x000000080a0d8981 */ /* 0x0000a8000c1e1500 */
[----:B------:R-:W2:Y:S04]  /*120f0*/  LDL R10, [R1+0x2e8] ;  /* 0x0002e800010a7983 */ /* 0x000ea80000100800 */
[----:B------:R-:W0:Y:S04]  /*12100*/  LDL R11, [R1+0x3b0] ;  /* 0x0003b000010b7983 */ /* 0x000e280000100800 */
[----:B------:R3:W-:Y:S04]  /*12110*/  STS.U16 [R12+UR4+0x4800], R8 ;  /* 0x004800080c007988 */ /* 0x0007e80008000404 */
[----:B------:R1:W-:Y:S01]  /*12120*/  STS.U16 [R12+UR4+0x3a00], R19 ;  /* 0x003a00130c007988 */ /* 0x0003e20008000404 */
[----:B---3--:R-:W-:-:S02]  /*12130*/  IADD3 R8, P1, PT, R9, R2, RZ ;  /* 0x0000000209087210 */ /* 0x008fc40007f3e0ff */
[----:B-1----:R-:W-:Y:S01]  /*12140*/  PRMT R19, RZ, 0x7610, R19 ;  /* 0x00007610ff137816 */ /* 0x002fe20000000013 */
[----:B------:R1:W-:Y:S02]  /*12150*/  STS.U16 [R12+UR4+0x4c00], R3 ;  /* 0x004c00030c007988 */ /* 0x0003e40008000404 */
[----:B-1----:R-:W-:Y:S01]  /*12160*/  PRMT R3, RZ, 0x7610, R3 ;  /* 0x00007610ff037816 */ /* 0x002fe20000000003 */
[----:B--2---:R-:W-:Y:S01]  /*12170*/  IMAD.X R9, R10, 0x1, R0, P1 ;  /* 0x000000010a097824 */ /* 0x004fe200008e0600 */
[----:B0-----:R-:W-:-:S04]  /*12180*/  IADD3 R10, P1, PT, R11, R2, RZ ;  /* 0x000000020b0a7210 */ /* 0x001fc80007f3e0ff */
[----:B------:R0:W2:Y:S01]  /*12190*/  @!P0 LDG.E.U16 R19, desc[UR8][R8.64] ;  /* 0x0000000808138981 */ /* 0x0000a2000c1e1500 */
[----:B------:R-:W-:-:S03]  /*121a0*/  IMAD.X R11, R15, 0x1, R0, P1 ;  /* 0x000000010f0b7824 */ /* 0x000fc600008e0600 */
[----:B------:R1:W-:Y:S04]  /*121b0*/  STS.U16 [R12+UR4+0x4a00], R5 ;  /* 0x004a00050c007988 */ /* 0x0003e80008000404 */
[----:B------:R-:W3:Y:S01]  /*121c0*/  LDL R15, [R1+0x330] ;  /* 0x00033000010f7983 */ /* 0x000ee20000100800 */
[----:B0-----:R-:W-:-:S06]  /*121d0*/  PRMT R9, RZ, 0x7610, R9 ;  /* 0x00007610ff097816 */ /* 0x001fcc0000000009 */
[----:B------:R4:W2:Y:S02]  /*121e0*/  @!P0 LDG.E.U16 R9, desc[UR8][R10.64] ;  /* 0x000000080a098981 */ /* 0x0008a4000c1e1500 */
[-C--:B----4-:R-:W-:Y:S02]  /*121f0*/  IADD3 R10, P1, PT, R14, R2.reuse, RZ ;  /* 0x000000020e0a7210 */ /* 0x090fe40007f3e0ff */
[----:B-1----:R-:W-:Y:S01]  /*12200*/  PRMT R5, RZ, 0x7610, R5 ;  /* 0x00007610ff057816 */ /* 0x002fe20000000005 */
[----:B------:R-:W4:Y:S02]  /*12210*/  LDL R14, [R1+0x534] ;  /* 0x00053400010e7983 */ /* 0x000f240000100800 */
[----:B------:R-:W-:Y:S02]  /*12220*/  IMAD.X R11, R28, 0x1, R0, P1 ;  /* 0x000000011c0b7824 */ /* 0x000fe400008e0600 */
[----:B------:R-:W2:Y:S04]  /*12230*/  LDL R28, [R1+0x340] ;  /* 0x00034000011c7983 */ /* 0x000ea80000100800 */
[----:B------:R0:W2:Y:S04]  /*12240*/  @!P0 LDG.E.U16 R3, desc[UR8][R10.64] ;  /* 0x000000080a038981 */ /* 0x0000a8000c1e1500 */
[----:B------:R-:W0:Y:S02]  /*12250*/  LDL R11, [R1+0x3a0] ;  /* 0x0003a000010b7983 */ /* 0x000e240000100800 */
[----:B0-----:R-:W-:-:S02]  /*12260*/  IADD3 R10, P1, PT, R11, R2, RZ ;  /* 0x000000020b0a7210 */ /* 0x001fc40007f3e0ff */
[----:B------:R-:W2:Y:S03]  /*12270*/  LDL R11, [R1+0x318] ;  /* 0x00031800010b7983 */ /* 0x000ea60000100800 */
[----:B--2---:R-:W-:-:S05]  /*12280*/  IMAD.X R11, R11, 0x1, R0, P1 ;  /* 0x000000010b0b7824 */ /* 0x004fca00008e0600 */
[----:B------:R0:W2:Y:S04]  /*12290*/  @!P0 LDG.E.U16 R5, desc[UR8][R10.64] ;  /* 0x000000080a058981 */ /* 0x0000a8000c1e1500 */
[----:B------:R-:W0:Y:S04]  /*122a0*/  LDL R11, [R1+0x398] ;  /* 0x00039800010b7983 */ /* 0x000e280000100800 */
[----:B------:R1:W-:Y:S02]  /*122b0*/  STS.U16 [R12+UR4+0x5000], R6 ;  /* 0x005000060c007988 */ /* 0x0003e40008000404 */
[----:B-1----:R-:W-:-:S02]  /*122c0*/  PRMT R6, RZ, 0x7610, R6 ;  /* 0x00007610ff067816 */ /* 0x002fc40000000006 */
[----:B------:R1:W-:Y:S02]  /*122d0*/  STS.U16 [R12+UR4+0x5200], R7 ;  /* 0x005200070c007988 */ /* 0x0003e40008000404 */
[----:B-1----:R-:W-:Y:S02]  /*122e0*/  PRMT R7, RZ, 0x7610, R7 ;  /* 0x00007610ff077816 */ /* 0x002fe40000000007 */
[----:B------:R1:W-:Y:S04]  /*122f0*/  STS.U16 [R12+UR4+0x5400], R27 ;  /* 0x0054001b0c007988 */ /* 0x0003e80008000404 */
[----:B-1----:R-:W2:Y:S01]  /*12300*/  LDL R27, [R1+0x350] ;  /* 0x00035000011b7983 */ /* 0x002ea20000100800 */
[----:B0-----:R-:W-:-:S05]  /*12310*/  IADD3 R10, P1, PT, R11, R2, RZ ;  /* 0x000000020b0a7210 */ /* 0x001fca0007f3e0ff */
[----:B---3--:R-:W-:Y:S01]  /*12320*/  IMAD.X R11, R15, 0x1, R0, P1 ;  /* 0x000000010f0b7824 */ /* 0x008fe200008e0600 */
[----:B------:R-:W-:Y:S01]  /*12330*/  PRMT R8, RZ, 0x7610, R8 ;  /* 0x00007610ff087816 */ /* 0x000fe20000000008 */
[----:B------:R-:W3:Y:S04]  /*12340*/  LDL R15, [R1+0x360] ;  /* 0x00036000010f7983 */ /* 0x000ee80000100800 */
[----:B------:R4:W2:Y:S02]  /*12350*/  @!P0 LDG.E.U16 R6, desc[UR8][R10.64] ;  /* 0x000000080a068981 */ /* 0x0008a4000c1e1500 */
[-C--:B----4-:R-:W-:Y:S02]  /*12360*/  IADD3 R10, P1, PT, R14, R2.reuse, RZ ;  /* 0x000000020e0a7210 */ /* 0x090fe40007f3e0ff */
[----:B------:R-:W4:Y:S03]  /*12370*/  LDL R14, [R1+0x79c] ;  /* 0x00079c00010e7983 */ /* 0x000f260000100800 */
[----:B------:R-:W-:Y:S01]  /*12380*/  IMAD.X R11, R28, 0x1, R0, P1 ;  /* 0x000000011c0b7824 */ /* 0x000fe200008e0600 */
[----:B------:R0:W-:Y:S04]  /*12390*/  STS.U16 [R12+UR4+0x4e00], R18 ;  /* 0x004e00120c007988 */ /* 0x0001e80008000404 */
[----:B------:R1:W2:Y:S04]  /*123a0*/  @!P0 LDG.E.U16 R7, desc[UR8][R10.64] ;  /* 0x000000080a078981 */ /* 0x0002a8000c1e1500 */
[----:B------:R-:W2:Y:S04]  /*123b0*/  LDL R28, [R1+0x78c] ;  /* 0x00078c00011c7983 */ /* 0x000ea80000100800 */
[----:B------:R-:W1:Y:S02]  /*123c0*/  LDL R11, [R1+0x754] ;  /* 0x00075400010b7983 */ /* 0x000e640000100800 */
[----:B-1----:R-:W-:-:S05]  /*123d0*/  IADD3 R10, P1, PT, R11, R2, RZ ;  /* 0x000000020b0a7210 */ /* 0x002fca0007f3e0ff */
[----:B--2---:R-:W-:Y:S01]  /*123e0*/  IMAD.X R11, R27, 0x1, R0, P1 ;  /* 0x000000011b0b7824 */ /* 0x004fe200008e0600 */
[----:B0-----:R-:W-:Y:S01]  /*123f0*/  PRMT R18, RZ, 0x7610, R18 ;  /* 0x00007610ff127816 */ /* 0x001fe20000000012 */
[----:B------:R-:W2:Y:S04]  /*12400*/  LDL R27, [R1+0x77c] ;  /* 0x00077c00011b7983 */ /* 0x000ea80000100800 */
[----:B------:R0:W2:Y:S04]  /*12410*/  @!P0 LDG.E.U16 R8, desc[UR8][R10.64] ;  /* 0x000000080a088981 */ /* 0x0000a8000c1e1500 */
[----:B------:R-:W0:Y:S02]  /*12420*/  LDL R11, [R1+0x764] ;  /* 0x00076400010b7983 */ /* 0x000e240000100800 */
[----:B0-----:R-:W-:-:S05]  /*12430*/  IADD3 R10, P1, PT, R11, R2, RZ ;  /* 0x000000020b0a7210 */ /* 0x001fca0007f3e0ff */
[----:B---3--:R-:W-:Y:S02]  /*12440*/  IMAD.X R11, R15, 0x1, R0, P1 ;  /* 0x000000010f0b7824 */ /* 0x008fe400008e0600 */
[----:B------:R-:W3:Y:S01]  /*12450*/  LDL R15, [R1+0x370] ;  /* 0x00037000010f7983 */ /* 0x000ee20000100800 */
[----:B----4-:R-:W-:-:S03]  /*12460*/  IADD3 R14, P1, PT, R14, R2, RZ ;  /* 0x000000020e0e7210 */ /* 0x010fc60007f3e0ff */
[----:B------:R0:W4:Y:S02]  /*12470*/  @!P0 LDG.E.U16 R18, desc[UR8][R10.64] ;  /* 0x000000080a128981 */ /* 0x000124000c1e1500 */
[----:B0-----:R-:W-:Y:S01]  /*12480*/  PRMT R10, RZ, 0x7610, R10 ;  /* 0x00007610ff0a7816 */ /* 0x001fe2000000000a */
[----:B---3--:R-:W-:-:S05]  /*12490*/  IMAD.X R15, R15, 0x1, R0, P1 ;  /* 0x000000010f0f7824 */ /* 0x008fca00008e0600 */
[----:B------:R0:W3:Y:S04]  /*124a0*/  @!P0 LDG.E.U16 R10, desc[UR8][R14.64] ;  /* 0x000000080e0a8981 */ /* 0x0000e8000c1e1500 */
[----:B------:R-:W2:Y:S01]  /*124b0*/  LDL R15, [R1+0x380] ;  /* 0x00038000010f7983 */ /* 0x000ea20000100800 */
[----:B0-----:R-:W-:Y:S02]  /*124c0*/  IADD3 R14, P1, PT, R28, R2, RZ ;  /* 0x000000021c0e7210 */ /* 0x001fe40007f3e0ff */
[----:B------:R-:W-:Y:S01]  /*124d0*/  PRMT R11, RZ, 0x7610, R11 ;  /* 0x00007610ff0b7816 */ /* 0x000fe2000000000b */
[----:B------:R0:W-:Y:S04]  /*124e0*/  STS.U16 [R12+UR4+0x5c00], R23 ;  /* 0x005c00170c007988 */ /* 0x0001e80008000404 */
[----:B------:R1:W-:Y:S04]  /*124f0*/  STS.U16 [R12+UR4+0x5600], R26 ;  /* 0x0056001a0c007988 */ /* 0x0003e80008000404 */
[----:B------:R-:W3:Y:S01]  /*12500*/  LDL R28, [R1+0x384] ;  /* 0x00038400011c7983 */ /* 0x000ee20000100800 */
[----:B--2---:R-:W-:-:S05]  /*12510*/  IMAD.X R15, R15, 0x1, R0, P1 ;  /* 0x000000010f0f7824 */ /* 0x004fca00008e0600 */
[----:B------:R2:W3:Y:S04]  /*12520*/  @!P0 LDG.E.U16 R11, desc[UR8][R14.64] ;  /* 0x000000080e0b8981 */ /* 0x0004e8000c1e1500 */
[----:B------:R-:W3:Y:S01]  /*12530*/  LDL R15, [R1+0x53c] ;  /* 0x00053c00010f7983 */ /* 0x000ee20000100800 */
[----:B--2---:R-:W-:Y:S02]  /*12540*/  IADD3 R14, P1, PT, R27, R2, RZ ;  /* 0x000000021b0e7210 */ /* 0x004fe40007f3e0ff */
[----:B0-----:R-:W-:Y:S01]  /*12550*/  PRMT R23, RZ, 0x7610, R23 ;  /* 0x00007610ff177816 */ /* 0x001fe20000000017 */
[----:B------:R0:W-:Y:S01]  /*12560*/  STS.U16 [R12+UR4+0x5800], R25 ;  /* 0x005800190c007988 */ /* 0x0001e20008000404 */
[----:B-1----:R-:W-:-:S03]  /*12570*/  PRMT R26, RZ, 0x7610, R26 ;  /* 0x00007610ff1a7816 */ /* 0x002fc6000000001a */
[----:B------:R-:W2:Y:S01]  /*12580*/  LDL R27, [R1+0x374] ;  /* 0x00037400011b7983 */ /* 0x000ea20000100800 */
[----:B---3--:R-:W-:-:S05]  /*12590*/  IMAD.X R15, R15, 0x1, R0, P1 ;  /* 0x000000010f0f7824 */ /* 0x008fca00008e0600 */
[----:B------:R1:W3:Y:S04]  /*125a0*/  @!P0 LDG.E.U16 R23, desc[UR8][R14.64] ;  /* 0x000000080e178981 */ /* 0x0002e8000c1e1500 */
[----:B------:R-:W1:Y:S02]  /*125b0*/  LDL R15, [R1+0x790] ;  /* 0x00079000010f7983 */ /* 0x000e640000100800 */
[----:B-1----:R-:W-:Y:S02]  /*125c0*/  IADD3 R14, P1, PT, R15, R2, RZ ;  /* 0x000000020f0e7210 */ /* 0x002fe40007f3e0ff */
[----:B------:R-:W2:Y:S03]  /*125d0*/  LDL R15, [R1+0x38c] ;  /* 0x00038c00010f7983 */ /* 0x000ea60000100800 */
[----:B--2---:R-:W-:-:S05]  /*125e0*/  IMAD.X R15, R15, 0x1, R0, P1 ;  /* 0x000000010f0f7824 */ /* 0x004fca00008e0600 */
[----:B------:R1:W2:Y:S04]  /*125f0*/  @!P0 LDG.E.U16 R26, desc[UR8][R14.64] ;  /* 0x000000080e1a8981 */ /* 0x0002a8000c1e1500 */
[----:B------:R-:W1:Y:S01]  /*12600*/  LDL R15, [R1+0x780] ;  /* 0x00078000010f7983 */ /* 0x000e620000100800 */
[----:B0-----:R-:W-:Y:S02]  /*12610*/  PRMT R25, RZ, 0x7610, R25 ;  /* 0x00007610ff197816 */ /* 0x001fe40000000019 */
[----:B-1----:R-:W-:-:S05]  /*12620*/  IADD3 R14, P1, PT, R15, R2, RZ ;  /* 0x000000020f0e7210 */ /* 0x002fca0007f3e0ff */
[----:B------:R-:W-:Y:S01]  /*12630*/  IMAD.X R15, R28, 0x1, R0, P1 ;  /* 0x000000011c0f7824 */ /* 0x000fe200008e0600 */
[----:B------:R0:W-:Y:S04]  /*12640*/  STS.U16 [R12+UR4+0x5a00], R24 ;  /* 0x005a00180c007988 */ /* 0x0001e80008000404 */
[----:B------:R1:W2:Y:S04]  /*12650*/  @!P0 LDG.E.U16 R25, desc[UR8][R14.64] ;  /* 0x000000080e198981 */ /* 0x0002a8000c1e1500 */
[----:B------:R1:W-:Y:S04]  /*12660*/  STS.U16 [R12+UR4+0x5e00], R22 ;  /* 0x005e00160c007988 */ /* 0x0003e80008000404 */
[----:B------:R1:W-:Y:S04]  /*12670*/  STS.U16 [R12+UR4+0x6000], R21 ;  /* 0x006000150c007988 */ /* 0x0003e80008000404 */
[----:B------:R-:W1:Y:S01]  /*12680*/  LDL R15, [R1+0x770] ;  /* 0x00077000010f7983 */ /* 0x000e620000100800 */
[----:B0-----:R-:W-:-:S03]  /*12690*/  PRMT R24, RZ, 0x7610, R24 ;  /* 0x00007610ff187816 */ /* 0x001fc60000000018 */
[----:B------:R-:W2:Y:S01]  /*126a0*/  LDL R28, [R1+0x540] ;  /* 0x00054000011c7983 */ /* 0x000ea20000100800 */
[----:B-1----:R-:W-:-:S05]  /*126b0*/  IADD3 R14, P1, PT, R15, R2, RZ ;  /* 0x000000020f0e7210 */ /* 0x002fca0007f3e0ff */
[----:B------:R-:W-:Y:S01]  /*126c0*/  IMAD.X R15, R27, 0x1, R0, P1 ;  /* 0x000000011b0f7824 */ /* 0x000fe200008e0600 */
[----:B------:R-:W-:Y:S01]  /*126d0*/  PRMT R22, RZ, 0x7610, R22 ;  /* 0x00007610ff167816 */ /* 0x000fe20000000016 */
[----:B------:R0:W-:Y:S04]  /*126e0*/  STS.U16 [R12+UR4+0x6200], R20 ;  /* 0x006200140c007988 */ /* 0x0001e80008000404 */
[----:B------:R1:W2:Y:S01]  /*126f0*/  @!P0 LDG.E.U16 R24, desc[UR8][R14.64] ;  /* 0x000000080e188981 */ /* 0x0002a2000c1e1500 */
[----:B------:R-:W-:-:S03]  /*12700*/  PRMT R21, RZ, 0x7610, R21 ;  /* 0x00007610ff157816 */ /* 0x000fc60000000015 */
[----:B------:R-:W2:Y:S04]  /*12710*/  LDL R27, [R1+0x530] ;  /* 0x00053000011b7983 */ /* 0x000ea80000100800 */
[----:B------:R-:W1:Y:S02]  /*12720*/  LDL R15, [R1+0x760] ;  /* 0x00076000010f7983 */ /* 0x000e640000100800 */
[----:B-1----:R-:W-:Y:S02]  /*12730*/  IADD3 R14, P1, PT, R15, R2, RZ ;  /* 0x000000020f0e7210 */ /* 0x002fe40007f3e0ff */
[----:B------:R-:W2:Y:S03]  /*12740*/  LDL R15, [R1+0x364] ;  /* 0x00036400010f7983 */ /* 0x000ea60000100800 */
[----:B--2---:R-:W-:-:S05]  /*12750*/  IMAD.X R15, R15, 0x1, R0, P1 ;  /* 0x000000010f0f7824 */ /* 0x004fca00008e0600 */
[----:B------:R1:W2:Y:S04]  /*12760*/  @!P0 LDG.E.U16 R22, desc[UR8][R14.64] ;  /* 0x000000080e168981 */ /* 0x0002a8000c1e1500 */
[----:B------:R-:W1:Y:S02]  /*12770*/  LDL R15, [R1+0x750] ;  /* 0x00075000010f7983 */ /* 0x000e640000100800 */
[----:B-1----:R-:W-:Y:S02]  /*12780*/  IADD3 R14, P1, PT, R15, R2, RZ ;  /* 0x000000020f0e7210 */ /* 0x002fe40007f3e0ff */
[----:B------:R-:W2:Y:S03]  /*12790*/  LDL R15, [R1+0x354] ;  /* 0x00035400010f7983 */ /* 0x000ea60000100800 */
[----:B--2---:R-:W-:-:S05]  /*127a0*/  IMAD.X R15, R15, 0x1, R0, P1 ;  /* 0x000000010f0f7824 */ /* 0x004fca00008e0600 */
[----:B------:R1:W2:Y:S04]  /*127b0*/  @!P0 LDG.E.U16 R21, desc[UR8][R14.64] ;  /* 0x000000080e158981 */ /* 0x0002a8000c1e1500 */
[----:B------:R-:W2:Y:S01]  /*127c0*/  LDL R15, [R1+0x344] ;  /* 0x00034400010f7983 */ /* 0x000ea20000100800 */
[----:B-1----:R-:W-:Y:S02]  /*127d0*/  IADD3 R14, P1, PT, R28, R2, RZ ;  /* 0x000000021c0e7210 */ /* 0x002fe40007f3e0ff */
[----:B0-----:R-:W-:Y:S01]  /*127e0*/  PRMT R20, RZ, 0x7610, R20 ;  /* 0x00007610ff147816 */ /* 0x001fe20000000014 */
        /* <DEDUP_REMOVED lines=71> */
[----:B------:R-:W-:Y:S04]  /*12c60*/  STS.U16 [R12+UR4+0x6800], R13 ;  /* 0x0068000d0c007988 */ /* 0x000fe80008000404 */
[----:B------:R0:W2:Y:S04]  /*12c70*/  @!P0 LDG.E.U16 R11, desc[UR8][R14.64] ;  /* 0x000000080e0b8981 */ /* 0x0000a8000c1e1500 */
[----:B------:R-:W-:Y:S04]  /*12c80*/  STS.U16 [R12+UR4+0x6a00], R19 ;  /* 0x006a00130c007988 */ /* 0x000fe80008000404 */
[----:B----4-:R-:W-:Y:S04]  /*12c90*/  STS.U16 [R12+UR4+0x7800], R18 ;  /* 0x007800120c007988 */ /* 0x010fe80008000404 */
[----:B------:R-:W0:Y:S04]  /*12ca0*/  LDL R15, [R1+0x4dc] ;  /* 0x0004dc00010f7983 */ /* 0x000e280000100800 */
[----:B------:R1:W-:Y:S04]  /*12cb0*/  STS.U16 [R12+UR4+0x7e00], R23 ;  /* 0x007e00170c007988 */ /* 0x0003e80008000404 */
[----:B------:R-:W4:Y:S01]  /*12cc0*/  LDL R28, [R1+0x25c] ;  /* 0x00025c00011c7983 */ /* 0x000f220000100800 */
[----:B-1----:R-:W-:-:S02]  /*12cd0*/  PRMT R12, RZ, 0x7610, R12 ;  /* 0x00007610ff0c7816 */ /* 0x002fc4000000000c */
[----:B0-----:R-:W-:-:S05]  /*12ce0*/  IADD3 R14, P1, PT, R15, R2, RZ ;  /* 0x000000020f0e7210 */ /* 0x001fca0007f3e0ff */
[----:B------:R-:W-:Y:S01]  /*12cf0*/  IMAD.X R15, R27, 0x1, R0, P1 ;  /* 0x000000011b0f7824 */ /* 0x000fe200008e0600 */
[----:B------:R-:W-:Y:S01]  /*12d00*/  PRMT R13, RZ, 0x7610, R13 ;  /* 0x00007610ff0d7816 */ /* 0x000fe2000000000d */
[----:B------:R0:W-:Y:S04]  /*12d10*/  STS.U16 [R4+UR4+0x100], R26 ;  /* 0x0001001a04007988 */ /* 0x0001e80008000404 */
[----:B------:R1:W2:Y:S04]  /*12d20*/  @!P0 LDG.E.U16 R12, desc[UR8][R14.64] ;  /* 0x000000080e0c8981 */ /* 0x0002a8000c1e1500 */
        /* <DEDUP_REMOVED lines=20> */
[----:B------:R-:W2:Y:S04]  /*12e70*/  LDL R28, [R1+0x4a4] ;  /* 0x0004a400011c7983 */ /* 0x000ea80000100800 */
[----:B------:R-:W2:Y:S01]  /*12e80*/  LDL R15, [R1+0x24c] ;  /* 0x00024c00010f7983 */ /* 0x000ea20000100800 */
[----:B-1----:R-:W-:-:S02]  /*12e90*/  IADD3 R14, P1, PT, R27, R2, RZ ;  /* 0x000000021b0e7210 */ /* 0x002fc40007f3e0ff */
[----:B0-----:R-:W-:Y:S01]  /*12ea0*/  PRMT R24, RZ, 0x7610, R24 ;  /* 0x00007610ff187816 */ /* 0x001fe20000000018 */
[----:B------:R-:W3:Y:S02]  /*12eb0*/  LDL R27, [R1+0x21c] ;  /* 0x00021c00011b7983 */ /* 0x000ee40000100800 */
[----:B--2---:R-:W-:-:S05]  /*12ec0*/  IMAD.X R15, R15, 0x1, R0, P1 ;  /* 0x000000010f0f7824 */ /* 0x004fca00008e0600 */
[----:B------:R0:W2:Y:S04]  /*12ed0*/  @!P0 LDG.E.U16 R18, desc[UR8][R14.64] ;  /* 0x000000080e128981 */ /* 0x0000a8000c1e1500 */
[----:B------:R-:W0:Y:S02]  /*12ee0*/  LDL R15, [R1+0x4b4] ;  /* 0x0004b400010f7983 */ /* 0x000e240000100800 */
[----:B0-----:R-:W-:Y:S02]  /*12ef0*/  IADD3 R14, P1, PT, R15, R2, RZ ;  /* 0x000000020f0e7210 */ /* 0x001fe40007f3e0ff */
[----:B------:R-:W2:Y:S03]  /*12f00*/  LDL R15, [R1+0x23c] ;  /* 0x00023c00010f7983 */ /* 0x000ea60000100800 */
[----:B--2---:R-:W-:-:S05]  /*12f10*/  IMAD.X R15, R15, 0x1, R0, P1 ;  /* 0x000000010f0f7824 */ /* 0x004fca00008e0600 */
[----:B------:R0:W2:Y:S04]  /*12f20*/  @!P0 LDG.E.U16 R24, desc[UR8][R14.64] ;  /* 0x000000080e188981 */ /* 0x0000a8000c1e1500 */
[----:B------:R-:W0:Y:S02]  /*12f30*/  LDL R15, [R1+0x4ac] ;  /* 0x0004ac00010f7983 */ /* 0x000e240000100800 */
[----:B0-----:R-:W-:Y:S02]  /*12f40*/  IADD3 R14, P1, PT, R15, R2, RZ ;  /* 0x000000020f0e7210 */ /* 0x001fe40007f3e0ff */
[----:B------:R-:W2:Y:S01]  /*12f50*/  LDL R15, [R1+0x22c] ;  /* 0x00022c00010f7983 */ /* 0x000ea20000100800 */
[----:B------:R-:W-:-:S03]  /*12f60*/  PRMT R23, RZ, 0x7610, R23 ;  /* 0x00007610ff177816 */ /* 0x000fc60000000017 */
[----:B------:R0:W-:Y:S02]  /*12f70*/  STS.U16 [R4+UR4+0x700], R22 ;  /* 0x0007001604007988 */ /* 0x0001e40008000404 */
[----:B0-----:R-:W-:Y:S01]  /*12f80*/  PRMT R22, RZ, 0x7610, R22 ;  /* 0x00007610ff167816 */ /* 0x001fe20000000016 */
[----:B--2---:R-:W-:-:S05]  /*12f90*/  IMAD.X R15, R15, 0x1, R0, P1 ;  /* 0x000000010f0f7824 */ /* 0x004fca00008e0600 */
[----:B------:R0:W2:Y:S02]  /*12fa0*/  @!P0 LDG.E.U16 R23, desc[UR8][R14.64] ;  /* 0x000000080e178981 */ /* 0x0000a4000c1e1500 */
[----:B0-----:R-:W-:Y:S02]  /*12fb0*/  IADD3 R14, P1, PT, R28, R2, RZ ;  /* 0x000000021c0e7210 */ /* 0x001fe40007f3e0ff */
[----:B------:R0:W-:Y:S03]  /*12fc0*/  STS.U16 [R4+UR4+0x900], R21 ;  /* 0x0009001504007988 */ /* 0x0001e60008000404 */
[----:B---3--:R-:W-:Y:S01]  /*12fd0*/  IMAD.X R15, R27, 0x1, R0, P1 ;  /* 0x000000011b0f7824 */ /* 0x008fe200008e0600 */
[----:B------:R-:W-:Y:S01]  /*12fe0*/  PRMT R19, RZ, 0x7610, R19 ;  /* 0x00007610ff137816 */ /* 0x000fe20000000013 */
[----:B------:R-:W3:Y:S04]  /*12ff0*/  LDL R28, [R1+0x1ec] ;  /* 0x0001ec00011c7983 */ /* 0x000ee80000100800 */
[----:B------:R1:W2:Y:S01]  /*13000*/  @!P0 LDG.E.U16 R22, desc[UR8][R14.64] ;  /* 0x000000080e168981 */ /* 0x0002a2000c1e1500 */
[----:B0-----:R-:W-:-:S03]  /*13010*/  PRMT R21, RZ, 0x7610, R21 ;  /* 0x00007610ff157816 */ /* 0x001fc60000000015 */
        /* <DEDUP_REMOVED lines=15> */
[----:B---3--:R-:W-:Y:S01]  /*13110*/  IMAD.X R15, R28, 0x1, R0, P1 ;  /* 0x000000011c0f7824 */ /* 0x008fe200008e0600 */
[----:B------:R0:W-:Y:S04]  /*13120*/  STS.U16 [R4+UR4+0x1300], R5 ;  /* 0x0013000504007988 */ /* 0x0001e80008000404 */
[----:B------:R1:W3:Y:S04]  /*13130*/  @!P0 LDG.E.U16 R3, desc[UR8][R14.64] ;  /* 0x000000080e038981 */ /* 0x0002e8000c1e1500 */
[----:B------:R0:W-:Y:S04]  /*13140*/  STS.U16 [R4+UR4+0x1500], R6 ;  /* 0x0015000604007988 */ /* 0x0001e80008000404 */
        /* <DEDUP_REMOVED lines=15> */
[----:B------:R-:W2:Y:S04]  /*13240*/  LDL R15, [R1+0x1bc] ;  /* 0x0001bc00010f7983 */ /* 0x000ea80000100800 */
[----:B------:R0:W-:Y:S02]  /*13250*/  STS.U16 [R4+UR4+0x1700], R7 ;  /* 0x0017000704007988 */ /* 0x0001e40008000404 */
[----:B0-----:R-:W-:-:S02]  /*13260*/  PRMT R7, RZ, 0x7610, R7 ;  /* 0x00007610ff077816 */ /* 0x001fc40000000007 */
[----:B------:R0:W-:Y:S02]  /*13270*/  STS.U16 [R4+UR4+0x1900], R8 ;  /* 0x0019000804007988 */ /* 0x0001e40008000404 */
[----:B0-----:R-:W-:Y:S01]  /*13280*/  PRMT R8, RZ, 0x7610, R8 ;  /* 0x00007610ff087816 */ /* 0x001fe20000000008 */
[----:B--2---:R-:W-:-:S05]  /*13290*/  IMAD.X R15, R15, 0x1, R0, P1 ;  /* 0x000000010f0f7824 */ /* 0x004fca00008e0600 */
[----:B------:R0:W2:Y:S02]  /*132a0*/  @!P0 LDG.E.U16 R7, desc[UR8][R14.64] ;  /* 0x000000080e078981 */ /* 0x0000a4000c1e1500 */
[----:B0-----:R-:W-:Y:S02]  /*132b0*/  IADD3 R14, P1, PT, R28, R2, RZ ;  /* 0x000000021c0e7210 */ /* 0x001fe40007f3e0ff */
[----:B------:R0:W-:Y:S03]  /*132c0*/  STS.U16 [R4+UR4+0x1b00], R9 ;  /* 0x001b000904007988 */ /* 0x0001e60008000404 */
[----:B---3--:R-:W-:Y:S01]  /*132d0*/  IMAD.X R15, R27, 0x1, R0, P1 ;  /* 0x000000011b0f7824 */ /* 0x008fe200008e0600 */
[----:B------:R1:W-:Y:S04]  /*132e0*/  STS.U16 [R4+UR4+0x1d00], R10 ;  /* 0x001d000a04007988 */ /* 0x0003e80008000404 */
[----:B------:R3:W2:Y:S01]  /*132f0*/  @!P0 LDG.E.U16 R8, desc[UR8][R14.64] ;  /* 0x000000080e088981 */ /* 0x0006a2000c1e1500 */
[----:B0-----:R-:W-:-:S03]  /*13300*/  PRMT R9, RZ, 0x7610, R9 ;  /* 0x00007610ff097816 */ /* 0x001fc60000000009 */
[----:B------:R-:W2:Y:S04]  /*13310*/  LDL R28, [R1+0x1b0] ;  /* 0x0001b000011c7983 */ /* 0x000ea80000100800 */
[----:B------:R0:W-:Y:S04]  /*13320*/  STS.U16 [R4+UR4+0x1f00], R11 ;  /* 0x001f000b04007988 */ /* 0x0001e80008000404 */
[----:B------:R-:W3:Y:S04]  /*13330*/  LDL R15, [R1+0x464] ;  /* 0x00046400010f7983 */ /* 0x000ee80000100800 */
[----:B------:R-:W2:Y:S01]  /*13340*/  LDL R27, [R1+0x44c] ;  /* 0x00044c00011b7983 */ /* 0x000ea20000100800 */
[----:B---3--:R-:W-:-:S03]  /*13350*/  IADD3 R14, P1, PT, R15, R2, RZ ;  /* 0x000000020f0e7210 */ /* 0x008fc60007f3e0ff */
[----:B------:R-:W3:Y:S02]  /*13360*/  LDL R15, [R1+0x19c] ;  /* 0x00019c00010f7983 */ /* 0x000ee40000100800 */
[----:B---3--:R-:W-:-:S05]  /*13370*/  IMAD.X R15, R15, 0x1, R0, P1 ;  /* 0x000000010f0f7824 */ /* 0x008fca00008e0600 */
[----:B------:R3:W2:Y:S04]  /*13380*/  @!P0 LDG.E.U16 R9, desc[UR8][R14.64] ;  /* 0x000000080e098981 */ /* 0x0006a8000c1e1500 */
[----:B------:R-:W3:Y:S02]  /*13390*/  LDL R15, [R1+0x45c] ;  /* 0x00045c00010f7983 */ /* 0x000ee40000100800 */
[----:B---3--:R-:W-:Y:S02]  /*133a0*/  IADD3 R14, P1, PT, R15, R2, RZ ;  /* 0x000000020f0e7210 */ /* 0x008fe40007f3e0ff */
[----:B------:R-:W3:Y:S01]  /*133b0*/  LDL R15, [R1+0x1a0] ;  /* 0x0001a000010f7983 */ /* 0x000ee20000100800 */
[----:B-1----:R-:W-:Y:S02]  /*133c0*/  PRMT R10, RZ, 0x7610, R10 ;  /* 0x00007610ff0a7816 */ /* 0x002fe4000000000a */
[----:B---3--:R-:W-:-:S05]  /*133d0*/  IMAD.X R15, R15, 0x1, R0, P1 ;  /* 0x000000010f0f7824 */ /* 0x008fca00008e0600 */
[----:B------:R1:W3:Y:S04]  /*133e0*/  @!P0 LDG.E.U16 R10, desc[UR8][R14.64] ;  /* 0x000000080e0a8981 */ /* 0x0002e8000c1e1500 */
[----:B------:R-:W1:Y:S01]  /*133f0*/  LDL R15, [R1+0x454] ;  /* 0x00045400010f7983 */ /* 0x000e620000100800 */
[----:B0-----:R-:W-:Y:S02]  /*13400*/  PRMT R11, RZ, 0x7610, R11 ;  /* 0x00007610ff0b7816 */ /* 0x001fe4000000000b */
[----:B-1----:R-:W-:-:S05]  /*13410*/  IADD3 R14, P1, PT, R15, R2, RZ ;  /* 0x000000020f0e7210 */ /* 0x002fca0007f3e0ff */
[----:B--2---:R-:W-:Y:S01]  /*13420*/  IMAD.X R15, R28, 0x1, R0, P1 ;  /* 0x000000011c0f7824 */ /* 0x004fe200008e0600 */
[----:B------:R0:W-:Y:S04]  /*13430*/  STS.U16 [R4+UR4+0x2100], R12 ;  /* 0x0021000c04007988 */ /* 0x0001e80008000404 */
[----:B------:R1:W2:Y:S04]  /*13440*/  @!P0 LDG.E.U16 R11, desc[UR8][R14.64] ;  /* 0x000000080e0b8981 */ /* 0x0002a8000c1e1500 */
[----:B------:R0:W-:Y:S04]  /*13450*/  STS.U16 [R4+UR4+0xf00], R16 ;  /* 0x000f001004007988 */ /* 0x0001e80008000404 */
[----:B------:R3:W-:Y:S04]  /*13460*/  STS.U16 [R4+UR4+0x2500], R26 ;  /* 0x0025001a04007988 */ /* 0x0007e80008000404 */
[----:B------:R-:W2:Y:S01]  /*13470*/  LDL R15, [R1+0x1c0] ;  /* 0x0001c000010f7983 */ /* 0x000ea20000100800 */
[----:B-1----:R-:W-:-:S02]  /*13480*/  IADD3 R14, P1, PT, R27, R2, RZ ;  /* 0x000000021b0e7210 */ /* 0x002fc40007f3e0ff */
[----:B0-----:R-:W-:Y:S01]  /*13490*/  PRMT R12, RZ, 0x7610, R12 ;  /* 0x00007610ff0c7816 */ /* 0x001fe2000000000c */
[----:B------:R-:W4:Y:S01]  /*134a0*/  LDL R28, [R1+0x434] ;  /* 0x00043400011c7983 */ /* 0x000f220000100800 */
[----:B------:R-:W-:-:S03]  /*134b0*/  PRMT R16, RZ, 0x7610, R16 ;  /* 0x00007610ff107816 */ /* 0x000fc60000000010 */
[----:B---3--:R-:W3:Y:S04]  /*134c0*/  LDL R26, [R1+0x1e0] ;  /* 0x0001e000011a7983 */ /* 0x008ee80000100800 */
[----:B------:R-:W3:Y:S01]  /*134d0*/  LDL R27, [R1+0x1f0] ;  /* 0x0001f000011b7983 */ /* 0x000ee20000100800 */
[----:B--2---:R-:W-:-:S05]  /*134e0*/  IMAD.X R15, R15, 0x1, R0, P1 ;  /* 0x000000010f0f7824 */ /* 0x004fca00008e0600 */
[----:B------:R0:W2:Y:S04]  /*134f0*/  @!P0 LDG.E.U16 R12, desc[UR8][R14.64] ;  /* 0x000000080e0c8981 */ /* 0x0000a8000c1e1500 */
[----:B------:R-:W0:Y:S02]  /*13500*/  LDL R15, [R1+0x444] ;  /* 0x00044400010f7983 */ /* 0x000e240000100800 */
[----:B0-----:R-:W-:Y:S02]  /*13510*/  IADD3 R14, P1, PT, R15, R2, RZ ;  /* 0x000000020f0e7210 */ /* 0x001fe40007f3e0ff */
[----:B------:R-:W2:Y:S03]  /*13520*/  LDL R15, [R1+0x1d0] ;  /* 0x0001d000010f7983 */ /* 0x000ea60000100800 */
[----:B--2---:R-:W-:-:S05]  /*13530*/  IMAD.X R15, R15, 0x1, R0, P1 ;  /* 0x000000010f0f7824 */ /* 0x004fca00008e0600 */
[----:B------:R0:W2:Y:S04]  /*13540*/  @!P0 LDG.E.U16 R16, desc[UR8][R14.64] ;  /* 0x000000080e108981 */ /* 0x0000a8000c1e1500 */
[----:B------:R-:W0:Y:S04]  /*13550*/  LDL R15, [R1+0x43c] ;  /* 0x00043c00010f7983 */ /* 0x000e280000100800 */
[----:B------:R1:W-:Y:S02]  /*13560*/  STS.U16 [R4+UR4+0x2300], R13 ;  /* 0x0023000d04007988 */ /* 0x0003e40008000404 */
[----:B-1----:R-:W-:-:S02]  /*13570*/  PRMT R13, RZ, 0x7610, R13 ;  /* 0x00007610ff0d7816 */ /* 0x002fc4000000000d */
[----:B------:R1:W-:Y:S04]  /*13580*/  STS.U16 [R4+UR4+0xd00], R17 ;  /* 0x000d001104007988 */ /* 0x0003e80008000404 */
[----:B----4-:R4:W-:Y:S01]  /*13590*/  STS.U16 [R4+UR4+0x2700], R25 ;  /* 0x0027001904007988 */ /* 0x0109e20008000404 */
[----:B-1----:R-:W-:-:S03]  /*135a0*/  PRMT R17, RZ, 0x7610, R17 ;  /* 0x00007610ff117816 */ /* 0x002fc60000000011 */
[----:B----4-:R-:W4:Y:S01]  /*135b0*/  LDL R25, [R1+0x42c] ;  /* 0x00042c0001197983 */ /* 0x010f220000100800 */
[----:B0-----:R-:W-:-:S05]  /*135c0*/  IADD3 R14, P1, PT, R15, R2, RZ ;  /* 0x000000020f0e7210 */ /* 0x001fca0007f3e0ff */
[----:B---3--:R-:W-:Y:S01]  /*135d0*/  IMAD.X R15, R26, 0x1, R0, P1 ;  /* 0x000000011a0f7824 */ /* 0x008fe200008e0600 */
[----:B------:R0:W-:Y:S04]  /*135e0*/  STS.U16 [R4+UR4+0x2900], R18 ;  /* 0x0029001204007988 */ /* 0x0001e80008000404 */
[----:B------:R1:W3:Y:S04]  /*135f0*/  @!P0 LDG.E.U16 R13, desc[UR8][R14.64] ;  /* 0x000000080e0d8981 */ /* 0x0002e8000c1e1500 */
[----:B------:R-:W2:Y:S01]  /*13600*/  LDL R26, [R1+0x414] ;  /* 0x00041400011a7983 */ /* 0x000ea20000100800 */
[----:B-1----:R-:W-:-:S02]  /*13610*/  IADD3 R14, P1, PT, R28, R2, RZ ;  /* 0x000000021c0e7210 */ /* 0x002fc40007f3e0ff */
[----:B0-----:R-:W-:Y:S01]  /*13620*/  PRMT R18, RZ, 0x7610, R18 ;  /* 0x00007610ff127816 */ /* 0x001fe20000000012 */
[----:B------:R-:W2:Y:S02]  /*13630*/  LDL R28, [R1+0x41c] ;  /* 0x00041c00011c7983 */ /* 0x000ea40000100800 */
[----:B------:R-:W-:Y:S02]  /*13640*/  IMAD.X R15, R27, 0x1, R0, P1 ;  /* 0x000000011b0f7824 */ /* 0x000fe400008e0600 */
[----:B------:R-:W2:Y:S04]  /*13650*/  LDL R27, [R1+0x220] ;  /* 0x00022000011b7983 */ /* 0x000ea80000100800 */
[----:B------:R4:W2:Y:S04]  /*13660*/  @!P0 LDG.E.U16 R17, desc[UR8][R14.64] ;  /* 0x000000080e118981 */ /* 0x0008a8000c1e1500 */
[----:B------:R-:W2:Y:S01]  /*13670*/  LDL R15, [R1+0x200] ;  /* 0x00020000010f7983 */ /* 0x000ea20000100800 */
[----:B----4-:R-:W-:-:S03]  /*13680*/  IADD3 R14, P1, PT, R25, R2, RZ ;  /* 0x00000002190e7210 */ /* 0x010fc60007f3e0ff */
[----:B------:R-:W4:Y:S02]  /*13690*/  LDL R25, [R1+0x230] ;  /* 0x0002300001197983 */ /* 0x000f240000100800 */
[----:B--2---:R-:W-:-:S05]  /*136a0*/  IMAD.X R15, R15, 0x1, R0, P1 ;  /* 0x000000010f0f7824 */ /* 0x004fca00008e0600 */
[----:B------:R0:W2:Y:S04]  /*136b0*/  @!P0 LDG.E.U16 R18, desc[UR8][R14.64] ;  /* 0x000000080e128981 */ /* 0x0000a8000c1e1500 */
[----:B------:R-:W0:Y:S02]  /*136c0*/  LDL R15, [R1+0x424] ;  /* 0x00042400010f7983 */ /* 0x000e240000100800 */
[----:B0-----:R-:W-:Y:S02]  /*136d0*/  IADD3 R14, P1, PT, R15, R2, RZ ;  /* 0x000000020f0e7210 */ /* 0x001fe40007f3e0ff */
[----:B------:R-:W2:Y:S04]  /*136e0*/  LDL R15, [R1+0x210] ;  /* 0x00021000010f7983 */ /* 0x000ea80000100800 */
[----:B------:R0:W-:Y:S02]  /*136f0*/  STS.U16 [R4+UR4+0xb00], R20 ;  /* 0x000b001404007988 */ /* 0x0001e40008000404 */
[----:B0-----:R-:W-:-:S02]  /*13700*/  PRMT R20, RZ, 0x7610, R20 ;  /* 0x00007610ff147816 */ /* 0x001fc40000000014 */
[----:B------:R0:W-:Y:S01]  /*13710*/  STS.U16 [R4+UR4+0x2d00], R23 ;  /* 0x002d001704007988 */ /* 0x0001e20008000404 */
[----:B------:R-:W1:Y:S01]  /*13720*/  S2UR UR7, SR_CgaCtaId ;  /* 0x00000000000779c3 */ /* 0x000e620000008800 */
[----:B0-----:R-:W-:Y:S02]  /*13730*/  PRMT R23, RZ, 0x7610, R23 ;  /* 0x00007610ff177816 */ /* 0x001fe40000000017 */
[----:B------:R0:W-:Y:S02]  /*13740*/  STS.U16 [R4+UR4+0x2b00], R24 ;  /* 0x002b001804007988 */ /* 0x0001e40008000404 */
[----:B0-----:R-:W-:Y:S01]  /*13750*/  PRMT R24, RZ, 0x7610, R24 ;  /* 0x00007610ff187816 */ /* 0x001fe20000000018 */
[----:B------:R-:W-:Y:S02]  /*13760*/  UMOV UR6, 0x400 ;  /* 0x0000040000067882 */ /* 0x000fe40000000000 */
[----:B-1----:R-:W-:Y:S01]  /*13770*/  ULEA UR6, UR7, UR6, 0x18 ;  /* 0x0000000607067291 */ /* 0x002fe2000f8ec0ff */
[----:B--2---:R-:W-:-:S05]  /*13780*/  IMAD.X R15, R15, 0x1, R0, P1 ;  /* 0x000000010f0f7824 */ /* 0x004fca00008e0600 */
[----:B------:R0:W2:Y:S02]  /*13790*/  @!P0 LDG.E.U16 R20, desc[UR8][R14.64] ;  /* 0x000000080e148981 */ /* 0x0000a4000c1e1500 */
[----:B0-----:R-:W-:-:S05]  /*137a0*/  IADD3 R14, P1, PT, R28, R2, RZ ;  /* 0x000000021c0e7210 */ /* 0x001fca0007f3e0ff */
[--C-:B------:R-:W-:Y:S02]  /*137b0*/  IMAD.X R15, R27, 0x1, R0.reuse, P1 ;  /* 0x000000011b0f7824 */ /* 0x100fe400008e0600 */
[----:B------:R-:W0:Y:S03]  /*137c0*/  S2R R27, SR_TID.X ;  /* 0x00000000001b7919 */ /* 0x000e260000002100 */
[----:B------:R1:W2:Y:S02]  /*137d0*/  @!P0 LDG.E.U16 R23, desc[UR8][R14.64] ;  /* 0x000000080e178981 */ /* 0x0002a4000c1e1500 */
[----:B-1----:R-:W-:Y:S02]  /*137e0*/  IADD3 R14, P1, PT, R26, R2, RZ ;  /* 0x000000021a0e7210 */ /* 0x002fe40007f3e0ff */
[----:B------:R1:W-:Y:S03]  /*137f0*/  STS.U16 [R4+UR4+0x2f00], R22 ;  /* 0x002f001604007988 */ /* 0x0003e60008000404 */
[----:B----4-:R-:W-:Y:S01]  /*13800*/  IMAD.X R15, R25, 0x1, R0, P1 ;  /* 0x00000001190f7824 */ /* 0x010fe200008e0600 */
[----:B------:R4:W-:Y:S04]  /*13810*/  STS.U16 [R4+UR4+0x3100], R21 ;  /* 0x0031001504007988 */ /* 0x0009e80008000404 */
[----:B------:R1:W2:Y:S04]  /*13820*/  @!P0 LDG.E.U16 R24, desc[UR8][R14.64] ;  /* 0x000000080e188981 */ /* 0x0002a8000c1e1500 */
[----:B------:R-:W2:Y:S01]  /*13830*/  LDL R26, [R1+0x3fc] ;  /* 0x0003fc00011a7983 */ /* 0x000ea20000100800 */
[----:B0-----:R-:W-:-:S02]  /*13840*/  IMAD.SHL.U32 R28, R27, 0x40, RZ ;  /* 0x000000401b1c7824 */ /* 0x001fc400078e00ff */
[----:B-1----:R-:W-:-:S03]  /*13850*/  IMAD.SHL.U32 R14, R27, 0x8, RZ ;  /* 0x000000081b0e7824 */ /* 0x002fc600078e00ff */
[----:B------:R-:W-:Y:S01]  /*13860*/  LOP3.LUT R28, R28, 0x1c0, RZ, 0xc0, !PT ;  /* 0x000001c01c1c7812 */ /* 0x000fe200078ec0ff */
[----:B------:R-:W-:-:S03]  /*13870*/  IMAD.SHL.U32 R25, R27, 0x2, RZ ;  /* 0x000000021b197824 */ /* 0x000fc600078e00ff */
[----:B------:R-:W-:Y:S02]  /*13880*/  LOP3.LUT R15, R28, 0x30, R14, 0xf8, !PT ;  /* 0x000000301c0f7812 */ /* 0x000fe400078ef80e */
[--C-:B------:R-:W-:Y:S02]  /*13890*/  LOP3.LUT R14, R14, 0x30, R25.reuse, 0x48, !PT ;  /* 0x000000300e0e7812 */ /* 0x100fe400078e4819 */
[----:B------:R-:W-:Y:S02]  /*138a0*/  LOP3.LUT R25, R15, 0x10, R25, 0x78, !PT ;  /* 0x000000100f197812 */ /* 0x000fe400078e7819 */
[----:B------:R-:W-:-:S04]  /*138b0*/  LOP3.LUT R15, R27, 0x60, RZ, 0xc0, !PT ;  /* 0x000000601b0f7812 */ /* 0x000fc800078ec0ff */
[----:B------:R-:W-:-:S04]  /*138c0*/  LEA R15, R15, UR6, 0x4 ;  /* 0x000000060f0f7c11 */ /* 0x000fc8000f8e20ff */
[----:B------:R-:W-:Y:S02]  /*138d0*/  IADD3 R28, PT, PT, R28, R15, R14 ;  /* 0x0000000f1c1c7210 */ /* 0x000fe40007ffe00e */
[----:B------:R-:W2:Y:S04]  /*138e0*/  LDL R14, [R1+0x40c] ;  /* 0x00040c00010e7983 */ /* 0x000ea80000100800 */
[----:B------:R-:W3:Y:S01]  /*138f0*/  LDL R15, [R1+0x240] ;  /* 0x00024000010f7983 */ /* 0x000ee20000100800 */
[----:B------:R-:W-:Y:S02]  /*13900*/  PRMT R22, RZ, 0x7610, R22 ;  /* 0x00007610ff167816 */ /* 0x000fe40000000016 */
[----:B--2---:R-:W-:-:S05]  /*13910*/  IADD3 R14, P1, PT, R14, R2, RZ ;  /* 0x000000020e0e7210 */ /* 0x004fca0007f3e0ff */
[----:B---3--:R-:W-:-:S05]  /*13920*/  IMAD.X R15, R15, 0x1, R0, P1 ;  /* 0x000000010f0f7824 */ /* 0x008fca00008e0600 */
[----:B------:R0:W2:Y:S04]  /*13930*/  @!P0 LDG.E.U16 R22, desc[UR8][R14.64] ;  /* 0x000000080e168981 */ /* 0x0000a8000c1e1500 */
[----:B------:R-:W0:Y:S02]  /*13940*/  LDL R15, [R1+0x404] ;  /* 0x00040400010f7983 */ /* 0x000e240000100800 */
[----:B0-----:R-:W-:Y:S02]  /*13950*/  IADD3 R14, P1, PT, R15, R2, RZ ;  /* 0x000000020f0e7210 */ /* 0x001fe40007f3e0ff */
[----:B------:R-:W3:Y:S01]  /*13960*/  LDL R15, [R1+0x250] ;  /* 0x00025000010f7983 */ /* 0x000ee20000100800 */
[----:B----4-:R-:W-:-:S03]  /*13970*/  PRMT R21, RZ, 0x7610, R21 ;  /* 0x00007610ff157816 */ /* 0x010fc60000000015 */
[----:B------:R0:W-:Y:S04]  /*13980*/  STS.U16 [R4+UR4+0x3900], R6 ;  /* 0x0039000604007988 */ /* 0x0001e80008000404 */
[----:B------:R1:W-:Y:S04]  /*13990*/  STS.U16 [R4+UR4+0x3b00], R7 ;  /* 0x003b000704007988 */ /* 0x0003e80008000404 */
[----:B0-----:R-:W4:Y:S04]  /*139a0*/  LDL R6, [R1+0x3f4] ;  /* 0x0003f40001067983 */ /* 0x001f280000100800 */
[----:B-1----:R-:W2:Y:S01]  /*139b0*/  LDL R7, [R1+0x270] ;  /* 0x0002700001077983 */ /* 0x002ea20000100800 */
[----:B---3--:R-:W-:-:S05]  /*139c0*/  IMAD.X R15, R15, 0x1, R0, P1 ;  /* 0x000000010f0f7824 */ /* 0x008fca00008e0600 */
[----:B------:R0:W3:Y:S04]  /*139d0*/  @!P0 LDG.E.U16 R21, desc[UR8][R14.64] ;  /* 0x000000080e158981 */ /* 0x0000e8000c1e1500 */
[----:B------:R-:W2:Y:S01]  /*139e0*/  LDL R15, [R1+0x260] ;  /* 0x00026000010f7983 */ /* 0x000ea20000100800 */
[----:B0-----:R-:W-:-:S03]  /*139f0*/  IADD3 R14, P1, PT, R26, R2, RZ ;  /* 0x000000021a0e7210 */ /* 0x001fc60007f3e0ff */
[----:B------:R0:W-:Y:S04]  /*13a00*/  STS.U16 [R4+UR4+0x3500], R3 ;  /* 0x0035000304007988 */ /* 0x0001e80008000404 */
[----:B------:R1:W-:Y:S04]  /*13a10*/  STS.U16 [R4+UR4+0x3300], R19 ;  /* 0x0033001304007988 */ /* 0x0003e80008000404 */
[----:B------:R4:W-:Y:S01]  /*13a20*/  STS.U16 [R4+UR4+0x3d00], R8 ;  /* 0x003d000804007988 */ /* 0x0009e20008000404 */
[----:B0-----:R-:W-:-:S03]  /*13a30*/  PRMT R3, RZ, 0x7610, R3 ;  /* 0x00007610ff037816 */ /* 0x001fc60000000003 */
[----:B------:R-:W3:Y:S01]  /*13a40*/  LDL R26, [R1+0x290] ;  /* 0x00029000011a7983 */ /* 0x000ee20000100800 */
[----:B-1----:R-:W-:-:S03]  /*13a50*/  PRMT R19, RZ, 0x7610, R19 ;  /* 0x00007610ff137816 */ /* 0x002fc60000000013 */
[----:B----4-:R-:W4:Y:S01]  /*13a60*/  LDL R8, [R1+0x280] ;  /* 0x0002800001087983 */ /* 0x010f220000100800 */
[----:B--2---:R-:W-:Y:S01]  /*13a70*/  IMAD.X R15, R15, 0x1, R0, P1 ;  /* 0x000000010f0f7824 */ /* 0x004fe200008e0600 */
[----:B------:R-:W-:-:S04]  /*13a80*/  IADD3 R6, P1, PT, R6, R2, RZ ;  /* 0x0000000206067210 */ /* 0x000fc80007f3e0ff */
[----:B------:R-:W2:Y:S01]  /*13a90*/  @!P0 LDG.E.U16 R19, desc[UR8][R14.64] ;  /* 0x000000080e138981 */ /* 0x000ea2000c1e1500 */
[----:B------:R-:W-:-:S05]  /*13aa0*/  IMAD.X R7, R7, 0x1, R0, P1 ;  /* 0x0000000107077824 */ /* 0x000fca00008e0600 */
[----:B------:R0:W2:Y:S04]  /*13ab0*/  @!P0 LDG.E.U16 R3, desc[UR8][R6.64] ;  /* 0x0000000806038981 */ /* 0x0000a8000c1e1500 */
[----:B------:R-:W2:Y:S04]  /*13ac0*/  LDL R15, [R1+0x3e4] ;  /* 0x0003e400010f7983 */ /* 0x000ea80000100800 */
[----:B------:R1:W-:Y:S04]  /*13ad0*/  STS.U16 [R4+UR4+0x3700], R5 ;  /* 0x0037000504007988 */ /* 0x0003e80008000404 */
[----:B------:R-:W0:Y:S04]  /*13ae0*/  LDL R7, [R1+0x3ec] ;  /* 0x0003ec0001077983 */ /* 0x000e280000100800 */
[----:B------:R-:W-:Y:S01]  /*13af0*/  STS.U16 [R4+UR4+0x3f00], R9 ;  /* 0x003f000904007988 */ /* 0x000fe20008000404 */
[----:B-1----:R-:W-:-:S03]  /*13b00*/  PRMT R5, RZ, 0x7610, R5 ;  /* 0x00007610ff057816 */ /* 0x002fc60000000005 */
[----:B------:R-:W3:Y:S04]  /*13b10*/  LDL R14, [R1+0x3dc] ;  /* 0x0003dc00010e7983 */ /* 0x000ee80000100800 */
[----:B------:R1:W-:Y:S04]  /*13b20*/  STS.U16 [R4+UR4+0x4100], R10 ;  /* 0x0041000a04007988 */ /* 0x0003e80008000404 */
[----:B------:R4:W-:Y:S04]  /*13b30*/  STS.U16 [R4+UR4+0x4300], R11 ;  /* 0x0043000b04007988 */ /* 0x0009e80008000404 */
[----:B-1----:R-:W3:Y:S04]  /*13b40*/  LDL R10, [R1+0x3d4] ;  /* 0x0003d400010a7983 */ /* 0x002ee80000100800 */
[----:B----4-:R-:W4:Y:S01]  /*13b50*/  LDL R11, [R1+0x2b0] ;  /* 0x0002b000010b7983 */ /* 0x010f220000100800 */
[----:B0-----:R-:W-:-:S05]  /*13b60*/  IADD3 R6, P1, PT, R7, R2, RZ ;  /* 0x0000000207067210 */ /* 0x001fca0007f3e0ff */
[--C-:B------:R-:W-:Y:S01]  /*13b70*/  IMAD.X R7, R8, 0x1, R0.reuse, P1 ;  /* 0x0000000108077824 */ /* 0x100fe200008e0600 */
[----:B--2---:R-:W-:Y:S02]  /*13b80*/  IADD3 R8, P1, PT, R15, R2, RZ ;  /* 0x000000020f087210 */ /* 0x004fe40007f3e0ff */
[----:B------:R-:W2:Y:S04]  /*13b90*/  LDL R15, [R1+0x2c0] ;  /* 0x0002c000010f7983 */ /* 0x000ea80000100800 */
[----:B------:R0:W2:Y:S01]  /*13ba0*/  @!P0 LDG.E.U16 R5, desc[UR8][R6.64] ;  /* 0x0000000806058981 */ /* 0x0000a2000c1e1500 */
[----:B---3--:R-:W-:-:S03]  /*13bb0*/  IMAD.X R9, R26, 0x1, R0, P1 ;  /* 0x000000011a097824 */ /* 0x008fc600008e0600 */
[----:B------:R-:W3:Y:S01]  /*13bc0*/  LDL R26, [R1+0x2d0] ;  /* 0x0002d000011a7983 */ /* 0x000ee20000100800 */
[----:B0-----:R-:W-:-:S06]  /*13bd0*/  PRMT R6, RZ, 0x7610, R6 ;  /* 0x00007610ff067816 */ /* 0x001fcc0000000006 */
[----:B------:R0:W2:Y:S04]  /*13be0*/  @!P0 LDG.E.U16 R6, desc[UR8][R8.64] ;  /* 0x0000000808068981 */ /* 0x0000a8000c1e1500 */
[----:B------:R-:W2:Y:S01]  /*13bf0*/  LDL R9, [R1+0x2a0] ;  /* 0x0002a00001097983 */ /* 0x000ea20000100800 */
[-C--:B0-----:R-:W-:Y:S02]  /*13c00*/  IADD3 R8, P1, PT, R14, R2.reuse, RZ ;  /* 0x000000020e087210 */ /* 0x081fe40007f3e0ff */
[----:B------:R-:W-:Y:S01]  /*13c10*/  PRMT R7, RZ, 0x7610, R7 ;  /* 0x00007610ff077816 */ /* 0x000fe20000000007 */
[----:B------:R-:W3:Y:S02]  /*13c20*/  LDL R14, [R1+0x3c4] ;  /* 0x0003c400010e7983 */ /* 0x000ee40000100800 */
[----:B--2---:R-:W-:Y:S01]  /*13c30*/  IMAD.X R9, R9, 0x1, R0, P1 ;  /* 0x0000000109097824 */ /* 0x004fe200008e0600 */
[----:B------:R-:W-:-:S04]  /*13c40*/  IADD3 R10, P1, PT, R10, R2, RZ ;  /* 0x000000020a0a7210 */ /* 0x000fc80007f3e0ff */
[----:B------:R0:W2:Y:S01]  /*13c50*/  @!P0 LDG.E.U16 R7, desc[UR8][R8.64] ;  /* 0x0000000808078981 */ /* 0x0000a2000c1e1500 */
[----:B----4-:R-:W-:Y:S01]  /*13c60*/  IMAD.X R11, R11, 0x1, R0, P1 ;  /* 0x000000010b0b7824 */ /* 0x010fe200008e0600 */
[----:B0-----:R-:W-:-:S06]  /*13c70*/  PRMT R8, RZ, 0x7610, R8 ;  /* 0x00007610ff087816 */ /* 0x001fcc0000000008 */
[----:B------:R0:W4:Y:S04]  /*13c80*/  @!P0 LDG.E.U16 R8, desc[UR8][R10.64] ;  /* 0x000000080a088981 */ /* 0x000128000c1e1500 */
[----:B------:R-:W0:Y:S01]  /*13c90*/  LDL R11, [R1+0x3cc] ;  /* 0x0003cc00010b7983 */ /* 0x000e220000100800 */
[----:B------:R-:W-:-:S03]  /*13ca0*/  PRMT R9, RZ, 0x7610, R9 ;  /* 0x00007610ff097816 */ /* 0x000fc60000000009 */
[----:B------:R1:W-:Y:S04]  /*13cb0*/  STS.U16 [R4+UR4+0x4500], R12 ;  /* 0x0045000c04007988 */ /* 0x0003e80008000404 */
[----:B-1----:R-:W2:Y:S01]  /*13cc0*/  LDL R12, [R1+0x3bc] ;  /* 0x0003bc00010c7983 */ /* 0x002ea20000100800 */
[----:B0-----:R-:W-:-:S05]  /*13cd0*/  IADD3 R10, P1, PT, R11, R2, RZ ;  /* 0x000000020b0a7210 */ /* 0x001fca0007f3e0ff */
[----:B------:R-:W-:Y:S01]  /*13ce0*/  IMAD.X R11, R15, 0x1, R0, P1 ;  /* 0x000000010f0b7824 */ /* 0x000fe200008e0600 */
[----:B---3--:R-:W-:-:S04]  /*13cf0*/  IADD3 R14, P1, PT, R14, R2, RZ ;  /* 0x000000020e0e7210 */ /* 0x008fc80007f3e0ff */
[----:B------:R0:W3:Y:S01]  /*13d00*/  @!P0 LDG.E.U16 R9, desc[UR8][R10.64] ;  /* 0x000000080a098981 */ /* 0x0000e2000c1e1500 */
[----:B------:R-:W-:Y:S01]  /*13d10*/  IMAD.X R15, R26, 0x1, R0, P1 ;  /* 0x000000011a0f7824 */ /* 0x000fe200008e0600 */
[----:B0-----:R-:W-:Y:S02]  /*13d20*/  PRMT R10, RZ, 0x7610, R10 ;  /* 0x00007610ff0a7816 */ /* 0x001fe4000000000a */
[----:B------:R0:W-:Y:S01]  /*13d30*/  STS.U16 [R4+UR4+0x4900], R13 ;  /* 0x0049000d04007988 */ /* 0x0001e20008000404 */
[----:B------:R-:W-:-:S03]  /*13d40*/  PRMT R11, RZ, 0x7610, R11 ;  /* 0x00007610ff0b7816 */ /* 0x000fc6000000000b */
[----:B------:R-:W3:Y:S04]  /*13d50*/  LDL R26, [R1+0x3a4] ;  /* 0x0003a400011a7983 */ /* 0x000ee80000100800 */
[----:B------:R1:W3:Y:S04]  /*13d60*/  @!P0 LDG.E.U16 R10, desc[UR8][R14.64] ;  /* 0x000000080e0a8981 */ /* 0x0002e8000c1e1500 */
[----:B------:R-:W0:Y:S04]  /*13d70*/  LDL R14, [R1+0x2e0] ;  /* 0x0002e000010e7983 */ /* 0x000e280000100800 */
[----:B------:R-:W1:Y:S01]  /*13d80*/  LDL R15, [R1+0x3b4] ;  /* 0x0003b400010f7983 */ /* 0x000e620000100800 */
[----:B--2---:R-:W-:-:S05]  /*13d90*/  IADD3 R12, P1, PT, R12, R2, RZ ;  /* 0x000000020c0c7210 */ /* 0x004fca0007f3e0ff */
[----:B0-----:R-:W-:Y:S01]  /*13da0*/  IMAD.X R13, R14, 0x1, R0, P1 ;  /* 0x000000010e0d7824 */ /* 0x001fe200008e0600 */
[----:B-1----:R-:W-:-:S04]  /*13db0*/  IADD3 R14, P1, PT, R15, R2, RZ ;  /* 0x000000020f0e7210 */ /* 0x002fc80007f3e0ff */
[----:B------:R0:W2:Y:S04]  /*13dc0*/  @!P0 LDG.E.U16 R11, desc[UR8][R12.64] ;  /* 0x000000080c0b8981 */ /* 0x0000a8000c1e1500 */
        /* <DEDUP_REMOVED lines=10> */
[----:B------:R-:W2:Y:S01]  /*13e70*/  LDL R15, [R1+0x310] ;  /* 0x00031000010f7983 */ /* 0x000ea20000100800 */
[----:B---3--:R-:W-:-:S03]  /*13e80*/  IADD3 R14, P1, PT, R26, R2, RZ ;  /* 0x000000021a0e7210 */ /* 0x008fc60007f3e0ff */
[----:B------:R0:W-:Y:S04]  /*13e90*/  STS.U16 [R4+UR4+0x4700], R16 ;  /* 0x0047001004007988 */ /* 0x0001e80008000404 */
[----:B------:R1:W-:Y:S04]  /*13ea0*/  STS.U16 [R4+UR4+0x4b00], R17 ;  /* 0x004b001104007988 */ /* 0x0003e80008000404 */
[----:B------:R3:W-:Y:S01]  /*13eb0*/  STS.U16 [R4+UR4+0x5300], R24 ;  /* 0x0053001804007988 */ /* 0x0007e20008000404 */
[----:B0-----:R-:W-:-:S03]  /*13ec0*/  PRMT R16, RZ, 0x7610, R16 ;  /* 0x00007610ff107816 */ /* 0x001fc60000000010 */
[----:B------:R-:W4:Y:S01]  /*13ed0*/  LDL R26, [R1+0x348] ;  /* 0x00034800011a7983 */ /* 0x000f220000100800 */
[----:B--2---:R-:W-:Y:S01]  /*13ee0*/  IMAD.X R15, R15, 0x1, R0, P1 ;  /* 0x000000010f0f7824 */ /* 0x004fe200008e0600 */
[----:B-1----:R-:W-:Y:S02]  /*13ef0*/  PRMT R17, RZ, 0x7610, R17 ;  /* 0x00007610ff117816 */ /* 0x002fe40000000011 */
[----:B---3--:R-:W2:Y:S04]  /*13f00*/  LDL R24, [R1+0x544] ;  /* 0x0005440001187983 */ /* 0x008ea80000100800 */
[----:B------:R0:W3:Y:S04]  /*13f10*/  @!P0 LDG.E.U16 R16, desc[UR8][R14.64] ;  /* 0x000000080e108981 */ /* 0x0000e8000c1e1500 */
[----:B------:R-:W0:Y:S02]  /*13f20*/  LDL R15, [R1+0x39c] ;  /* 0x00039c00010f7983 */ /* 0x000e240000100800 */
[----:B0-----:R-:W-:-:S02]  /*13f30*/  IADD3 R14, P1, PT, R15, R2, RZ ;  /* 0x000000020f0e7210 */ /* 0x001fc40007f3e0ff */
[----:B------:R-:W2:Y:S03]  /*13f40*/  LDL R15, [R1+0x320] ;  /* 0x00032000010f7983 */ /* 0x000ea60000100800 */
[----:B--2---:R-:W-:-:S05]  /*13f50*/  IMAD.X R15, R15, 0x1, R0, P1 ;  /* 0x000000010f0f7824 */ /* 0x004fca00008e0600 */
[----:B------:R0:W2:Y:S04]  /*13f60*/  @!P0 LDG.E.U16 R17, desc[UR8][R14.64] ;  /* 0x000000080e118981 */ /* 0x0000a8000c1e1500 */
[----:B------:R-:W0:Y:S02]  /*13f70*/  LDL R15, [R1+0x394] ;  /* 0x00039400010f7983 */ /* 0x000e240000100800 */
[----:B0-----:R-:W-:Y:S02]  /*13f80*/  IADD3 R14, P1, PT, R15, R2, RZ ;  /* 0x000000020f0e7210 */ /* 0x001fe40007f3e0ff */
[----:B------:R-:W2:Y:S04]  /*13f90*/  LDL R15, [R1+0x338] ;  /* 0x00033800010f7983 */ /* 0x000ea80000100800 */
[----:B------:R0:W-:Y:S02]  /*13fa0*/  STS.U16 [R4+UR4+0x4d00], R18 ;  /* 0x004d001204007988 */ /* 0x0001e40008000404 */
[----:B0-----:R-:W-:-:S02]  /*13fb0*/  PRMT R18, RZ, 0x7610, R18 ;  /* 0x00007610ff127816 */ /* 0x001fc40000000012 */
[----:B------:R0:W-:Y:S04]  /*13fc0*/  STS.U16 [R4+UR4+0x4f00], R20 ;  /* 0x004f001404007988 */ /* 0x0001e80008000404 */
[----:B------:R1:W-:Y:S01]  /*13fd0*/  STS.U16 [R4+UR4+0x5100], R23 ;  /* 0x0051001704007988 */ /* 0x0003e20008000404 */
[----:B0-----:R-:W-:-:S03]  /*13fe0*/  PRMT R20, RZ, 0x7610, R20 ;  /* 0x00007610ff147816 */ /* 0x001fc60000000014 */
[----:B-1----:R-:W3:Y:S01]  /*13ff0*/  LDL R23, [R1+0x75c] ;  /* 0x00075c0001177983 */ /* 0x002ee20000100800 */
[----:B--2---:R-:W-:-:S05]  /*14000*/  IMAD.X R15, R15, 0x1, R0, P1 ;  /* 0x000000010f0f7824 */ /* 0x004fca00008e0600 */
[----:B------:R0:W2:Y:S02]  /*14010*/  @!P0 LDG.E.U16 R18, desc[UR8][R14.64] ;  /* 0x000000080e128981 */ /* 0x0000a4000c1e1500 */
[----:B0-----:R-:W-:Y:S02]  /*14020*/  IADD3 R14, P1, PT, R24, R2, RZ ;  /* 0x00000002180e7210 */ /* 0x001fe40007f3e0ff */
[----:B------:R0:W-:Y:S03]  /*14030*/  STS.U16 [R4+UR4+0x5700], R21 ;  /* 0x0057001504007988 */ /* 0x0001e60008000404 */
[----:B----4-:R-:W-:Y:S01]  /*14040*/  IMAD.X R15, R26, 0x1, R0, P1 ;  /* 0x000000011a0f7824 */ /* 0x010fe200008e0600 */
[----:B------:R1:W-:Y:S04]  /*14050*/  STS.U16 [R4+UR4+0x5900], R19 ;  /* 0x0059001304007988 */ /* 0x0003e80008000404 */
[----:B------:R3:W4:Y:S01]  /*14060*/  @!P0 LDG.E.U16 R20, desc[UR8][R14.64] ;  /* 0x000000080e148981 */ /* 0x000722000c1e1500 */
[----:B0-----:R-:W-:-:S03]  /*14070*/  PRMT R21, RZ, 0x7610, R21 ;  /* 0x00007610ff157816 */ /* 0x001fc60000000015 */
[----:B------:R-:W2:Y:S04]  /*14080*/  LDL R26, [R1+0x378] ;  /* 0x00037800011a7983 */ /* 0x000ea80000100800 */
[----:B------:R-:W2:Y:S04]  /*14090*/  LDL R24, [R1+0x784] ;  /* 0x0007840001187983 */ /* 0x000ea80000100800 */
[----:B------:R-:W2:Y:S01]  /*140a0*/  LDL R15, [R1+0x358] ;  /* 0x00035800010f7983 */ /* 0x000ea20000100800 */
[----:B---3--:R-:W-:Y:S02]  /*140b0*/  IADD3 R14, P1, PT, R23, R2, RZ ;  /* 0x00000002170e7210 */ /* 0x008fe40007f3e0ff */
[----:B-1----:R-:W-:Y:S01]  /*140c0*/  PRMT R19, RZ, 0x7610, R19 ;  /* 0x00007610ff137816 */ /* 0x002fe20000000013 */
        /* <DEDUP_REMOVED lines=13> */
[----:B0-----:R-:W-:-:S05]  /*141a0*/  IADD3 R14, P1, PT, R15, R2, RZ ;  /* 0x000000020f0e7210 */ /* 0x001fca0007f3e0ff */
[----:B------:R-:W-:-:S05]  /*141b0*/  IMAD.X R15, R26, 0x1, R0, P1 ;  /* 0x000000011a0f7824 */ /* 0x000fca00008e0600 */
[----:B------:R0:W2:Y:S02]  /*141c0*/  @!P0 LDG.E.U16 R22, desc[UR8][R14.64] ;  /* 0x000000080e168981 */ /* 0x0000a4000c1e1500 */
[----:B0-----:R-:W-:-:S05]  /*141d0*/  IADD3 R14, P1, PT, R24, R2, RZ ;  /* 0x00000002180e7210 */ /* 0x001fca0007f3e0ff */
[----:B---3--:R-:W-:-:S05]  /*141e0*/  IMAD.X R15, R23, 0x1, R0, P1 ;  /* 0x00000001170f7824 */ /* 0x008fca00008e0600 */
[----:B------:R-:W3:Y:S04]  /*141f0*/  @!P0 LDG.E.U16 R5, desc[UR8][R14.64] ;  /* 0x000000080e058981 */ /* 0x000ee8000c1e1500 */
[----:B------:R-:W-:Y:S04]  /*14200*/  STL [R1+0xe28], R2 ;  /* 0x000e280201007387 */ /* 0x000fe80000100800 */
[----:B------:R-:W-:Y:S04]  /*14210*/  STL [R1+0xa1c], R0 ;  /* 0x000a1c0001007387 */ /* 0x000fe80000100800 */
[----:B------:R-:W-:Y:S04]  /*14220*/  STS.U16 [R4+UR4+0x6300], R8 ;  /* 0x0063000804007988 */ /* 0x000fe80008000404 */
[----:B------:R0:W-:Y:S04]  /*14230*/  STS.U16 [R4+UR4+0x6500], R9 ;  /* 0x0065000904007988 */ /* 0x0001e80008000404 */
[----:B------:R-:W-:Y:S04]  /*14240*/  STS.U16 [R4+UR4+0x6700], R10 ;  /* 0x0067000a04007988 */ /* 0x000fe80008000404 */
[----:B------:R1:W-:Y:S04]  /*14250*/  STS.U16 [R4+UR4+0x6900], R11 ;  /* 0x0069000b04007988 */ /* 0x0003e80008000404 */
[----:B0-----:R-:W3:Y:S04]  /*14260*/  LDL.LU.64 R8, [R1+0x740] ;  /* 0x0007400001087983 */ /* 0x001ee80000300a00 */
[----:B-1----:R-:W3:Y:S04]  /*14270*/  LDL.LU.64 R10, [R1+0x748] ;  /* 0x00074800010a7983 */ /* 0x002ee80000300a00 */
[----:B------:R-:W-:Y:S04]  /*14280*/  STS.U16 [R4+UR4+0x5b00], R3 ;  /* 0x005b000304007988 */ /* 0x000fe80008000404 */
        /* <DEDUP_REMOVED lines=8> */
[----:B----4-:R-:W-:Y:S04]  /*14310*/  STS.U16 [R4+UR4+0x7500], R20 ;  /* 0x0075001404007988 */ /* 0x010fe80008000404 */
[----:B------:R-:W-:Y:S04]  /*14320*/  STS.U16 [R4+UR4+0x7700], R21 ;  /* 0x0077001504007988 */ /* 0x000fe80008000404 */
[----:B--2---:R-:W-:Y:S04]  /*14330*/  STS.U16 [R4+UR4+0x7900], R19 ;  /* 0x0079001304007988 */ /* 0x004fe80008000404 */
[----:B------:R-:W-:Y:S04]  /*14340*/  STS.U16 [R4+UR4+0x7b00], R22 ;  /* 0x007b001604007988 */ /* 0x000fe80008000404 */
[----:B---3--:R0:W-:Y:S01]  /*14350*/  STS.U16 [R4+UR4+0x7d00], R5 ;  /* 0x007d000504007988 */ /* 0x0081e20008000404 */
[----:B------:R-:W-:Y:S06]  /*14360*/  BAR.SYNC.DEFER_BLOCKING 0x0 ;  /* 0x0000000000007b1d */ /* 0x000fec0000010000 */
[----:B0-----:R-:W2:Y:S04]  /*14370*/  LDL.LU.64 R4, [R1+0x6c0] ;  /* 0x0006c00001047983 */ /* 0x001ea80000300a00 */
[----:B------:R-:W2:Y:S01]  /*14380*/  LDL.LU.64 R6, [R1+0x6c8] ;  /* 0x0006c80001067983 */ /* 0x000ea20000300a00 */
[----:B------:R-:W-:-:S05]  /*14390*/  IMAD.SHL.U32 R3, R27, 0x20, RZ ;  /* 0x000000201b037824 */ /* 0x000fca00078e00ff */
[----:B------:R-:W-:Y:S01]  /*143a0*/  LOP3.LUT R3, R25, 0x200, R3, 0xf8, !PT ;  /* 0x0000020019037812 */ /* 0x000fe200078ef803 */
[----:B------:R-:W0:Y:S04]  /*143b0*/  LDSM.16.M88.4 R20, [R28+0x800] ;  /* 0x000800001c14783b */ /* 0x000e280000000200 */
[----:B------:R-:W-:Y:S04]  /*143c0*/  LDSM.16.MT88.4 R16, [R3+UR6+0x8000] ;  /* 0x008000060310783b */ /* 0x000fe80008004200 */
[----:B------:R-:W1:Y:S01]  /*143d0*/  LDSM.16.M88.4 R24, [R28] ;  /* 0x000000001c18783b */ /* 0x000e620000000200 */
[----:B------:R-:W-:-:S05]  /*143e0*/  LOP3.LUT R29, R3, 0x20, RZ, 0x3c, !PT ;  /* 0x00000020031d7812 */ /* 0x000fca00078e3cff */
[----:B------:R-:W2:Y:S04]  /*143f0*/  LDSM.16.MT88.4 R12, [R29+UR6+0x8000] ;  /* 0x008000061d0c783b */ /* 0x000ea80008004200 */
[----:B0-----:R-:W-:Y:S04]  /*14400*/  STL.64 [R1+0xf38], R22 ;  /* 0x000f381601007387 */ /* 0x001fe80000100a00 */
[----:B------:R1:W-:Y:S02]  /*14410*/  STL.64 [R1+0xf30], R20 ;  /* 0x000f301401007387 */ /* 0x0003e40000100a00 */
[----:B-1----:R-:W-:-:S15]  /*14420*/  HMMA.16816.F32.BF16 R20, R16, R24, R8 ;  /* 0x000000181014723c */ /* 0x002fde0000041808 */
[----:B------:R-:W-:-:S04]  /*14430*/  NOP ;  /* 0x0000000000007918 */ /* 0x000fc80000000000 */
[----:B------:R-:W-:Y:S01]  /*14440*/  IMAD.MOV.U32 R11, RZ, RZ, R22 ;  /* 0x000000ffff0b7224 */ /* 0x000fe200078e0016 */
[----:B------:R2:W-:Y:S01]  /*14450*/  STL.64 [R1+0x30], R20 ;  /* 0x0000301401007387 */ /* 0x0005e20000100a00 */
[----:B------:R-:W-:Y:S02]  /*14460*/  IMAD.MOV.U32 R10, RZ, RZ, R23 ;  /* 0x000000ffff0a7224 */ /* 0x000fe400078e0017 */
[----:B--2---:R-:W-:-:S15]  /*14470*/  HMMA.16816.F32.BF16 R20, R12, R24, R4 ;  /* 0x000000180c14723c */ /* 0x004fde0000041804 */
[----:B------:R-:W-:-:S04]  /*14480*/  NOP ;  /* 0x0000000000007918 */ /* 0x000fc80000000000 */
[----:B------:R-:W-:Y:S02]  /*14490*/  IMAD.MOV.U32 R7, RZ, RZ, R22 ;  /* 0x000000ffff077224 */ /* 0x000fe400078e0016 */
[----:B------:R-:W-:Y:S02]  /*144a0*/  IMAD.MOV.U32 R6, RZ, RZ, R23 ;  /* 0x000000ffff067224 */ /* 0x000fe400078e0017 */
[----:B------:R-:W-:Y:S01]  /*144b0*/  IMAD.MOV.U32 R9, RZ, RZ, R20 ;  /* 0x000000ffff097224 */ /* 0x000fe200078e0014 */
[----:B------:R-:W2:Y:S01]  /*144c0*/  LDL.LU.64 R22, [R1+0xf38] ;  /* 0x000f380001167983 */ /* 0x000ea20000300a00 */
[----:B------:R-:W-:-:S03]  /*144d0*/  IMAD.MOV.U32 R8, RZ, RZ, R21 ;  /* 0x000000ffff087224 */ /* 0x000fc600078e0015 */
[----:B------:R-:W3:Y:S04]  /*144e0*/  LDL.LU.64 R20, [R1+0xf30] ;  /* 0x000f300001147983 */ /* 0x000ee80000300a00 */
[----:B------:R0:W-:Y:S04]  /*144f0*/  STL.64 [R1+0xf28], R26 ;  /* 0x000f281a01007387 */ /* 0x0001e80000100a00 */
[----:B------:R-:W3:Y:S04]  /*14500*/  LDL.LU.64 R24, [R1+0x730] ;  /* 0x0007300001187983 */ /* 0x000ee80000300a00 */
[----:B0-----:R-:W3:Y:S02]  /*14510*/  LDL.LU.64 R26, [R1+0x738] ;  /* 0x00073800011a7983 */ /* 0x001ee40000300a00 */
[----:B---3--:R-:W-:-:S15]  /*14520*/  HMMA.16816.F32.BF16 R24, R16, R20, R24 ;  /* 0x000000141018723c */ /* 0x008fde0000041818 */
[----:B------:R-:W-:-:S04]  /*14530*/  NOP ;  /* 0x0000000000007918 */ /* 0x000fc80000000000 */
[----:B------:R-:W-:Y:S02]  /*14540*/  IMAD.MOV.U32 R2, RZ, RZ, R26 ;  /* 0x000000ffff027224 */ /* 0x000fe400078e001a */
[----:B------:R-:W-:Y:S02]  /*14550*/  IMAD.MOV.U32 R0, RZ, RZ, R27 ;  /* 0x000000ffff007224 */ /* 0x000fe400078e001b */
[----:B------:R-:W3:Y:S04]  /*14560*/  LDL.LU.64 R26, [R1+0xf28] ;  /* 0x000f2800011a7983 */ /* 0x000ee80000300a00 */
[----:B------:R-:W-:Y:S04]  /*14570*/  STL.64 [R1+0xef8], R18 ;  /* 0x000ef81201007387 */ /* 0x000fe80000100a00 */
[----:B------:R0:W-:Y:S04]  /*14580*/  STL.64 [R1+0xef0], R16 ;  /* 0x000ef01001007387 */ /* 0x0001e80000100a00 */
[----:B0-----:R-:W4:Y:S04]  /*14590*/  LDL.LU.64 R16, [R1+0x6b0] ;  /* 0x0006b00001107983 */ /* 0x001f280000300a00 */
[----:B------:R-:W4:Y:S01]  /*145a0*/  LDL.LU.64 R18, [R1+0x6b8] ;  /* 0x0006b80001127983 */ /* 0x000f220000300a00 */
[----:B------:R-:W-:Y:S01]  /*145b0*/  IMAD.MOV.U32 R5, RZ, RZ, R24 ;  /* 0x000000ffff057224 */ /* 0x000fe200078e0018 */
[----:B----4-:R-:W-:-:S15]  /*145c0*/  HMMA.16816.F32.BF16 R16, R12, R20, R16 ;  /* 0x000000140c10723c */ /* 0x010fde0000041810 */
[----:B------:R-:W-:-:S04]  /*145d0*/  NOP ;  /* 0x0000000000007918 */ /* 0x000fc80000000000 */
[----:B------:R-:W-:Y:S04]  /*145e0*/  STL.64 [R1+0xf20], R18 ;  /* 0x000f201201007387 */ /* 0x000fe80000100a00 */
[----:B------:R0:W-:Y:S04]  /*145f0*/  STL.64 [R1+0xf18], R16 ;  /* 0x000f181001007387 */ /* 0x0001e80000100a00 */
[----:B0-----:R-:W3:Y:S04]  /*14600*/  LDL.LU R16, [R1+0x30] ;  /* 0x0000300001107983 */ /* 0x001ee80000300800 */
[----:B------:R-:W3:Y:S01]  /*14610*/  LDL.LU R17, [R1+0x34] ;  /* 0x0000340001117983 */ /* 0x000ee20000300800 */
[----:B------:R-:W-:-:S02]  /*14620*/  IMAD.MOV.U32 R18, RZ, RZ, R11 ;  /* 0x000000ffff127224 */ /* 0x000fc400078e000b */
[----:B------:R-:W-:Y:S02]  /*14630*/  IMAD.MOV.U32 R19, RZ, RZ, R10 ;  /* 0x000000ffff137224 */ /* 0x000fe400078e000a */
[----:B------:R-:W-:Y:S02]  /*14640*/  IMAD.MOV.U32 R20, RZ, RZ, R9 ;  /* 0x000000ffff147224 */ /* 0x000fe400078e0009 */
[----:B------:R-:W-:Y:S02]  /*14650*/  IMAD.MOV.U32 R21, RZ, RZ, R8 ;  /* 0x000000ffff157224 */ /* 0x000fe400078e0008 */
[----:B------:R-:W3:Y:S01]  /*14660*/  LDSM.16.MT88.4 R8, [R3+UR6+0x8400] ;  /* 0x008400060308783b */ /* 0x000ee20008004200 */
[----:B------:R-:W-:-:S03]  /*14670*/  IMAD.MOV.U32 R4, RZ, RZ, R25 ;  /* 0x000000ffff047224 */ /* 0x000fc600078e0019 */
[----:B--2---:R0:W-:Y:S04]  /*14680*/  STL.64 [R1+0xf10], R22 ;  /* 0x000f101601007387 */ /* 0x0041e80000100a00 */
[----:B------:R-:W-:Y:S04]  /*14690*/  STL.64 [R1+0xf08], R14 ;  /* 0x000f080e01007387 */ /* 0x000fe80000100a00 */
[----:B------:R1:W-:Y:S01]  /*146a0*/  STL.64 [R1+0xf00], R12 ;  /* 0x000f000c01007387 */ /* 0x0003e20000100a00 */
[----:B0-----:R-:W-:Y:S02]  /*146b0*/  IMAD.MOV.U32 R22, RZ, RZ, R7 ;  /* 0x000000ffff167224 */ /* 0x001fe400078e0007 */
[----:B------:R-:W-:-:S02]  /*146c0*/  IMAD.MOV.U32 R23, RZ, RZ, R6 ;  /* 0x000000ffff177224 */ /* 0x000fc400078e0006 */
[----:B-1----:R-:W-:Y:S02]  /*146d0*/  IMAD.MOV.U32 R12, RZ, RZ, R5 ;  /* 0x000000ffff0c7224 */ /* 0x002fe400078e0005 */
[----:B------:R-:W-:Y:S02]  /*146e0*/  IMAD.MOV.U32 R13, RZ, RZ, R4 ;  /* 0x000000ffff0d7224 */ /* 0x000fe400078e0004 */
[----:B------:R-:W0:Y:S01]  /*146f0*/  LDSM.16.MT88.4 R4, [R29+UR6+0x8400] ;  /* 0x008400061d04783b */ /* 0x000e220008004200 */
[-C--:B---3--:R-:W-:Y:S08]  /*14700*/  HMMA.16816.F32.BF16 R16, R8, R26.reuse, R16 ;  /* 0x0000001a0810723c */ /* 0x088ff00000041810 */
[----:B0-----:R-:W-:Y:S11]  /*14710*/  HMMA.16816.F32.BF16 R24, R4, R26, R20 ;  /* 0x0000001a0418723c */ /* 0x001ff60000041814 */
[----:B------:R-:W-:Y:S04]  /*14720*/  STL.64 [R1+0x740], R16 ;  /* 0x0007401001007387 */ /* 0x000fe80000100a00 */
[----:B------:R0:W-:Y:S04]  /*14730*/  STL.64 [R1+0x748], R18 ;  /* 0x0007481201007387 */ /* 0x0001e80000100a00 */
[----:B0-----:R-:W2:Y:S04]  /*14740*/  LDL.LU.64 R18, [R1+0xf20] ;  /* 0x000f200001127983 */ /* 0x001ea80000300a00 */
[----:B------:R-:W2:Y:S04]  /*14750*/  LDL.LU.64 R16, [R1+0xf18] ;  /* 0x000f180001107983 */ /* 0x000ea80000300a00 */
[----:B------:R-:W3:Y:S01]  /*14760*/  LDL.LU.64 R22, [R1+0xf10] ;  /* 0x000f100001167983 */ /* 0x000ee20000300a00 */
[----:B------:R-:W-:-:S02]  /*14770*/  IMAD.MOV.U32 R14, RZ, RZ, R2 ;  /* 0x000000ffff0e7224 */ /* 0x000fc400078e0002 */
[----:B------:R-:W-:Y:S01]  /*14780*/  IMAD.MOV.U32 R15, RZ, RZ, R0 ;  /* 0x000000ffff0f7224 */ /* 0x000fe200078e0000 */
[----:B------:R0:W-:Y:S04]  /*14790*/  STL.64 [R1+0x6c0], R24 ;  /* 0x0006c01801007387 */ /* 0x0001e80000100a00 */
[----:B------:R1:W-:Y:S04]  /*147a0*/  STL.64 [R1+0x6c8], R26 ;  /* 0x0006c81a01007387 */ /* 0x0003e80000100a00 */
[----:B0-----:R-:W4:Y:S04]  /*147b0*/  LDL.LU.64 R24, [R1+0x6a0] ;  /* 0x0006a00001187983 */ /* 0x001f280000300a00 */
[----:B-1----:R-:W4:Y:S01]  /*147c0*/  LDL.LU.64 R26, [R1+0x6a8] ;  /* 0x0006a800011a7983 */ /* 0x002f220000300a00 */
[-C--:B---3--:R-:W-:Y:S08]  /*147d0*/  HMMA.16816.F32.BF16 R12, R8, R22.reuse, R12 ;  /* 0x00000016080c723c */ /* 0x088ff0000004180c */
[----:B--2---:R-:W-:Y:S11]  /*147e0*/  HMMA.16816.F32.BF16 R20, R4, R22, R16 ;  /* 0x000000160414723c */ /* 0x004ff60000041810 */
[----:B------:R-:W-:Y:S04]  /*147f0*/  STL.64 [R1+0x730], R12 ;  /* 0x0007300c01007387 */ /* 0x000fe80000100a00 */
[----:B------:R0:W-:Y:S04]  /*14800*/  STL.64 [R1+0x738], R14 ;  /* 0x0007380e01007387 */ /* 0x0001e80000100a00 */
[----:B0-----:R-:W4:Y:S04]  /*14810*/  LDL.LU.64 R14, [R1+0xf08] ;  /* 0x000f0800010e7983 */ /* 0x001f280000300a00 */
[----:B------:R-:W4:Y:S04]  /*14820*/  LDL.LU.64 R12, [R1+0xf00] ;  /* 0x000f0000010c7983 */ /* 0x000f280000300a00 */
[----:B------:R-:W2:Y:S04]  /*14830*/  LDL.LU.64 R18, [R1+0xef8] ;  /* 0x000ef80001127983 */ /* 0x000ea80000300a00 */
[----:B------:R-:W2:Y:S04]  /*14840*/  LDL.LU.64 R16, [R1+0xef0] ;  /* 0x000ef00001107983 */ /* 0x000ea80000300a00 */
[----:B------:R-:W-:Y:S04]  /*14850*/  STL.64 [R1+0xee8], R6 ;  /* 0x000ee80601007387 */ /* 0x000fe80000100a00 */
[----:B------:R0:W-:Y:S04]  /*14860*/  STL.64 [R1+0xee0], R4 ;  /* 0x000ee00401007387 */ /* 0x0001e80000100a00 */
[----:B------:R-:W-:Y:S04]  /*14870*/  STL.64 [R1+0x6b0], R20 ;  /* 0x0006b01401007387 */ /* 0x000fe80000100a00 */
[----:B------:R-:W-:Y:S04]  /*14880*/  STL.64 [R1+0x6b8], R22 ;  /* 0x0006b81601007387 */ /* 0x000fe80000100a00 */
[----:B0-----:R-:W2:Y:S04]  /*14890*/  LDL.LU.64 R4, [R1+0x720] ;  /* 0x0007200001047983 */ /* 0x001ea80000300a00 */
[----:B------:R-:W2:Y:S04]  /*148a0*/  LDL.LU.64 R6, [R1+0x728] ;  /* 0x0007280001067983 */ /* 0x000ea80000300a00 */
[----:B------:R-:W2:Y:S02]  /*148b0*/  LDSM.16.M88.4 R20, [R28+0x1000] ;  /* 0x001000001c14783b */ /* 0x000ea40000000200 */
[----:B--2---:R-:W-:-:S15]  /*148c0*/  HMMA.16816.F32.BF16 R4, R16, R20, R4 ;  /* 0x000000141004723c */ /* 0x004fde0000041804 */
[----:B------:R-:W-:-:S05]  /*148d0*/  NOP ;  /* 0x0000000000007918 */ /* 0x000fca0000000000 */
[----:B------:R-:W-:-:S15]  /*148e0*/  HMMA.16816.F32.BF16 R4, R8, R22, R4 ;  /* 0x000000160804723c */ /* 0x000fde0000041804 */
[----:B------:R-:W-:-:S04]  /*148f0*/  NOP ;  /* 0x0000000000007918 */ /* 0x000fc80000000000 */
[----:B------:R-:W-:Y:S04]  /*14900*/  STL.64 [R1+0x720], R4 ;  /* 0x0007200401007387 */ /* 0x000fe80000100a00 */
[----:B------:R0:W-:Y:S04]  /*14910*/  STL.64 [R1+0x728], R6 ;  /* 0x0007280601007387 */ /* 0x0001e80000100a00 */
[----:B0-----:R-:W2:Y:S04]  /*14920*/  LDL.LU.64 R6, [R1+0xee8] ;  /* 0x000ee80001067983 */ /* 0x001ea80000300a00 */
[----:B------:R-:W2:Y:S01]  /*14930*/  LDL.LU.64 R4, [R1+0xee0] ;  /* 0x000ee00001047983 */ /* 0x000ea20000300a00 */
[----:B----4-:R-:W-:-:S15]  /*14940*/  HMMA.16816.F32.BF16 R24, R12, R20, R24 ;  /* 0x000000140c18723c */ /* 0x010fde0000041818 */
[----:B------:R-:W-:-:S05]  /*14950*/  NOP ;  /* 0x0000000000007918 */ /* 0x000fca0000000000 */
[----:B--2---:R-:W-:Y:S01]  /*14960*/  HMMA.16816.F32.BF16 R20, R4, R22, R24 ;  /* 0x000000160414723c */ /* 0x004fe20000041818 */
[----:B------:R-:W2:Y:S04]  /*14970*/  LDL.LU.64 R24, [R1+0x690] ;  /* 0x0006900001187983 */ /* 0x000ea80000300a00 */
[----:B------:R-:W2:-:S14]  /*14980*/  LDL.LU.64 R26, [R1+0x698] ;  /* 0x00069800011a7983 */ /* 0x000e9c0000300a00 */
[----:B------:R-:W-:Y:S04]  /*14990*/  STL.64 [R1+0x6a0], R20 ;  /* 0x0006a01401007387 */ /* 0x000fe80000100a00 */
[----:B------:R-:W-:Y:S04]  /*149a0*/  STL.64 [R1+0x6a8], R22 ;  /* 0x0006a81601007387 */ /* 0x000fe80000100a00 */
[----:B------:R-:W-:Y:S04]  /*149b0*/  STL.64 [R1+0xed8], R6 ;  /* 0x000ed80601007387 */ /* 0x000fe80000100a00 */
[----:B------:R0:W-:Y:S04]  /*149c0*/  STL.64 [R1+0xed0], R4 ;  /* 0x000ed00401007387 */ /* 0x0001e80000100a00 */
[----:B------:R-:W1:Y:S04]  /*149d0*/  LDSM.16.M88.4 R20, [R28+0x1800] ;  /* 0x001800001c14783b */ /* 0x000e680000000200 */
[----:B0-----:R-:W1:Y:S04]  /*149e0*/  LDL.LU.64 R4, [R1+0x710] ;  /* 0x0007100001047983 */ /* 0x001e680000300a00 */
[----:B------:R-:W1:Y:S02]  /*149f0*/  LDL.LU.64 R6, [R1+0x718] ;  /* 0x0007180001067983 */ /* 0x000e640000300a00 */
[----:B-1----:R-:W-:-:S15]  /*14a00*/  HMMA.16816.F32.BF16 R4, R16, R20, R4 ;  /* 0x000000141004723c */ /* 0x002fde0000041804 */
[----:B------:R-:W-:-:S05]  /*14a10*/  NOP ;  /* 0x0000000000007918 */ /* 0x000fca0000000000 */
[----:B------:R-:W-:-:S15]  /*14a20*/  HMMA.16816.F32.BF16 R4, R8, R22, R4 ;  /* 0x000000160804723c */ /* 0x000fde0000041804 */
[----:B------:R-:W-:-:S04]  /*14a30*/  NOP ;  /* 0x0000000000007918 */ /* 0x000fc80000000000 */
[----:B------:R-:W-:Y:S04]  /*14a40*/  STL.64 [R1+0x710], R4 ;  /* 0x0007100401007387 */ /* 0x000fe80000100a00 */
[----:B------:R0:W-:Y:S04]  /*14a50*/  STL.64 [R1+0x718], R6 ;  /* 0x0007180601007387 */ /* 0x0001e80000100a00 */
[----:B0-----:R-:W3:Y:S04]  /*14a60*/  LDL.LU.64 R6, [R1+0xed8] ;  /* 0x000ed80001067983 */ /* 0x001ee80000300a00 */
[----:B------:R-:W3:Y:S01]  /*14a70*/  LDL.LU.64 R4, [R1+0xed0] ;  /* 0x000ed00001047983 */ /* 0x000ee20000300a00 */
[----:B--2---:R-:W-:-:S15]  /*14a80*/  HMMA.16816.F32.BF16 R24, R12, R20, R24 ;  /* 0x000000140c18723c */ /* 0x004fde0000041818 */
[----:B------:R-:W-:-:S05]  /*14a90*/  NOP ;  /* 0x0000000000007918 */ /* 0x000fca0000000000 */
[----:B---3--:R-:W-:Y:S01]  /*14aa0*/  HMMA.16816.F32.BF16 R20, R4, R22, R24 ;  /* 0x000000160414723c */ /* 0x008fe20000041818 */
        /* <DEDUP_REMOVED lines=166> */
[----:B------:R-:W2:Y:S04]  /*15510*/  LDSM.16.M88.4 R20, [R28+0x6000] ;  /* 0x006000001c14783b */ /* 0x000ea80000000200 */
[----:B0-----:R-:W3:Y:S04]  /*15520*/  LDL.LU.64 R4, [R1+0x600] ;  /* 0x0006000001047983 */ /* 0x001ee80000300a00 */
[----:B------:R-:W3:Y:S04]  /*15530*/  LDL.LU.64 R6, [R1+0x608] ;  /* 0x0006080001067983 */ /* 0x000ee80000300a00 */
[----:B------:R-:W-:Y:S04]  /*15540*/  STL.64 [R1+0xe38], R14 ;  /* 0x000e380e01007387 */ /* 0x000fe80000100a00 */
[----:B------:R0:W-:Y:S01]  /*15550*/  STL.64 [R1+0xe30], R12 ;  /* 0x000e300c01007387 */ /* 0x0001e20000100a00 */
[-C--:B--2---:R-:W-:Y:S03]  /*15560*/  HMMA.16816.F32.BF16 R24, R12, R20.reuse, R24 ;  /* 0x000000140c18723c */ /* 0x084fe60000041818 */
[----:B0-----:R-:W2:Y:S04]  /*15570*/  LDL.LU.64 R12, [R1+0x5f0] ;  /* 0x0005f000010c7983 */ /* 0x001ea80000300a00 */
[----:B------:R-:W2:Y:S01]  /*15580*/  LDL.LU.64 R14, [R1+0x5f8] ;  /* 0x0005f800010e7983 */ /* 0x000ea20000300a00 */
[----:B---3--:R-:W-:-:S15]  /*15590*/  HMMA.16816.F32.BF16 R4, R16, R20, R4 ;  /* 0x000000141004723c */ /* 0x008fde0000041804 */
[----:B------:R-:W-:-:S05]  /*155a0*/  NOP ;  /* 0x0000000000007918 */ /* 0x000fca0000000000 */
[----:B------:R-:W-:-:S15]  /*155b0*/  HMMA.16816.F32.BF16 R4, R8, R22, R4 ;  /* 0x000000160804723c */ /* 0x000fde0000041804 */
[----:B------:R-:W-:-:S04]  /*155c0*/  NOP ;  /* 0x0000000000007918 */ /* 0x000fc80000000000 */
[----:B------:R-:W-:Y:S04]  /*155d0*/  STL.64 [R1+0x600], R4 ;  /* 0x0006000401007387 */ /* 0x000fe80000100a00 */
[----:B------:R0:W-:Y:S04]  /*155e0*/  STL.64 [R1+0x608], R6 ;  /* 0x0006080601007387 */ /* 0x0001e80000100a00 */
[----:B0-----:R-:W3:Y:S04]  /*155f0*/  LDL.LU.64 R6, [R1+0xe48] ;  /* 0x000e480001067983 */ /* 0x001ee80000300a00 */
[----:B------:R-:W3:Y:S02]  /*15600*/  LDL.LU.64 R4, [R1+0xe40] ;  /* 0x000e400001047983 */ /* 0x000ee40000300a00 */
[----:B---3--:R-:W-:Y:S02]  /*15610*/  HMMA.16816.F32.BF16 R20, R4, R22, R24 ;  /* 0x000000160414723c */ /* 0x008fe40000041818 */
[----:B------:R-:W3:Y:S04]  /*15620*/  LDL.LU.64 R24, [R1+0x570] ;  /* 0x0005700001187983 */ /* 0x000ee80000300a00 */
[----:B------:R-:W3:-:S13]  /*15630*/  LDL.LU.64 R26, [R1+0x578] ;  /* 0x00057800011a7983 */ /* 0x000eda0000300a00 */
[----:B------:R-:W-:Y:S04]  /*15640*/  STL.64 [R1+0x580], R20 ;  /* 0x0005801401007387 */ /* 0x000fe80000100a00 */
[----:B------:R-:W-:Y:S04]  /*15650*/  STL.64 [R1+0x588], R22 ;  /* 0x0005881601007387 */ /* 0x000fe80000100a00 */
[----:B------:R-:W2:Y:S02]  /*15660*/  LDSM.16.M88.4 R20, [R28+0x6800] ;  /* 0x006800001c14783b */ /* 0x000ea40000000200 */
        /* <DEDUP_REMOVED lines=8> */
[----:B--2---:R0:W-:Y:S01]  /*156f0*/  STL.64 [R1+0xe20], R14 ;  /* 0x000e200e01007387 */ /* 0x0041e20000100a00 */
[----:B---3--:R-:W-:Y:S03]  /*15700*/  HMMA.16816.F32.BF16 R24, R12, R20, R24 ;  /* 0x000000140c18723c */ /* 0x008fe60000041818 */
[----:B------:R1:W-:Y:S01]  /*15710*/  STL.64 [R1+0xe18], R12 ;  /* 0x000e180c01007387 */ /* 0x0003e20000100a00 */
[----:B0-----:R-:W-:Y:S02]  /*15720*/  IMAD.MOV.U32 R14, RZ, RZ, R3 ;  /* 0x000000ffff0e7224 */ /* 0x001fe400078e0003 */
[----:B------:R-:W-:-:S02]  /*15730*/  IMAD.MOV.U32 R15, RZ, RZ, R0 ;  /* 0x000000ffff0f7224 */ /* 0x000fc400078e0000 */
[----:B-1----:R-:W-:Y:S02]  /*15740*/  IMAD.MOV.U32 R12, RZ, RZ, R2 ;  /* 0x000000ffff0c7224 */ /* 0x002fe400078e0002 */
[----:B------:R-:W-:Y:S01]  /*15750*/  IMAD.MOV.U32 R13, RZ, RZ, R29 ;  /* 0x000000ffff0d7224 */ /* 0x000fe200078e001d */
[----:B------:R-:W2:Y:S06]  /*15760*/  LDL.LU R2, [R1+0xe28] ;  /* 0x000e280001027983 */ /* 0x000eac0000300800 */
[----:B------:R-:W-:-:S15]  /*15770*/  HMMA.16816.F32.BF16 R12, R8, R22, R12 ;  /* 0x00000016080c723c */ /* 0x000fde000004180c */
[----:B------:R-:W-:-:S04]  /*15780*/  NOP ;  /* 0x0000000000007918 */ /* 0x000fc80000000000 */
[----:B------:R0:W-:Y:S04]  /*15790*/  STL.64 [R1+0x5f0], R12 ;  /* 0x0005f00c01007387 */ /* 0x0001e80000100a00 */
[----:B------:R1:W-:Y:S04]  /*157a0*/  STL.64 [R1+0x5f8], R14 ;  /* 0x0005f80e01007387 */ /* 0x0003e80000100a00 */
[----:B0-----:R-:W3:Y:S04]  /*157b0*/  LDL.LU.64 R12, [R1+0x5e0] ;  /* 0x0005e000010c7983 */ /* 0x001ee80000300a00 */
[----:B-1----:R-:W3:Y:S04]  /*157c0*/  LDL.LU.64 R14, [R1+0x5e8] ;  /* 0x0005e800010e7983 */ /* 0x002ee80000300a00 */
[----:B------:R-:W-:Y:S04]  /*157d0*/  STL.64 [R1+0xe00], R10 ;  /* 0x000e000a01007387 */ /* 0x000fe80000100a00 */
[----:B------:R0:W-:Y:S04]  /*157e0*/  STL.64 [R1+0xdf8], R8 ;  /* 0x000df80801007387 */ /* 0x0001e80000100a00 */
[----:B------:R-:W4:Y:S01]  /*157f0*/  LDL.LU.64 R20, [R1+0x550] ;  /* 0x0005500001147983 */ /* 0x000f220000300a00 */
[----:B0-----:R-:W-:Y:S03]  /*15800*/  HMMA.16816.F32.BF16 R8, R4, R22, R24 ;  /* 0x000000160408723c */ /* 0x001fe60000041818 */
[----:B------:R-:W4:Y:S04]  /*15810*/  LDL.LU.64 R22, [R1+0x558] ;  /* 0x0005580001167983 */ /* 0x000f280000300a00 */
[----:B------:R-:W3:-:S12]  /*15820*/  LDSM.16.M88.4 R24, [R28+0x7000] ;  /* 0x007000001c18783b */ /* 0x000ed80000000200 */
[----:B------:R0:W-:Y:S04]  /*15830*/  STL.64 [R1+0x570], R8 ;  /* 0x0005700801007387 */ /* 0x0001e80000100a00 */
[----:B------:R1:W-:Y:S04]  /*15840*/  STL.64 [R1+0x578], R10 ;  /* 0x0005780a01007387 */ /* 0x0003e80000100a00 */
[----:B0-----:R-:W2:Y:S04]  /*15850*/  LDL.LU.64 R8, [R1+0x560] ;  /* 0x0005600001087983 */ /* 0x001ea80000300a00 */
[----:B-1----:R-:W2:Y:S04]  /*15860*/  LDL.LU.64 R10, [R1+0x568] ;  /* 0x00056800010a7983 */ /* 0x002ea80000300a00 */
[----:B--2---:R-:W-:Y:S04]  /*15870*/  STL.64 [R1+0xe10], R10 ;  /* 0x000e100a01007387 */ /* 0x004fe80000100a00 */
[----:B------:R0:W-:Y:S04]  /*15880*/  STL.64 [R1+0xe08], R8 ;  /* 0x000e080801007387 */ /* 0x0001e80000100a00 */
[----:B0-----:R-:W2:Y:S04]  /*15890*/  LDL.LU.64 R8, [R1+0x5d0] ;  /* 0x0005d00001087983 */ /* 0x001ea80000300a00 */
[----:B------:R-:W2:Y:S04]  /*158a0*/  LDL.LU.64 R10, [R1+0x5d8] ;  /* 0x0005d800010a7983 */ /* 0x000ea80000300a00 */
[----:B------:R-:W-:Y:S04]  /*158b0*/  STL [R1+0xdf4], R6 ;  /* 0x000df40601007387 */ /* 0x000fe80000100800 */
[----:B------:R-:W-:Y:S04]  /*158c0*/  STL [R1+0xdf0], R7 ;  /* 0x000df00701007387 */ /* 0x000fe80000100800 */
[----:B------:R-:W2:Y:S04]  /*158d0*/  LDL.LU R29, [R1+0x3c4] ;  /* 0x0003c400011d7983 */ /* 0x000ea80000300800 */
[----:B------:R-:W2:Y:S01]  /*158e0*/  LDL.LU R3, [R1+0x2c8] ;  /* 0x0002c80001037983 */ /* 0x000ea20000300800 */
[----:B---3--:R-:W-:Y:S03]  /*158f0*/  HMMA.16816.F32.BF16 R12, R16, R24, R12 ;  /* 0x00000018100c723c */ /* 0x008fe6000004180c */
[----:B--2---:R-:W-:Y:S04]  /*15900*/  STL.64 [R1+0xd80], R2 ;  /* 0x000d800201007387 */ /* 0x004fe80000100a00 */
[----:B------:R-:W2:-:S12]  /*15910*/  LDL.LU R0, [R1+0x3c8] ;  /* 0x0003c80001007983 */ /* 0x000e980000300800 */
[----:B------:R-:W-:Y:S04]  /*15920*/  STL.64 [R1+0x10], R12 ;  /* 0x0000100c01007387 */ /* 0x000fe80000100a00 */
[----:B------:R0:W-:Y:S04]  /*15930*/  STL.64 [R1+0x18], R14 ;  /* 0x0000180e01007387 */ /* 0x0001e80000100a00 */
[----:B0-----:R-:W4:Y:S04]  /*15940*/  LDL.LU.64 R14, [R1+0xe20] ;  /* 0x000e2000010e7983 */ /* 0x001f280000300a00 */
[----:B------:R-:W4:Y:S02]  /*15950*/  LDL.LU.64 R12, [R1+0xe18] ;  /* 0x000e1800010c7983 */ /* 0x000f240000300a00 */
[----:B----4-:R-:W-:Y:S02]  /*15960*/  HMMA.16816.F32.BF16 R20, R12, R24, R20 ;  /* 0x000000180c14723c */ /* 0x010fe40000041814 */
[----:B------:R-:W3:Y:S04]  /*15970*/  LDL.LU R24, [R1+0x3c0] ;  /* 0x0003c00001187983 */ /* 0x000ee80000300800 */
[----:B------:R-:W3:-:S13]  /*15980*/  LDL.LU R25, [R1+0x2d0] ;  /* 0x0002d00001197983 */ /* 0x000eda0000300800 */
[----:B------:R-:W-:Y:S02]  /*15990*/  IMAD.MOV.U32 R6, RZ, RZ, R20 ;  /* 0x000000ffff067224 */ /* 0x000fe400078e0014 */
[----:B------:R-:W-:Y:S02]  /*159a0*/  IMAD.MOV.U32 R7, RZ, RZ, R21 ;  /* 0x000000ffff077224 */ /* 0x000fe400078e0015 */
[----:B------:R-:W-:Y:S02]  /*159b0*/  IMAD.MOV.U32 R3, RZ, RZ, R22 ;  /* 0x000000ffff037224 */ /* 0x000fe400078e0016 */
[----:B------:R-:W-:Y:S02]  /*159c0*/  IMAD.MOV.U32 R2, RZ, RZ, R23 ;  /* 0x000000ffff027224 */ /* 0x000fe400078e0017 */
[----:B------:R0:W1:Y:S04]  /*159d0*/  LDSM.16.M88.4 R20, [R28+0x7800] ;  /* 0x007800001c14783b */ /* 0x0000680000000200 */
[----:B---3--:R-:W-:Y:S04]  /*159e0*/  STL.64 [R1+0xd88], R24 ;  /* 0x000d881801007387 */ /* 0x008fe80000100a00 */
[----:B0-----:R-:W3:Y:S01]  /*159f0*/  LDL.LU R28, [R1+0x2d8] ;  /* 0x0002d800011c7983 */ /* 0x001ee20000300800 */
[-C--:B-1----:R-:W-:Y:S03]  /*15a00*/  HMMA.16816.F32.BF16 R16, R16, R20.reuse, R8 ;  /* 0x000000141010723c */ /* 0x082fe60000041808 */
[----:B---3--:R-:W-:Y:S04]  /*15a10*/  STL.64 [R1+0xd90], R28 ;  /* 0x000d901c01007387 */ /* 0x008fe80000100a00 */
[----:B------:R-:W3:Y:S04]  /*15a20*/  LDL.LU.64 R10, [R1+0xe10] ;  /* 0x000e1000010a7983 */ /* 0x000ee80000300a00 */
[----:B------:R-:W3:Y:S02]  /*15a30*/  LDL.LU.64 R8, [R1+0xe08] ;  /* 0x000e080001087983 */ /* 0x000ee40000300a00 */
[----:B---3--:R-:W-:Y:S02]  /*15a40*/  HMMA.16816.F32.BF16 R12, R12, R20, R8 ;  /* 0x000000140c0c723c */ /* 0x008fe40000041808 */
[----:B------:R-:W3:Y:S04]  /*15a50*/  LDL.LU.64 R10, [R1+0xe00] ;  /* 0x000e0000010a7983 */ /* 0x000ee80000300a00 */
[----:B------:R-:W3:-:S13]  /*15a60*/  LDL.LU.64 R8, [R1+0xdf8] ;  /* 0x000df80001087983 */ /* 0x000eda0000300a00 */
[----:B------:R-:W-:Y:S04]  /*15a70*/  STL.64 [R1+0xde8], R14 ;  /* 0x000de80e01007387 */ /* 0x000fe80000100a00 */
[----:B------:R0:W-:Y:S04]  /*15a80*/  STL.64 [R1+0xde0], R12 ;  /* 0x000de00c01007387 */ /* 0x0001e80000100a00 */
[----:B0-----:R-:W3:Y:S04]  /*15a90*/  LDL.LU R12, [R1+0x10] ;  /* 0x00001000010c7983 */ /* 0x001ee80000300800 */
[----:B------:R-:W3:Y:S04]  /*15aa0*/  LDL.LU R13, [R1+0x14] ;  /* 0x00001400010d7983 */ /* 0x000ee80000300800 */
[----:B------:R-:W3:Y:S04]  /*15ab0*/  LDL.LU R14, [R1+0x18] ;  /* 0x00001800010e7983 */ /* 0x000ee80000300800 */
[----:B------:R-:W3:Y:S04]  /*15ac0*/  LDL.LU R15, [R1+0x1c] ;  /* 0x00001c00010f7983 */ /* 0x000ee80000300800 */
[----:B------:R-:W4:Y:S04]  /*15ad0*/  LDL.LU R20, [R1+0x2e0] ;  /* 0x0002e00001147983 */ /* 0x000f280000300800 */
[----:B------:R-:W4:Y:S01]  /*15ae0*/  LDL.LU R21, [R1+0x3bc] ;  /* 0x0003bc0001157983 */ /* 0x000f220000300800 */
[C---:B---3--:R-:W-:Y:S08]  /*15af0*/  HMMA.16816.F32.BF16 R12, R8.reuse, R26, R12 ;  /* 0x0000001a080c723c */ /* 0x048ff0000004180c */
[----:B------:R-:W-:Y:S01]  /*15b00*/  HMMA.16816.F32.BF16 R8, R8, R22, R16 ;  /* 0x000000160808723c */ /* 0x000fe20000041810 */
[----:B----4-:R-:W-:Y:S10]  /*15b10*/  STL.64 [R1+0xd98], R20 ;  /* 0x000d981401007387 */ /* 0x010ff40000100a00 */
[----:B------:R0:W-:Y:S04]  /*15b20*/  STL.64 [R1+0x5e0], R12 ;  /* 0x0005e00c01007387 */ /* 0x0001e80000100a00 */
[----:B------:R-:W-:Y:S01]  /*15b30*/  STL.64 [R1+0x5e8], R14 ;  /* 0x0005e80e01007387 */ /* 0x000fe20000100a00 */
[----:B0-----:R-:W-:-:S03]  /*15b40*/  IMAD.MOV.U32 R12, RZ, RZ, R6 ;  /* 0x000000ffff0c7224 */ /* 0x001fc600078e0006 */
[----:B------:R-:W3:Y:S01]  /*15b50*/  LDL.LU R6, [R1+0xdf4] ;  /* 0x000df40001067983 */ /* 0x000ee20000300800 */
[----:B------:R-:W-:-:S03]  /*15b60*/  IMAD.MOV.U32 R13, RZ, RZ, R7 ;  /* 0x000000ffff0d7224 */ /* 0x000fc600078e0007 */
[----:B------:R-:W-:Y:S04]  /*15b70*/  STL.64 [R1+0x5d0], R8 ;  /* 0x0005d00801007387 */ /* 0x000fe80000100a00 */
[----:B------:R-:W-:Y:S04]  /*15b80*/  STL.64 [R1+0x5d8], R10 ;  /* 0x0005d80a01007387 */ /* 0x000fe80000100a00 */
[----:B------:R-:W3:Y:S04]  /*15b90*/  LDL.LU R7, [R1+0xdf0] ;  /* 0x000df00001077983 */ /* 0x000ee80000300800 */
[----:B------:R-:W4:Y:S04]  /*15ba0*/  LDL.LU R20, [R1+0x358] ;  /* 0x0003580001147983 */ /* 0x000f280000300800 */
[----:B------:R-:W4:Y:S04]  /*15bb0*/  LDL.LU R21, [R1+0x75c] ;  /* 0x00075c0001157983 */ /* 0x000f280000300800 */
[----:B----4-:R0:W-:Y:S04]  /*15bc0*/  STL.64 [R1+0xda0], R20 ;  /* 0x000da01401007387 */ /* 0x0101e80000100a00 */
[----:B0-----:R-:W4:Y:S04]  /*15bd0*/  LDL.LU R20, [R1+0x360] ;  /* 0x0003600001147983 */ /* 0x001f280000300800 */
        /* <DEDUP_REMOVED lines=15> */
[----:B------:R-:W4:Y:S01]  /*15cd0*/  LDL.LU R21, [R1+0x784] ;  /* 0x0007840001157983 */ /* 0x000f220000300800 */
[----:B------:R-:W-:-:S02]  /*15ce0*/  IMAD.MOV.U32 R14, RZ, RZ, R3 ;  /* 0x000000ffff0e7224 */ /* 0x000fc400078e0003 */
[----:B------:R-:W-:Y:S01]  /*15cf0*/  IMAD.MOV.U32 R15, RZ, RZ, R2 ;  /* 0x000000ffff0f7224 */ /* 0x000fe200078e0002 */
[----:B----4-:R0:W-:Y:S04]  /*15d00*/  STL.64 [R1+0xdd0], R20 ;  /* 0x000dd01401007387 */ /* 0x0101e80000100a00 */
[----:B0-----:R-:W4:Y:S04]  /*15d10*/  LDL.LU R20, [R1+0x53c] ;  /* 0x00053c0001147983 */ /* 0x001f280000300800 */
[----:B------:R-:W4:Y:S01]  /*15d20*/  LDL.LU R21, [R1+0x77c] ;  /* 0x00077c0001157983 */ /* 0x000f220000300800 */
[----:B---3--:R-:W-:Y:S03]  /*15d30*/  HMMA.16816.F32.BF16 R12, R4, R26, R12 ;  /* 0x0000001a040c723c */ /* 0x008fe6000004180c */
[----:B----4-:R0:W-:Y:S04]  /*15d40*/  STL.64 [R1+0xdd8], R20 ;  /* 0x000dd81401007387 */ /* 0x0101e80000100a00 */
[----:B0-----:R-:W3:Y:S04]  /*15d50*/  LDL.LU R20, [R1+0x54c] ;  /* 0x00054c0001147983 */ /* 0x001ee80000300800 */
[----:B------:R-:W3:Y:S04]  /*15d60*/  LDL.LU R21, [R1+0x774] ;  /* 0x0007740001157983 */ /* 0x000ee80000300800 */
[----:B------:R-:W4:Y:S04]  /*15d70*/  LDL.LU R28, [R1+0x350] ;  /* 0x00035000011c7983 */ /* 0x000f280000300800 */
[----:B------:R-:W4:Y:S04]  /*15d80*/  LDL.LU R29, [R1+0x754] ;  /* 0x00075400011d7983 */ /* 0x000f280000300800 */
[----:B------:R-:W2:Y:S04]  /*15d90*/  LDL.LU R24, [R1+0x348] ;  /* 0x0003480001187983 */ /* 0x000ea80000300800 */
        /* <DEDUP_REMOVED lines=11> */
[----:B------:R-:W-:Y:S04]  /*15e50*/  STL.64 [R1+0x550], R12 ;  /* 0x0005500c01007387 */ /* 0x000fe80000100a00 */
[----:B------:R0:W-:Y:S04]  /*15e60*/  STL.64 [R1+0x558], R14 ;  /* 0x0005580e01007387 */ /* 0x0001e80000100a00 */
[----:B0-----:R-:W2:Y:S04]  /*15e70*/  LDL.LU.64 R14, [R1+0xde8] ;  /* 0x000de800010e7983 */ /* 0x001ea80000300a00 */
[----:B------:R-:W2:Y:S04]  /*15e80*/  LDL.LU.64 R12, [R1+0xde0] ;  /* 0x000de000010c7983 */ /* 0x000ea80000300a00 */
[----:B------:R-:W4:Y:S04]  /*15e90*/  LDL.LU R26, [R1+0x308] ;  /* 0x00030800011a7983 */ /* 0x000f280000300800 */
[----:B------:R-:W4:Y:S01]  /*15ea0*/  LDL.LU R27, [R1+0x3a8] ;  /* 0x0003a800011b7983 */ /* 0x000f220000300800 */
[----:B---3--:R-:W-:-:S04]  /*15eb0*/  LOP3.LUT R21, R21, R20, RZ, 0x3c, !PT ;  /* 0x0000001415157212 */ /* 0x008fc800078e3cff */
[----:B------:R-:W-:-:S04]  /*15ec0*/  LOP3.LUT R20, R21, R20, RZ, 0x3c, !PT ;  /* 0x0000001415147212 */ /* 0x000fc800078e3cff */
[----:B------:R-:W-:Y:S01]  /*15ed0*/  LOP3.LUT R21, R21, R20, RZ, 0x3c, !PT ;  /* 0x0000001415157212 */ /* 0x000fe200078e3cff */
[----:B--2---:R-:W-:Y:S01]  /*15ee0*/  HMMA.16816.F32.BF16 R12, R4, R22, R12 ;  /* 0x00000016040c723c */ /* 0x004fe2000004180c */
[----:B------:R-:W2:Y:S04]  /*15ef0*/  LDL.LU R4, [R1+0x338] ;  /* 0x0003380001047983 */ /* 0x000ea80000300800 */
[----:B------:R-:W2:-:S14]  /*15f00*/  LDL.LU R5, [R1+0x394] ;  /* 0x0003940001057983 */ /* 0x000e9c0000300800 */
[----:B------:R0:W-:Y:S04]  /*15f10*/  STL.64 [R1+0x560], R12 ;  /* 0x0005600c01007387 */ /* 0x0001e80000100a00 */
[----:B------:R1:W-:Y:S04]  /*15f20*/  STL.64 [R1+0x568], R14 ;  /* 0x0005680e01007387 */ /* 0x0003e80000100a00 */
[----:B------:R-:W3:Y:S04]  /*15f30*/  LDL.LU R6, [R1+0x330] ;  /* 0x0003300001067983 */ /* 0x000ee80000300800 */
[----:B------:R-:W3:Y:S04]  /*15f40*/  LDL.LU R7, [R1+0x398] ;  /* 0x0003980001077983 */ /* 0x000ee80000300800 */
[----:B------:R-:W2:Y:S04]  /*15f50*/  LDL.LU R22, [R1+0x320] ;  /* 0x0003200001167983 */ /* 0x000ea80000300800 */
[----:B------:R-:W2:Y:S04]  /*15f60*/  LDL.LU R23, [R1+0x39c] ;  /* 0x00039c0001177983 */ /* 0x000ea80000300800 */
[----:B0-----:R-:W2:Y:S04]  /*15f70*/  LDL.LU R12, [R1+0x318] ;  /* 0x00031800010c7983 */ /* 0x001ea80000300800 */
[----:B------:R-:W2:Y:S04]  /*15f80*/  LDL.LU R13, [R1+0x3a0] ;  /* 0x0003a000010d7983 */ /* 0x000ea80000300800 */
[----:B-1----:R-:W2:Y:S04]  /*15f90*/  LDL.LU R14, [R1+0x310] ;  /* 0x00031000010e7983 */ /* 0x002ea80000300800 */
[----:B------:R-:W2:Y:S04]  /*15fa0*/  LDL.LU R15, [R1+0x3a4] ;  /* 0x0003a400010f7983 */ /* 0x000ea80000300800 */
[----:B------:R0:W-:Y:S04]  /*15fb0*/  STL.64 [R1+0x128], R20 ;  /* 0x0001281401007387 */ /* 0x0001e80000100a00 */
[----:B0-----:R-:W2:Y:S02]  /*15fc0*/  LDL.LU.64 R20, [R1+0xdd8] ;  /* 0x000dd80001147983 */ /* 0x001ea40000300a00 */
[----:B--2---:R-:W-:-:S04]  /*15fd0*/  LOP3.LUT R21, R21, R20, RZ, 0x3c, !PT ;  /* 0x0000001415157212 */ /* 0x004fc800078e3cff */
[----:B------:R-:W-:-:S04]  /*15fe0*/  LOP3.LUT R20, R21, R20, RZ, 0x3c, !PT ;  /* 0x0000001415147212 */ /* 0x000fc800078e3cff */
[----:B------:R-:W-:-:S05]  /*15ff0*/  LOP3.LUT R21, R21, R20, RZ, 0x3c, !PT ;  /* 0x0000001415157212 */ /* 0x000fca00078e3cff */
        /* <DEDUP_REMOVED lines=31> */
[----:B0-----:R-:W2:Y:S01]  /*161f0*/  LDL.LU.64 R20, [R1+0xda0] ;  /* 0x000da00001147983 */ /* 0x001ea20000300a00 */
[----:B----4-:R-:W-:Y:S02]  /*16200*/  LOP3.LUT R29, R29, R28, RZ, 0x3c, !PT ;  /* 0x0000001c1d1d7212 */ /* 0x010fe400078e3cff */
[----:B------:R-:W-:Y:S02]  /*16210*/  LOP3.LUT R25, R25, R24, RZ, 0x3c, !PT ;  /* 0x0000001819197212 */ /* 0x000fe400078e3cff */
[----:B------:R-:W-:Y:S02]  /*16220*/  LOP3.LUT R28, R29, R28, RZ, 0x3c, !PT ;  /* 0x0000001c1d1c7212 */ /* 0x000fe400078e3cff */
[----:B------:R-:W-:-:S02]  /*16230*/  LOP3.LUT R24, R25, R24, RZ, 0x3c, !PT ;  /* 0x0000001819187212 */ /* 0x000fc400078e3cff */
[----:B------:R-:W-:Y:S02]  /*16240*/  LOP3.LUT R29, R29, R28, RZ, 0x3c, !PT ;  /* 0x0000001c1d1d7212 */ /* 0x000fe400078e3cff */
[----:B------:R-:W-:Y:S02]  /*16250*/  LOP3.LUT R25, R25, R24, RZ, 0x3c, !PT ;  /* 0x0000001819197212 */ /* 0x000fe400078e3cff */
[----:B------:R-:W-:Y:S02]  /*16260*/  LOP3.LUT R3, R3, R2, RZ, 0x3c, !PT ;  /* 0x0000000203037212 */ /* 0x000fe400078e3cff */
[----:B--2---:R-:W-:-:S04]  /*16270*/  LOP3.LUT R21, R21, R20, RZ, 0x3c, !PT ;  /* 0x0000001415157212 */ /* 0x004fc800078e3cff */
[----:B------:R-:W-:-:S04]  /*16280*/  LOP3.LUT R20, R21, R20, RZ, 0x3c, !PT ;  /* 0x0000001415147212 */ /* 0x000fc800078e3cff */
[----:B------:R-:W-:-:S05]  /*16290*/  LOP3.LUT R21, R21, R20, RZ, 0x3c, !PT ;  /* 0x0000001415157212 */ /* 0x000fca00078e3cff */
[----:B------:R0:W-:Y:S04]  /*162a0*/  STL.64 [R1+0xe8], R20 ;  /* 0x0000e81401007387 */ /* 0x0001e80000100a00 */
[----:B0-----:R-:W2:Y:S04]  /*162b0*/  LDL.LU.64 R20, [R1+0xd98] ;  /* 0x000d980001147983 */ /* 0x001ea80000300a00 */
[----:B------:R0:W-:Y:S04]  /*162c0*/  STL.64 [R1+0xe0], R28 ;  /* 0x0000e01c01007387 */ /* 0x0001e80000100a00 */
[----:B0-----:R-:W4:Y:S04]  /*162d0*/  LDL.LU.64 R28, [R1+0xd90] ;  /* 0x000d9000011c7983 */ /* 0x001f280000300a00 */
[----:B------:R0:W-:Y:S04]  /*162e0*/  STL.64 [R1+0xd8], R24 ;  /* 0x0000d81801007387 */ /* 0x0001e80000100a00 */
[----:B0-----:R-:W4:Y:S01]  /*162f0*/  LDL.LU.64 R24, [R1+0xd88] ;  /* 0x000d880001187983 */ /* 0x001f220000300a00 */
[----:B------:R-:W-:-:S02]  /*16300*/  LOP3.LUT R5, R5, R4, RZ, 0x3c, !PT ;  /* 0x0000000405057212 */ /* 0x000fc400078e3cff */
[----:B------:R-:W-:Y:S02]  /*16310*/  LOP3.LUT R2, R3, R2, RZ, 0x3c, !PT ;  /* 0x0000000203027212 */ /* 0x000fe400078e3cff */
[----:B------:R-:W-:Y:S02]  /*16320*/  LOP3.LUT R4, R5, R4, RZ, 0x3c, !PT ;  /* 0x0000000405047212 */ /* 0x000fe400078e3cff */
[----:B---3--:R-:W-:Y:S02]  /*16330*/  LOP3.LUT R7, R7, R6, RZ, 0x3c, !PT ;  /* 0x0000000607077212 */ /* 0x008fe400078e3cff */
[----:B------:R-:W-:Y:S02]  /*16340*/  LOP3.LUT R3, R3, R2, RZ, 0x3c, !PT ;  /* 0x0000000203037212 */ /* 0x000fe400078e3cff */
[----:B------:R-:W-:Y:S02]  /*16350*/  LOP3.LUT R5, R5, R4, RZ, 0x3c, !PT ;  /* 0x0000000405057212 */ /* 0x000fe400078e3cff */
[----:B------:R-:W-:Y:S01]  /*16360*/  LOP3.LUT R6, R7, R6, RZ, 0x3c, !PT ;  /* 0x0000000607067212 */ /* 0x000fe200078e3cff */
[----:B------:R0:W-:Y:S01]  /*16370*/  STL.64 [R1+0xd0], R2 ;  /* 0x0000d00201007387 */ /* 0x0001e20000100a00 */
[----:B------:R-:W-:-:S02]  /*16380*/  LOP3.LUT R13, R13, R12, RZ, 0x3c, !PT ;  /* 0x0000000c0d0d7212 */ /* 0x000fc400078e3cff */
[----:B------:R-:W-:Y:S02]  /*16390*/  LOP3.LUT R7, R7, R6, RZ, 0x3c, !PT ;  /* 0x0000000607077212 */ /* 0x000fe400078e3cff */
[----:B------:R-:W-:Y:S02]  /*163a0*/  LOP3.LUT R12, R13, R12, RZ, 0x3c, !PT ;  /* 0x0000000c0d0c7212 */ /* 0x000fe400078e3cff */
[----:B------:R-:W-:Y:S01]  /*163b0*/  LOP3.LUT R9, R9, R8, RZ, 0x3c, !PT ;  /* 0x0000000809097212 */ /* 0x000fe200078e3cff */
[----:B0-----:R-:W3:Y:S04]  /*163c0*/  LDL.LU.64 R2, [R1+0xd80] ;  /* 0x000d800001027983 */ /* 0x001ee80000300a00 */
[----:B------:R0:W-:Y:S01]  /*163d0*/  STL.64 [R1+0xc8], R4 ;  /* 0x0000c80401007387 */ /* 0x0001e20000100a00 */
[----:B------:R-:W-:-:S02]  /*163e0*/  LOP3.LUT R13, R13, R12, RZ, 0x3c, !PT ;  /* 0x0000000c0d0d7212 */ /* 0x000fc400078e3cff */
[C---:B------:R-:W-:Y:S01]  /*163f0*/  LOP3.LUT R8, R9.reuse, R8, RZ, 0x3c, !PT ;  /* 0x0000000809087212 */ /* 0x040fe200078e3cff */
[----:B------:R1:W-:Y:S01]  /*16400*/  STL.64 [R1+0xc0], R6 ;  /* 0x0000c00601007387 */ /* 0x0003e20000100a00 */
[----:B0-----:R-:W-:Y:S02]  /*16410*/  IMAD.MOV.U32 R4, RZ, RZ, R23 ;  /* 0x000000ffff047224 */ /* 0x001fe400078e0017 */
[----:B------:R-:W-:Y:S02]  /*16420*/  IMAD.MOV.U32 R5, RZ, RZ, R22 ;  /* 0x000000ffff057224 */ /* 0x000fe400078e0016 */
[----:B-1----:R-:W-:Y:S02]  /*16430*/  IMAD.MOV.U32 R6, RZ, RZ, R15 ;  /* 0x000000ffff067224 */ /* 0x002fe400078e000f */
[----:B------:R-:W-:Y:S01]  /*16440*/  IMAD.MOV.U32 R7, RZ, RZ, R14 ;  /* 0x000000ffff077224 */ /* 0x000fe200078e000e */
[----:B------:R0:W-:Y:S01]  /*16450*/  STL.64 [R1+0xb8], R4 ;  /* 0x0000b80401007387 */ /* 0x0001e20000100a00 */
[----:B------:R-:W-:-:S03]  /*16460*/  LOP3.LUT R9, R9, R8, RZ, 0x3c, !PT ;  /* 0x0000000809097212 */ /* 0x000fc600078e3cff */
[----:B------:R-:W-:Y:S04]  /*16470*/  STL.64 [R1+0xb0], R12 ;  /* 0x0000b00c01007387 */ /* 0x000fe80000100a00 */
[----:B------:R1:W-:Y:S01]  /*16480*/  STL.64 [R1+0xa8], R6 ;  /* 0x0000a80601007387 */ /* 0x0003e20000100a00 */
[----:B0-----:R-:W-:Y:S02]  /*16490*/  IMAD.MOV.U32 R4, RZ, RZ, R27 ;  /* 0x000000ffff047224 */ /* 0x001fe400078e001b */
[----:B------:R-:W-:-:S05]  /*164a0*/  IMAD.MOV.U32 R5, RZ, RZ, R26 ;  /* 0x000000ffff057224 */ /* 0x000fca00078e001a */
[----:B------:R0:W-:Y:S01]  /*164b0*/  STL.64 [R1+0xa0], R4 ;  /* 0x0000a00401007387 */ /* 0x0001e20000100a00 */
[----:B-1----:R-:W-:Y:S02]  /*164c0*/  IMAD.MOV.U32 R6, RZ, RZ, R11 ;  /* 0x000000ffff067224 */ /* 0x002fe400078e000b */
[----:B------:R-:W-:Y:S01]  /*164d0*/  IMAD.MOV.U32 R7, RZ, RZ, R10 ;  /* 0x000000ffff077224 */ /* 0x000fe200078e000a */
[----:B------:R1:W-:Y:S04]  /*164e0*/  STL.64 [R1+0x98], R8 ;  /* 0x0000980801007387 */ /* 0x0003e80000100a00 */
[----:B------:R2:W-:Y:S01]  /*164f0*/  STL.64 [R1+0x90], R6 ;  /* 0x0000900601007387 */ /* 0x0005e20000100a00 */
[----:B0-----:R-:W-:Y:S02]  /*16500*/  IMAD.MOV.U32 R4, RZ, RZ, R17 ;  /* 0x000000ffff047224 */ /* 0x001fe400078e0011 */
[----:B------:R-:W-:-:S02]  /*16510*/  IMAD.MOV.U32 R5, RZ, RZ, R16 ;  /* 0x000000ffff057224 */ /* 0x000fc400078e0010 */
[----:B-1----:R-:W-:Y:S02]  /*16520*/  IMAD.MOV.U32 R8, RZ, RZ, R19 ;  /* 0x000000ffff087224 */ /* 0x002fe400078e0013 */
[----:B------:R-:W-:Y:S01]  /*16530*/  IMAD.MOV.U32 R9, RZ, RZ, R18 ;  /* 0x000000ffff097224 */ /* 0x000fe200078e0012 */
[----:B------:R4:W-:Y:S04]  /*16540*/  STL.64 [R1+0x88], R4 ;  /* 0x0000880401007387 */ /* 0x0009e80000100a00 */
[----:B------:R0:W-:Y:S01]  /*16550*/  STL.64 [R1+0x80], R8 ;  /* 0x0000800801007387 */ /* 0x0001e20000100a00 */
[----:B--2---:R-:W-:Y:S02]  /*16560*/  IMAD.MOV.U32 R6, RZ, RZ, R21 ;  /* 0x000000ffff067224 */ /* 0x004fe400078e0015 */
[----:B------:R-:W-:-:S05]  /*16570*/  IMAD.MOV.U32 R7, RZ, RZ, R20 ;  /* 0x000000ffff077224 */ /* 0x000fca00078e0014 */
[----:B------:R-:W-:Y:S01]  /*16580*/  STL.64 [R1+0x78], R6 ;  /* 0x0000780601007387 */ /* 0x000fe20000100a00 */
[----:B----4-:R-:W-:Y:S02]  /*16590*/  IMAD.MOV.U32 R5, RZ, RZ, R28 ;  /* 0x000000ffff057224 */ /* 0x010fe400078e001c */
[----:B0-----:R-:W-:Y:S02]  /*165a0*/  IMAD.MOV.U32 R8, RZ, RZ, R29 ;  /* 0x000000ffff087224 */ /* 0x001fe400078e001d */
[----:B------:R-:W-:Y:S02]  /*165b0*/  IMAD.MOV.U32 R4, RZ, RZ, R24 ;  /* 0x000000ffff047224 */ /* 0x000fe400078e0018 */
[----:B------:R-:W-:-:S03]  /*165c0*/  IMAD.MOV.U32 R9, RZ, RZ, R25 ;  /* 0x000000ffff097224 */ /* 0x000fc600078e0019 */
[----:B------:R0:W-:Y:S04]  /*165d0*/  STL.64 [R1+0x70], R4 ;  /* 0x0000700401007387 */ /* 0x0001e80000100a00 */
[----:B0-----:R-:W2:Y:S04]  /*165e0*/  LDL.LU R4, [R1+0x280] ;  /* 0x0002800001047983 */ /* 0x001ea80000300800 */
[----:B------:R-:W-:Y:S04]  /*165f0*/  STL.64 [R1+0x68], R8 ;  /* 0x0000680801007387 */ /* 0x000fe80000100a00 */
[----:B------:R-:W2:Y:S01]  /*16600*/  LDL.LU R5, [R1+0x3ec] ;  /* 0x0003ec0001057983 */ /* 0x000ea20000300800 */
[----:B------:R-:W-:-:S02]  /*16610*/  IMAD.MOV.U32 R6, RZ, RZ, R0 ;  /* 0x000000ffff067224 */ /* 0x000fc400078e0000 */
[----:B---3--:R-:W-:-:S05]  /*16620*/  IMAD.MOV.U32 R7, RZ, RZ, R3 ;  /* 0x000000ffff077224 */ /* 0x008fca00078e0003 */
[----:B------:R-:W-:Y:S04]  /*16630*/  STL.64 [R1+0x60], R6 ;  /* 0x0000600601007387 */ /* 0x000fe80000100a00 */
[----:B--2---:R0:W-:Y:S04]  /*16640*/  STL.64 [R1+0xd40], R4 ;  /* 0x000d400401007387 */ /* 0x0041e80000100a00 */
[----:B0-----:R-:W2:Y:S04]  /*16650*/  LDL.LU R4, [R1+0x288] ;  /* 0x0002880001047983 */ /* 0x001ea80000300800 */
[----:B------:R-:W2:Y:S04]  /*16660*/  LDL.LU R5, [R1+0x3e8] ;  /* 0x0003e80001057983 */ /* 0x000ea80000300800 */
        /* <DEDUP_REMOVED lines=21> */
[----:B------:R-:W3:Y:S04]  /*167c0*/  LDL.LU R6, [R1+0x278] ;  /* 0x0002780001067983 */ /* 0x000ee80000300800 */
[----:B------:R-:W4:Y:S04]  /*167d0*/  LDL.LU R7, [R1+0x3f0] ;  /* 0x0003f00001077983 */ /* 0x000f280000300800 */
        /* <DEDUP_REMOVED lines=64> */
[----:B---3--:R-:W-:-:S04]  /*16be0*/  LOP3.LUT R29, R29, R28, RZ, 0x3c, !PT ;  /* 0x0000001c1d1d7212 */ /* 0x008fc800078e3cff */
[----:B------:R-:W-:Y:S02]  /*16bf0*/  LOP3.LUT R28, R29, R28, RZ, 0x3c, !PT ;  /* 0x0000001c1d1c7212 */ /* 0x000fe400078e3cff */
[----:B------:R-:W-:Y:S02]  /*16c00*/  LOP3.LUT R9, R9, R8, RZ, 0x3c, !PT ;  /* 0x0000000809097212 */ /* 0x000fe400078e3cff */
[----:B------:R-:W-:Y:S02]  /*16c10*/  LOP3.LUT R29, R29, R28, RZ, 0x3c, !PT ;  /* 0x0000001c1d1d7212 */ /* 0x000fe400078e3cff */
[----:B------:R-:W-:Y:S02]  /*16c20*/  LOP3.LUT R11, R11, R10, RZ, 0x3c, !PT ;  /* 0x0000000a0b0b7212 */ /* 0x000fe400078e3cff */
[----:B------:R-:W-:Y:S02]  /*16c30*/  LOP3.LUT R8, R9, R8, RZ, 0x3c, !PT ;  /* 0x0000000809087212 */ /* 0x000fe400078e3cff */
[----:B------:R-:W-:-:S02]  /*16c40*/  LOP3.LUT R10, R11, R10, RZ, 0x3c, !PT ;  /* 0x0000000a0b0a7212 */ /* 0x000fc400078e3cff */
[----:B------:R-:W-:Y:S02]  /*16c50*/  LOP3.LUT R9, R9, R8, RZ, 0x3c, !PT ;  /* 0x0000000809097212 */ /* 0x000fe400078e3cff */
[----:B------:R-:W-:Y:S02]  /*16c60*/  LOP3.LUT R11, R11, R10, RZ, 0x3c, !PT ;  /* 0x0000000a0b0b7212 */ /* 0x000fe400078e3cff */
[----:B--2---:R-:W-:-:S04]  /*16c70*/  LOP3.LUT R5, R5, R4, RZ, 0x3c, !PT ;  /* 0x0000000405057212 */ /* 0x004fc800078e3cff */
[----:B------:R-:W-:-:S04]  /*16c80*/  LOP3.LUT R4, R5, R4, RZ, 0x3c, !PT ;  /* 0x0000000405047212 */ /* 0x000fc800078e3cff */
[----:B------:R-:W-:-:S05]  /*16c90*/  LOP3.LUT R5, R5, R4, RZ, 0x3c, !PT ;  /* 0x0000000405057212 */ /* 0x000fca00078e3cff */
[----:B------:R4:W-:Y:S02]  /*16ca0*/  STL.64 [R1+0x18], R4 ;  /* 0x0000180401007387 */ /* 0x0009e40000100a00 */
[----:B----4-:R-:W-:Y:S02]  /*16cb0*/  IMAD.MOV.U32 R4, RZ, RZ, R7 ;  /* 0x000000ffff047224 */ /* 0x010fe400078e0007 */
[----:B------:R-:W-:Y:S02]  /*16cc0*/  IMAD.MOV.U32 R5, RZ, RZ, R6 ;  /* 0x000000ffff057224 */ /* 0x000fe400078e0006 */
[----:B------:R-:W-:Y:S02]  /*16cd0*/  IMAD.MOV.U32 R6, RZ, RZ, R23 ;  /* 0x000000ffff067224 */ /* 0x000fe400078e0017 */
[----:B------:R-:W-:Y:S01]  /*16ce0*/  IMAD.MOV.U32 R7, RZ, RZ, R22 ;  /* 0x000000ffff077224 */ /* 0x000fe200078e0016 */
[----:B------:R0:W-:Y:S04]  /*16cf0*/  STL.64 [R1+0x10], R4 ;  /* 0x0000100401007387 */ /* 0x0001e80000100a00 */
[----:B------:R1:W-:Y:S04]  /*16d00*/  STL.64 [R1+0x8], R6 ;  /* 0x0000080601007387 */ /* 0x0003e80000100a00 */
[----:B------:R-:W-:Y:S01]  /*16d10*/  STL.64 [R1+0xaf0], R28 ;  /* 0x000af01c01007387 */ /* 0x000fe20000100a00 */
[----:B0-----:R-:W-:-:S02]  /*16d20*/  IMAD.MOV.U32 R4, RZ, RZ, R13 ;  /* 0x000000ffff047224 */ /* 0x001fc400078e000d */
[----:B------:R-:W-:Y:S02]  /*16d30*/  IMAD.MOV.U32 R5, RZ, RZ, R12 ;  /* 0x000000ffff057224 */ /* 0x000fe400078e000c */
[----:B-1----:R-:W-:-:S03]  /*16d40*/  IMAD.MOV.U32 R6, RZ, RZ, R27 ;  /* 0x000000ffff067224 */ /* 0x002fc600078e001b */
[----:B------:R0:W-:Y:S01]  /*16d50*/  STL.64 [R1], R4 ;  /* 0x0000000401007387 */ /* 0x0001e20000100a00 */
[----:B------:R-:W-:Y:S02]  /*16d60*/  IMAD.MOV.U32 R7, RZ, RZ, R26 ;  /* 0x000000ffff077224 */ /* 0x000fe400078e001a */
[----:B------:R-:W-:Y:S02]  /*16d70*/  IMAD.MOV.U32 R12, RZ, RZ, R17 ;  /* 0x000000ffff0c7224 */ /* 0x000fe400078e0011 */
[----:B------:R-:W-:Y:S02]  /*16d80*/  IMAD.MOV.U32 R13, RZ, RZ, R16 ;  /* 0x000000ffff0d7224 */ /* 0x000fe400078e0010 */
[----:B0-----:R-:W-:Y:S02]  /*16d90*/  IMAD.MOV.U32 R4, RZ, RZ, R15 ;  /* 0x000000ffff047224 */ /* 0x001fe400078e000f */
[----:B------:R-:W-:Y:S02]  /*16da0*/  IMAD.MOV.U32 R5, RZ, RZ, R14 ;  /* 0x000000ffff057224 */ /* 0x000fe400078e000e */
[----:B------:R-:W-:-:S02]  /*16db0*/  IMAD.MOV.U32 R14, RZ, RZ, R19 ;  /* 0x000000ffff0e7224 */ /* 0x000fc400078e0013 */
[----:B------:R-:W-:Y:S01]  /*16dc0*/  IMAD.MOV.U32 R15, RZ, RZ, R18 ;  /* 0x000000ffff0f7224 */ /* 0x000fe200078e0012 */
[----:B------:R-:W-:Y:S01]  /*16dd0*/  STL.64 [R1+0xaf8], R4 ;  /* 0x000af80401007387 */ /* 0x000fe20000100a00 */
[----:B------:R-:W-:Y:S02]  /*16de0*/  IMAD.MOV.U32 R16, RZ, RZ, R21 ;  /* 0x000000ffff107224 */ /* 0x000fe400078e0015 */
[----:B------:R-:W-:Y:S01]  /*16df0*/  IMAD.MOV.U32 R17, RZ, RZ, R20 ;  /* 0x000000ffff117224 */ /* 0x000fe200078e0014 */
[----:B------:R-:W-:Y:S01]  /*16e00*/  STL.64 [R1+0xb00], R6 ;  /* 0x000b000601007387 */ /* 0x000fe20000100a00 */
[----:B------:R-:W-:Y:S02]  /*16e10*/  IMAD.MOV.U32 R18, RZ, RZ, R25 ;  /* 0x000000ffff127224 */ /* 0x000fe400078e0019 */
[----:B------:R-:W-:Y:S01]  /*16e20*/  IMAD.MOV.U32 R19, RZ, RZ, R24 ;  /* 0x000000ffff137224 */ /* 0x000fe200078e0018 */
[----:B------:R-:W-:Y:S04]  /*16e30*/  STL.64 [R1+0xb08], R8 ;  /* 0x000b080801007387 */ /* 0x000fe80000100a00 */
[----:B------:R-:W-:Y:S04]  /*16e40*/  STL.64 [R1+0xb10], R10 ;  /* 0x000b100a01007387 */ /* 0x000fe80000100a00 */
[----:B------:R-:W-:Y:S04]  /*16e50*/  STL.64 [R1+0xb18], R12 ;  /* 0x000b180c01007387 */ /* 0x000fe80000100a00 */
[----:B------:R-:W-:Y:S04]  /*16e60*/  STL.64 [R1+0xb20], R14 ;  /* 0x000b200e01007387 */ /* 0x000fe80000100a00 */
[----:B------:R-:W-:Y:S04]  /*16e70*/  STL.64 [R1+0xb28], R16 ;  /* 0x000b281001007387 */ /* 0x000fe80000100a00 */
[----:B------:R0:W-:Y:S04]  /*16e80*/  STL.64 [R1+0xb30], R18 ;  /* 0x000b301201007387 */ /* 0x0001e80000100a00 */
[----:B------:R-:W2:Y:S04]  /*16e90*/  LDL.LU R22, [R1+0x210] ;  /* 0x0002100001167983 */ /* 0x000ea80000300800 */
[----:B------:R-:W2:Y:S04]  /*16ea0*/  LDL.LU R23, [R1+0x424] ;  /* 0x0004240001177983 */ /* 0x000ea80000300800 */
[----:B------:R-:W3:Y:S04]  /*16eb0*/  LDL.LU R24, [R1+0x208] ;  /* 0x0002080001187983 */ /* 0x000ee80000300800 */
[----:B------:R-:W3:Y:S04]  /*16ec0*/  LDL.LU R25, [R1+0x428] ;  /* 0x0004280001197983 */ /* 0x000ee80000300800 */
[----:B------:R-:W4:Y:S04]  /*16ed0*/  LDL.LU R26, [R1+0x200] ;  /* 0x00020000011a7983 */ /* 0x000f280000300800 */
[----:B------:R-:W4:Y:S04]  /*16ee0*/  LDL.LU R27, [R1+0x42c] ;  /* 0x00042c00011b7983 */ /* 0x000f280000300800 */
        /* <DEDUP_REMOVED lines=31> */
[----:B------:R-:W2:Y:S01]  /*170e0*/  LDL.LU R19, [R1+0x434] ;  /* 0x0004340001137983 */ /* 0x000ea20000300800 */
[----:B------:R-:W-:-:S02]  /*170f0*/  LOP3.LUT R23, R23, R22, RZ, 0x3c, !PT ;  /* 0x0000001617177212 */ /* 0x000fc400078e3cff */
[----:B---3--:R-:W-:Y:S01]  /*17100*/  LOP3.LUT R25, R25, R24, RZ, 0x3c, !PT ;  /* 0x0000001819197212 */ /* 0x008fe200078e3cff */
[----:B--2---:R0:W-:Y:S04]  /*17110*/  STL.64 [R1+0xd38], R18 ;  /* 0x000d381201007387 */ /* 0x0041e80000100a00 */
[----:B0-----:R-:W2:Y:S04]  /*17120*/  LDL.LU R18, [R1+0x1f8] ;  /* 0x0001f80001127983 */ /* 0x001ea80000300800 */
[----:B------:R-:W2:Y:S04]  /*17130*/  LDL.LU R19, [R1+0x430] ;  /* 0x0004300001137983 */ /* 0x000ea80000300800 */
        /* <DEDUP_REMOVED lines=9> */
[----:B------:R-:W-:-:S03]  /*171d0*/  LOP3.LUT R22, R23, R22, RZ, 0x3c, !PT ;  /* 0x0000001617167212 */ /* 0x000fc600078e3cff */
[----:B------:R-:W3:Y:S01]  /*171e0*/  LDL.LU R9, [R1+0x480] ;  /* 0x0004800001097983 */ /* 0x000ee20000300800 */
[----:B------:R-:W-:-:S03]  /*171f0*/  IMAD.MOV.U32 R20, RZ, RZ, R0 ;  /* 0x000000ffff147224 */ /* 0x000fc600078e0000 */
[----:B------:R-:W3:Y:S01]  /*17200*/  LDL.LU R6, [R1+0x1dc] ;  /* 0x0001dc0001067983 */ /* 0x000ee20000300800 */
[----:B------:R-:W-:-:S03]  /*17210*/  IMAD.MOV.U32 R21, RZ, RZ, R3 ;  /* 0x000000ffff157224 */ /* 0x000fc600078e0003 */
[----:B------:R-:W3:Y:S01]  /*17220*/  LDL.LU R7, [R1+0x484] ;  /* 0x0004840001077983 */ /* 0x000ee20000300800 */
[----:B----4-:R-:W-:-:S03]  /*17230*/  LOP3.LUT R27, R27, R26, RZ, 0x3c, !PT ;  /* 0x0000001a1b1b7212 */ /* 0x010fc600078e3cff */
[----:B------:R-:W4:Y:S01]  /*17240*/  LDL.LU R4, [R1+0x1e4] ;  /* 0x0001e40001047983 */ /* 0x000f220000300800 */
[----:B------:R-:W-:-:S03]  /*17250*/  LOP3.LUT R24, R25, R24, RZ, 0x3c, !PT ;  /* 0x0000001819187212 */ /* 0x000fc600078e3cff */
[----:B------:R-:W3:Y:S01]  /*17260*/  LDL.LU R5, [R1+0x488] ;  /* 0x0004880001057983 */ /* 0x000ee20000300800 */
[----:B------:R-:W-:-:S03]  /*17270*/  LOP3.LUT R23, R23, R22, RZ, 0x3c, !PT ;  /* 0x0000001617177212 */ /* 0x000fc600078e3cff */
[----:B------:R-:W3:Y:S01]  /*17280*/  LDL.LU R28, [R1+0x1ec] ;  /* 0x0001ec00011c7983 */ /* 0x000ee20000300800 */
[----:B------:R-:W-:-:S03]  /*17290*/  LOP3.LUT R26, R27, R26, RZ, 0x3c, !PT ;  /* 0x0000001a1b1a7212 */ /* 0x000fc600078e3cff */
[----:B------:R-:W3:Y:S01]  /*172a0*/  LDL.LU R29, [R1+0x48c] ;  /* 0x00048c00011d7983 */ /* 0x000ee20000300800 */
[----:B------:R-:W-:-:S03]  /*172b0*/  LOP3.LUT R25, R25, R24, RZ, 0x3c, !PT ;  /* 0x0000001819197212 */ /* 0x000fc600078e3cff */
[----:B------:R-:W3:Y:S04]  /*172c0*/  LDL.LU R3, [R1+0x1f4] ;  /* 0x0001f40001037983 */ /* 0x000ee80000300800 */
[----:B------:R-:W3:Y:S04]  /*172d0*/  LDL.LU R0, [R1+0x490] ;  /* 0x0004900001007983 */ /* 0x000ee80000300800 */
[----:B------:R0:W-:Y:S01]  /*172e0*/  STL.64 [R1+0xb38], R20 ;  /* 0x000b381401007387 */ /* 0x0001e20000100a00 */
[----:B------:R-:W-:-:S03]  /*172f0*/  LOP3.LUT R27, R27, R26, RZ, 0x3c, !PT ;  /* 0x0000001a1b1b7212 */ /* 0x000fc600078e3cff */
[----:B0-----:R-:W3:Y:S04]  /*17300*/  LDL.LU R20, [R1+0x1a4] ;  /* 0x0001a40001147983 */ /* 0x001ee80000300800 */
[----:B------:R-:W3:Y:S04]  /*17310*/  LDL.LU R21, [R1+0x468] ;  /* 0x0004680001157983 */ /* 0x000ee80000300800 */
[----:B------:R0:W-:Y:S04]  /*17320*/  STL.64 [R1+0xb40], R22 ;  /* 0x000b401601007387 */ /* 0x0001e80000100a00 */
[----:B0-----:R-:W3:Y:S04]  /*17330*/  LDL.LU R22, [R1+0x19c] ;  /* 0x00019c0001167983 */ /* 0x001ee80000300800 */
[----:B------:R-:W3:Y:S04]  /*17340*/  LDL.LU R23, [R1+0x464] ;  /* 0x0004640001177983 */ /* 0x000ee80000300800 */
[----:B------:R0:W-:Y:S04]  /*17350*/  STL.64 [R1+0xb48], R24 ;  /* 0x000b481801007387 */ /* 0x0001e80000100a00 */
[----:B0-----:R-:W3:Y:S04]  /*17360*/  LDL.LU R24, [R1+0x198] ;  /* 0x0001980001187983 */ /* 0x001ee80000300800 */
[----:B------:R-:W3:Y:S04]  /*17370*/  LDL.LU R25, [R1+0x460] ;  /* 0x0004600001197983 */ /* 0x000ee80000300800 */
[----:B------:R0:W-:Y:S04]  /*17380*/  STL.64 [R1+0xb50], R26 ;  /* 0x000b501a01007387 */ /* 0x0001e80000100a00 */
[----:B0-----:R-:W3:Y:S04]  /*17390*/  LDL.LU R26, [R1+0x1a0] ;  /* 0x0001a000011a7983 */ /* 0x001ee80000300800 */
        /* <DEDUP_REMOVED lines=51> */
[----:B---3--:R-:W-:Y:S02]  /*176d0*/  LOP3.LUT R27, R27, R26, RZ, 0x3c, !PT ;  /* 0x0000001a1b1b7212 */ /* 0x008fe400078e3cff */
[----:B--2---:R-:W-:-:S04]  /*176e0*/  LOP3.LUT R19, R19, R18, RZ, 0x3c, !PT ;  /* 0x0000001213137212 */ /* 0x004fc800078e3cff */
[----:B------:R-:W-:-:S04]  /*176f0*/  LOP3.LUT R18, R19, R18, RZ, 0x3c, !PT ;  /* 0x0000001213127212 */ /* 0x000fc800078e3cff */
[----:B------:R-:W-:-:S05]  /*17700*/  LOP3.LUT R19, R19, R18, RZ, 0x3c, !PT ;  /* 0x0000001213137212 */ /* 0x000fca00078e3cff */
[----:B------:R0:W-:Y:S04]  /*17710*/  STL.64 [R1+0x180], R18 ;  /* 0x0001801201007387 */ /* 0x0001e80000100a00 */
[----:B0-----:R-:W2:Y:S01]  /*17720*/  LDL.LU.64 R18, [R1+0xce8] ;  /* 0x000ce80001127983 */ /* 0x001ea20000300a00 */
[----:B------:R-:W-:Y:S02]  /*17730*/  LOP3.LUT R25, R25, R24, RZ, 0x3c, !PT ;  /* 0x0000001819197212 */ /* 0x000fe400078e3cff */
[----:B------:R-:W-:Y:S02]  /*17740*/  LOP3.LUT R26, R27, R26, RZ, 0x3c, !PT ;  /* 0x0000001a1b1a7212 */ /* 0x000fe400078e3cff */
[----:B------:R-:W-:Y:S02]  /*17750*/  LOP3.LUT R24, R25, R24, RZ, 0x3c, !PT ;  /* 0x0000001819187212 */ /* 0x000fe400078e3cff */
[----:B------:R-:W-:-:S02]  /*17760*/  LOP3.LUT R27, R27, R26, RZ, 0x3c, !PT ;  /* 0x0000001a1b1b7212 */ /* 0x000fc400078e3cff */
[----:B------:R-:W-:-:S03]  /*17770*/  LOP3.LUT R25, R25, R24, RZ, 0x3c, !PT ;  /* 0x0000001819197212 */ /* 0x000fc600078e3cff */
[----:B------:R0:W-:Y:S04]  /*17780*/  STL.64 [R1+0x188], R26 ;  /* 0x0001881a01007387 */ /* 0x0001e80000100a00 */
[----:B------:R1:W-:Y:S01]  /*17790*/  STL.64 [R1+0x190], R24 ;  /* 0x0001901801007387 */ /* 0x0003e20000100a00 */
[----:B0-----:R-:W-:Y:S02]  /*177a0*/  IMAD.MOV.U32 R26, RZ, RZ, R23 ;  /* 0x000000ffff1a7224 */ /* 0x001fe400078e0017 */
[----:B------:R-:W-:Y:S02]  /*177b0*/  IMAD.MOV.U32 R27, RZ, RZ, R22 ;  /* 0x000000ffff1b7224 */ /* 0x000fe400078e0016 */
[----:B-1----:R-:W-:Y:S02]  /*177c0*/  IMAD.MOV.U32 R24, RZ, RZ, R21 ;  /* 0x000000ffff187224 */ /* 0x002fe400078e0015 */
[----:B------:R-:W-:-:S02]  /*177d0*/  IMAD.MOV.U32 R25, RZ, RZ, R20 ;  /* 0x000000ffff197224 */ /* 0x000fc400078e0014 */
[----:B------:R-:W-:Y:S02]  /*177e0*/  IMAD.MOV.U32 R20, RZ, RZ, R17 ;  /* 0x000000ffff147224 */ /* 0x000fe400078e0011 */
[----:B------:R-:W-:Y:S01]  /*177f0*/  IMAD.MOV.U32 R21, RZ, RZ, R16 ;  /* 0x000000ffff157224 */ /* 0x000fe200078e0010 */
[----:B------:R0:W-:Y:S01]  /*17800*/  STL.64 [R1+0x3a0], R26 ;  /* 0x0003a01a01007387 */ /* 0x0001e20000100a00 */
[----:B------:R-:W-:Y:S02]  /*17810*/  IMAD.MOV.U32 R16, RZ, RZ, R13 ;  /* 0x000000ffff107224 */ /* 0x000fe400078e000d */
[----:B------:R-:W-:Y:S01]  /*17820*/  IMAD.MOV.U32 R17, RZ, RZ, R12 ;  /* 0x000000ffff117224 */ /* 0x000fe200078e000c */
[----:B------:R-:W-:Y:S01]  /*17830*/  STL.64 [R1+0x3a8], R24 ;  /* 0x0003a81801007387 */ /* 0x000fe20000100a00 */
[----:B------:R-:W-:Y:S02]  /*17840*/  IMAD.MOV.U32 R12, RZ, RZ, R9 ;  /* 0x000000ffff0c7224 */ /* 0x000fe400078e0009 */
[----:B------:R-:W-:-:S02]  /*17850*/  IMAD.MOV.U32 R13, RZ, RZ, R8 ;  /* 0x000000ffff0d7224 */ /* 0x000fc400078e0008 */
[----:B------:R-:W-:Y:S02]  /*17860*/  IMAD.MOV.U32 R8, RZ, RZ, R5 ;  /* 0x000000ffff087224 */ /* 0x000fe400078e0005 */
[----:B----4-:R-:W-:Y:S02]  /*17870*/  IMAD.MOV.U32 R9, RZ, RZ, R4 ;  /* 0x000000ffff097224 */ /* 0x010fe400078e0004 */
[----:B--2---:R-:W-:Y:S02]  /*17880*/  IMAD.MOV.U32 R22, RZ, RZ, R19 ;  /* 0x000000ffff167224 */ /* 0x004fe400078e0013 */
[----:B------:R-:W-:Y:S02]  /*17890*/  IMAD.MOV.U32 R23, RZ, RZ, R18 ;  /* 0x000000ffff177224 */ /* 0x000fe400078e0012 */
[----:B------:R-:W-:Y:S02]  /*178a0*/  IMAD.MOV.U32 R18, RZ, RZ, R15 ;  /* 0x000000ffff127224 */ /* 0x000fe400078e000f */
[----:B------:R-:W-:Y:S01]  /*178b0*/  IMAD.MOV.U32 R19, RZ, RZ, R14 ;  /* 0x000000ffff137224 */ /* 0x000fe200078e000e */
[----:B------:R-:W-:Y:S01]  /*178c0*/  STL.64 [R1+0x3b0], R22 ;  /* 0x0003b01601007387 */ /* 0x000fe20000100a00 */
        /* <DEDUP_REMOVED lines=13> */
[----:B0-----:R-:W2:Y:S04]  /*179a0*/  LDL.LU R26, [R1+0x274] ;  /* 0x00027400011a7983 */ /* 0x001ea80000300800 */
[----:B------:R-:W-:Y:S04]  /*179b0*/  STL.64 [R1+0x3f0], R6 ;  /* 0x0003f00601007387 */ /* 0x000fe80000100a00 */
[----:B------:R-:W2:Y:S01]  /*179c0*/  LDL.LU R27, [R1+0x4d0] ;  /* 0x0004d000011b7983 */ /* 0x000ea20000300800 */
[----:B------:R-:W-:-:S02]  /*179d0*/  IMAD.MOV.U32 R4, RZ, RZ, R0 ;  /* 0x000000ffff047224 */ /* 0x000fc400078e0000 */
[----:B------:R-:W-:-:S05]  /*179e0*/  IMAD.MOV.U32 R5, RZ, RZ, R3 ;  /* 0x000000ffff057224 */ /* 0x000fca00078e0003 */
        /* <DEDUP_REMOVED lines=150> */
[----:B------:R3:W-:Y:S02]  /*18350*/  STL.64 [R1+0x478], R26 ;  /* 0x0004781a01007387 */ /* 0x0007e40000100a00 */
[----:B---3--:R-:W-:Y:S02]  /*18360*/  IMAD.MOV.U32 R27, RZ, RZ, R24 ;  /* 0x000000ffff1b7224 */ /* 0x008fe400078e0018 */
[----:B------:R-:W-:Y:S02]  /*18370*/  IMAD.MOV.U32 R24, RZ, RZ, R23 ;  /* 0x000000ffff187224 */ /* 0x000fe400078e0017 */
[----:B------:R-:W-:Y:S02]  /*18380*/  IMAD.MOV.U32 R23, RZ, RZ, R20 ;  /* 0x000000ffff177224 */ /* 0x000fe400078e0014 */
[----:B------:R-:W-:Y:S02]  /*18390*/  IMAD.MOV.U32 R20, RZ, RZ, R19 ;  /* 0x000000ffff147224 */ /* 0x000fe400078e0013 */
[----:B------:R-:W-:-:S02]  /*183a0*/  IMAD.MOV.U32 R19, RZ, RZ, R16 ;  /* 0x000000ffff137224 */ /* 0x000fc400078e0010 */
[----:B------:R-:W-:Y:S02]  /*183b0*/  IMAD.MOV.U32 R16, RZ, RZ, R15 ;  /* 0x000000ffff107224 */ /* 0x000fe400078e000f */
[----:B------:R-:W-:Y:S02]  /*183c0*/  IMAD.MOV.U32 R15, RZ, RZ, R12 ;  /* 0x000000ffff0f7224 */ /* 0x000fe400078e000c */
[----:B------:R-:W-:Y:S02]  /*183d0*/  IMAD.MOV.U32 R12, RZ, RZ, R11 ;  /* 0x000000ffff0c7224 */ /* 0x000fe400078e000b */
[----:B------:R-:W-:Y:S02]  /*183e0*/  IMAD.MOV.U32 R11, RZ, RZ, R8 ;  /* 0x000000ffff0b7224 */ /* 0x000fe400078e0008 */
[----:B------:R-:W-:Y:S02]  /*183f0*/  IMAD.MOV.U32 R8, RZ, RZ, R3 ;  /* 0x000000ffff087224 */ /* 0x000fe400078e0003 */
[----:B------:R-:W0:Y:S01]  /*18400*/  LDC R3, c[0x0][0x3ac] ;  /* 0x0000eb00ff037b82 */ /* 0x000e220000000800 */
[----:B----4-:R-:W-:-:S02]  /*18410*/  IMAD.MOV.U32 R26, RZ, RZ, R25 ;  /* 0x000000ffff1a7224 */ /* 0x010fc400078e0019 */
[----:B------:R-:W-:Y:S02]  /*18420*/  IMAD.MOV.U32 R25, RZ, RZ, R22 ;  /* 0x000000ffff197224 */ /* 0x000fe400078e0016 */
[----:B------:R-:W-:Y:S02]  /*18430*/  IMAD.MOV.U32 R22, RZ, RZ, R21 ;  /* 0x000000ffff167224 */ /* 0x000fe400078e0015 */
[----:B------:R-:W-:Y:S01]  /*18440*/  IMAD.MOV.U32 R21, RZ, RZ, R18 ;  /* 0x000000ffff157224 */ /* 0x000fe200078e0012 */
[----:B------:R-:W-:Y:S01]  /*18450*/  STL.64 [R1+0x480], R26 ;  /* 0x0004801a01007387 */ /* 0x000fe20000100a00 */
[----:B------:R-:W-:Y:S02]  /*18460*/  IMAD.MOV.U32 R18, RZ, RZ, R17 ;  /* 0x000000ffff127224 */ /* 0x000fe400078e0011 */
[----:B------:R-:W-:Y:S01]  /*18470*/  IMAD.MOV.U32 R17, RZ, RZ, R14 ;  /* 0x000000ffff117224 */ /* 0x000fe200078e000e */
[----:B------:R-:W-:Y:S01]  /*18480*/  STL.64 [R1+0x488], R24 ;  /* 0x0004881801007387 */ /* 0x000fe20000100a00 */
[----:B------:R-:W-:-:S02]  /*18490*/  IMAD.MOV.U32 R14, RZ, RZ, R13 ;  /* 0x000000ffff0e7224 */ /* 0x000fc400078e000d */
[----:B------:R-:W-:Y:S01]  /*184a0*/  IMAD.MOV.U32 R13, RZ, RZ, R10 ;  /* 0x000000ffff0d7224 */ /* 0x000fe200078e000a */
[----:B------:R-:W-:Y:S01]  /*184b0*/  STL.64 [R1+0x490], R22 ;  /* 0x0004901601007387 */ /* 0x000fe20000100a00 */
[----:B------:R-:W-:-:S03]  /*184c0*/  IMAD.MOV.U32 R10, RZ, RZ, R9 ;  /* 0x000000ffff0a7224 */ /* 0x000fc600078e0009 */
[----:B------:R-:W-:Y:S04]  /*184d0*/  STL.64 [R1+0x498], R20 ;  /* 0x0004981401007387 */ /* 0x000fe80000100a00 */
[----:B------:R-:W-:Y:S04]  /*184e0*/  STL.64 [R1+0x4a0], R18 ;  /* 0x0004a01201007387 */ /* 0x000fe80000100a00 */
[----:B------:R-:W-:Y:S01]  /*184f0*/  STL.64 [R1+0x4a8], R16 ;  /* 0x0004a81001007387 */ /* 0x000fe20000100a00 */
[----:B------:R-:W-:-:S03]  /*18500*/  IMAD.MOV.U32 R9, RZ, RZ, R6 ;  /* 0x000000ffff097224 */ /* 0x000fc600078e0006 */
[----:B------:R-:W-:Y:S04]  /*18510*/  STL.64 [R1+0x4b0], R14 ;  /* 0x0004b00e01007387 */ /* 0x000fe80000100a00 */
[----:B------:R-:W-:Y:S04]  /*18520*/  STL.64 [R1+0x4b8], R12 ;  /* 0x0004b80c01007387 */ /* 0x000fe80000100a00 */
[----:B------:R-:W-:Y:S01]  /*18530*/  STL.64 [R1+0x4c0], R10 ;  /* 0x0004c00a01007387 */ /* 0x000fe20000100a00 */
[----:B------:R-:W-:-:S03]  /*18540*/  IMAD.MOV.U32 R6, RZ, RZ, R28 ;  /* 0x000000ffff067224 */ /* 0x000fc600078e001c */
[----:B0-----:R0:W-:Y:S04]  /*18550*/  STL.64 [R1+0xbe8], R2 ;  /* 0x000be80201007387 */ /* 0x0011e80000100a00 */
[----:B------:R-:W-:Y:S01]  /*18560*/  STL.64 [R1+0x4c8], R8 ;  /* 0x0004c80801007387 */ /* 0x000fe20000100a00 */
[----:B0-----:R-:W-:Y:S02]  /*18570*/  IMAD.MOV.U32 R2, RZ, RZ, R4 ;  /* 0x000000ffff027224 */ /* 0x001fe400078e0004 */
[----:B------:R-:W-:Y:S02]  /*18580*/  IMAD.MOV.U32 R3, RZ, RZ, R7 ;  /* 0x000000ffff037224 */ /* 0x000fe400078e0007 */
[----:B------:R-:W-:-:S03]  /*18590*/  IMAD.MOV.U32 R7, RZ, RZ, R5 ;  /* 0x000000ffff077224 */ /* 0x000fc600078e0005 */
[----:B------:R0:W-:Y:S04]  /*185a0*/  STL.64 [R1+0x4d0], R2 ;  /* 0x0004d00201007387 */ /* 0x0001e80000100a00 */
[----:B0-----:R-:W2:Y:S04]  /*185b0*/  LDL.LU R2, [R1+0x760] ;  /* 0x0007600001027983 */ /* 0x001ea80000300800 */
[----:B------:R-:W-:Y:S04]  /*185c0*/  STL.64 [R1+0x4d8], R6 ;  /* 0x0004d80601007387 */ /* 0x000fe80000100a00 */
[----:B------:R-:W3:Y:S01]  /*185d0*/  LDL.LU R3, [R1+0x36c] ;  /* 0x00036c0001037983 */ /* 0x000ee20000300800 */
[----:B------:R-:W-:-:S02]  /*185e0*/  IMAD.MOV.U32 R4, RZ, RZ, R0 ;  /* 0x000000ffff047224 */ /* 0x000fc400078e0000 */
[----:B------:R-:W-:-:S05]  /*185f0*/  IMAD.MOV.U32 R5, RZ, RZ, R29 ;  /* 0x000000ffff057224 */ /* 0x000fca00078e001d */
[----:B------:R-:W-:Y:S04]  /*18600*/  STL.64 [R1+0x4e0], R4 ;  /* 0x0004e00401007387 */ /* 0x000fe80000100a00 */
[----:B---3--:R0:W-:Y:S04]  /*18610*/  STL [R1+0xbf0], R3 ;  /* 0x000bf00301007387 */ /* 0x0081e80000100800 */
[----:B0-----:R-:W2:Y:S04]  /*18620*/  LDL.LU R3, [R1+0x364] ;  /* 0x0003640001037983 */ /* 0x001ea80000300800 */
        /* <DEDUP_REMOVED lines=58> */
[----:B------:R-:W3:Y:S04]  /*189d0*/  LDL.LU.64 R14, [R1+0x128] ;  /* 0x00012800010e7983 */ /* 0x000ee80000300a00 */
[----:B------:R-:W3:Y:S04]  /*189e0*/  LDL.LU.64 R12, [R1+0x120] ;  /* 0x00012000010c7983 */ /* 0x000ee80000300a00 */
[----:B------:R-:W3:Y:S04]  /*189f0*/  LDL.LU.64 R10, [R1+0x118] ;  /* 0x00011800010a7983 */ /* 0x000ee80000300a00 */
[----:B------:R-:W3:Y:S04]  /*18a00*/  LDL.LU.64 R8, [R1+0x110] ;  /* 0x0001100001087983 */ /* 0x000ee80000300a00 */
[----:B------:R-:W3:Y:S04]  /*18a10*/  LDL.LU.64 R6, [R1+0x108] ;  /* 0x0001080001067983 */ /* 0x000ee80000300a00 */
[----:B------:R-:W3:Y:S04]  /*18a20*/  LDL.LU.64 R4, [R1+0x100] ;  /* 0x0001000001047983 */ /* 0x000ee80000300a00 */
[----:B------:R-:W3:Y:S01]  /*18a30*/  LDL.LU.64 R28, [R1+0xf8] ;  /* 0x0000f800011c7983 */ /* 0x000ee20000300a00 */
        /* <DEDUP_REMOVED lines=74> */
[----:B0-----:R-:W2:Y:S04]  /*18ee0*/  LDL.LU.64 R2, [R1+0xbf8] ;  /* 0x000bf80001027983 */ /* 0x001ea80000300a00 */
[----:B--2---:R0:W-:Y:S04]  /*18ef0*/  STL.64 [R1+0x760], R2 ;  /* 0x0007600201007387 */ /* 0x0041e80000100a00 */
[----:B0-----:R-:W2:Y:S01]  /*18f00*/  LDL.LU R3, [R1+0xbf0] ;  /* 0x000bf00001037983 */ /* 0x001ea20000300800 */
[----:B---3--:R-:W-:-:S02]  /*18f10*/  IMAD.MOV.U32 R2, RZ, RZ, R26 ;  /* 0x000000ffff027224 */ /* 0x008fc400078e001a */
[----:B------:R-:W-:-:S03]  /*18f20*/  IMAD.MOV.U32 R26, RZ, RZ, R24 ;  /* 0x000000ffff1a7224 */ /* 0x000fc600078e0018 */
[----:B--2---:R0:W-:Y:S04]  /*18f30*/  STL.64 [R1+0x768], R2 ;  /* 0x0007680201007387 */ /* 0x0041e80000100a00 */
[----:B0-----:R-:W2:Y:S01]  /*18f40*/  LDL.LU.64 R2, [R1+0xbe8] ;  /* 0x000be80001027983 */ /* 0x001ea20000300a00 */
[----:B------:R-:W-:-:S03]  /*18f50*/  IMAD.MOV.U32 R24, RZ, RZ, R20 ;  /* 0x000000ffff187224 */ /* 0x000fc600078e0014 */
[----:B----4-:R0:W-:Y:S01]  /*18f60*/  STL.64 [R1+0x770], R26 ;  /* 0x0007701a01007387 */ /* 0x0101e20000100a00 */
[----:B------:R-:W-:Y:S02]  /*18f70*/  IMAD.MOV.U32 R20, RZ, RZ, R16 ;  /* 0x000000ffff147224 */ /* 0x000fe400078e0010 */
[----:B0-----:R-:W-:Y:S02]  /*18f80*/  IMAD.MOV.U32 R26, RZ, RZ, R22 ;  /* 0x000000ffff1a7224 */ /* 0x001fe400078e0016 */
[----:B------:R-:W-:Y:S02]  /*18f90*/  IMAD.MOV.U32 R27, RZ, RZ, R25 ;  /* 0x000000ffff1b7224 */ /* 0x000fe400078e0019 */
[----:B------:R-:W-:Y:S02]  /*18fa0*/  IMAD.MOV.U32 R25, RZ, RZ, R23 ;  /* 0x000000ffff197224 */ /* 0x000fe400078e0017 */
[----:B------:R-:W-:Y:S02]  /*18fb0*/  IMAD.MOV.U32 R22, RZ, RZ, R18 ;  /* 0x000000ffff167224 */ /* 0x000fe400078e0012 */
[----:B------:R-:W-:-:S02]  /*18fc0*/  IMAD.MOV.U32 R23, RZ, RZ, R21 ;  /* 0x000000ffff177224 */ /* 0x000fc400078e0015 */
[----:B------:R-:W-:Y:S01]  /*18fd0*/  IMAD.MOV.U32 R21, RZ, RZ, R19 ;  /* 0x000000ffff157224 */ /* 0x000fe200078e0013 */
[----:B------:R0:W-:Y:S01]  /*18fe0*/  STL.64 [R1+0x778], R26 ;  /* 0x0007781a01007387 */ /* 0x0001e20000100a00 */
[----:B------:R-:W-:Y:S02]  /*18ff0*/  IMAD.MOV.U32 R18, RZ, RZ, R0 ;  /* 0x000000ffff127224 */ /* 0x000fe400078e0000 */
[----:B------:R-:W-:Y:S01]  /*19000*/  IMAD.MOV.U32 R19, RZ, RZ, R17 ;  /* 0x000000ffff137224 */ /* 0x000fe200078e0011 */
[----:B------:R-:W-:Y:S04]  /*19010*/  STL.64 [R1+0x780], R24 ;  /* 0x0007801801007387 */ /* 0x000fe80000100a00 */
[----:B------:R-:W-:Y:S04]  /*19020*/  STL.64 [R1+0x788], R22 ;  /* 0x0007881601007387 */ /* 0x000fe80000100a00 */
[----:B------:R-:W-:Y:S04]  /*19030*/  STL.64 [R1+0x790], R20 ;  /* 0x0007901401007387 */ /* 0x000fe80000100a00 */
[----:B------:R-:W-:Y:S01]  /*19040*/  STL.64 [R1+0x798], R18 ;  /* 0x0007981201007387 */ /* 0x000fe20000100a00 */
[----:B--2---:R-:W-:-:S04]  /*19050*/  IMAD.SHL.U32 R3, R3, 0x20, RZ ;  /* 0x0000002003037824 */ /* 0x004fc800078e00ff */
[----:B------:R-:W-:-:S04]  /*19060*/  IMAD.WIDE R16, R3, 0x2, R14 ;  /* 0x0000000203107825 */ /* 0x000fc800078e020e */
[C---:B------:R-:W-:Y:S01]  /*19070*/  IMAD.WIDE R14, R3.reuse, 0x2, R12 ;  /* 0x00000002030e7825 */ /* 0x040fe200078e020c */
[----:B------:R-:W-:Y:S03]  /*19080*/  STL.64 [R1+0x398], R16 ;  /* 0x0003981001007387 */ /* 0x000fe60000100a00 */
[C---:B------:R-:W-:Y:S01]  /*19090*/  IMAD.WIDE R12, R3.reuse, 0x2, R10 ;  /* 0x00000002030c7825 */ /* 0x040fe200078e020a */
[----:B------:R-:W-:Y:S03]  /*190a0*/  STL.64 [R1+0x390], R14 ;  /* 0x0003900e01007387 */ /* 0x000fe60000100a00 */
[C---:B------:R-:W-:Y:S01]  /*190b0*/  IMAD.WIDE R10, R3.reuse, 0x2, R8 ;  /* 0x00000002030a7825 */ /* 0x040fe200078e0208 */
[----:B------:R-:W-:Y:S03]  /*190c0*/  STL.64 [R1+0x388], R12 ;  /* 0x0003880c01007387 */ /* 0x000fe60000100a00 */
[C---:B------:R-:W-:Y:S01]  /*190d0*/  IMAD.WIDE R8, R3.reuse, 0x2, R6 ;  /* 0x0000000203087825 */ /* 0x040fe200078e0206 */
[----:B------:R-:W-:Y:S04]  /*190e0*/  STL.64 [R1+0x380], R10 ;  /* 0x0003800a01007387 */ /* 0x000fe80000100a00 */
[----:B------:R-:W-:Y:S04]  /*190f0*/  STL.64 [R1+0x378], R8 ;  /* 0x0003780801007387 */ /* 0x000fe80000100a00 */
[----:B0-----:R-:W2:Y:S01]  /*19100*/  LDL.LU.64 R26, [R1+0x60] ;  /* 0x00006000011a7983 */ /* 0x001ea20000300a00 */
[----:B------:R-:W-:-:S04]  /*19110*/  IMAD.WIDE R6, R3, 0x2, R4 ;  /* 0x0000000203067825 */ /* 0x000fc800078e0204 */
[C---:B------:R-:W-:Y:S01]  /*19120*/  IMAD.WIDE R4, R3.reuse, 0x2, R28 ;  /* 0x0000000203047825 */ /* 0x040fe200078e021c */
[----:B------:R-:W-:Y:S04]  /*19130*/  STL.64 [R1+0x370], R6 ;  /* 0x0003700601007387 */ /* 0x000fe80000100a00 */
[----:B--2---:R0:W-:Y:S04]  /*19140*/  STL.64 [R1+0xb58], R26 ;  /* 0x000b581a01007387 */ /* 0x0041e80000100a00 */
[----:B------:R-:W-:Y:S04]  /*19150*/  STL.64 [R1+0x368], R4 ;  /* 0x0003680401007387 */ /* 0x000fe80000100a00 */
[----:B0-----:R-:W2:Y:S04]  /*19160*/  LDL.LU.64 R26, [R1+0x68] ;  /* 0x00006800011a7983 */ /* 0x001ea80000300a00 */
[----:B--2---:R0:W-:Y:S04]  /*19170*/  STL.64 [R1+0xb60], R26 ;  /* 0x000b601a01007387 */ /* 0x0041e80000100a00 */
        /* <DEDUP_REMOVED lines=33> */
[----:B------:R-:W3:Y:S04]  /*19390*/  LDL.LU.64 R24, [R1+0x58] ;  /* 0x0000580001187983 */ /* 0x000ee80000300a00 */
[----:B------:R-:W4:Y:S04]  /*193a0*/  LDL.LU.64 R22, [R1+0x50] ;  /* 0x0000500001167983 */ /* 0x000f280000300a00 */
[----:B------:R-:W3:Y:S04]  /*193b0*/  LDL.LU.64 R20, [R1+0x48] ;  /* 0x0000480001147983 */ /* 0x000ee80000300a00 */
        /* <DEDUP_REMOVED lines=8> */
[----:B------:R-:W3:Y:S01]  /*19440*/  LDL.LU.64 R28, [R1] ;  /* 0x00000000011c7983 */ /* 0x000ee20000300a00 */
[----:B--2---:R-:W-:-:S05]  /*19450*/  IMAD.WIDE R26, R3, 0x2, R26 ;  /* 0x00000002031a7825 */ /* 0x004fca00078e021a */
[----:B------:R0:W-:Y:S04]  /*19460*/  STL.64 [R1+0x360], R26 ;  /* 0x0003601a01007387 */ /* 0x0001e80000100a00 */
[----:B0-----:R-:W2:Y:S02]  /*19470*/  LDL.LU.64 R26, [R1+0xbe0] ;  /* 0x000be000011a7983 */ /* 0x001ea40000300a00 */
        /* <DEDUP_REMOVED lines=50> */
[----:B0-----:R-:W2:Y:S01]  /*197a0*/  LDL.LU.64 R26, [R1+0xb58] ;  /* 0x000b5800011a7983 */ /* 0x001ea20000300a00 */
[----:B---3--:R-:W-:-:S04]  /*197b0*/  IMAD.WIDE R24, R3, 0x2, R24 ;  /* 0x0000000203187825 */ /* 0x008fc800078e0218 */
[----:B----4-:R-:W-:-:S04]  /*197c0*/  IMAD.WIDE R22, R3, 0x2, R22 ;  /* 0x0000000203167825 */ /* 0x010fc800078e0216 */
[----:B------:R-:W-:-:S04]  /*197d0*/  IMAD.WIDE R20, R3, 0x2, R20 ;  /* 0x0000000203147825 */ /* 0x000fc800078e0214 */
        /* <DEDUP_REMOVED lines=9> */
[----:B--2---:R-:W-:-:S05]  /*19870*/  IMAD.WIDE R26, R3, 0x2, R26 ;  /* 0x00000002031a7825 */ /* 0x004fca00078e021a */
[----:B------:R0:W-:Y:S04]  /*19880*/  STL.64 [R1+0x2c8], R26 ;  /* 0x0002c81a01007387 */ /* 0x0001e80000100a00 */
[----:B0-----:R-:W2:Y:S04]  /*19890*/  LDL.LU.64 R26, [R1+0xb50] ;  /* 0x000b5000011a7983 */ /* 0x001ea80000300a00 */
[----:B------:R0:W-:Y:S04]  /*198a0*/  STL.64 [R1+0x2c0], R24 ;  /* 0x0002c01801007387 */ /* 0x0001e80000100a00 */
[----:B0-----:R-:W3:Y:S04]  /*198b0*/  LDL.LU.64 R24, [R1+0xb48] ;  /* 0x000b480001187983 */ /* 0x001ee80000300a00 */
[----:B------:R0:W-:Y:S04]  /*198c0*/  STL.64 [R1+0x2b8], R22 ;  /* 0x0002b81601007387 */ /* 0x0001e80000100a00 */
[----:B0-----:R-:W4:Y:S04]  /*198d0*/  LDL.LU.64 R22, [R1+0xb40] ;  /* 0x000b400001167983 */ /* 0x001f280000300a00 */
[----:B------:R0:W-:Y:S04]  /*198e0*/  STL.64 [R1+0x2b0], R20 ;  /* 0x0002b01401007387 */ /* 0x0001e80000100a00 */
[----:B0-----:R-:W2:Y:S04]  /*198f0*/  LDL.LU.64 R20, [R1+0xb38] ;  /* 0x000b380001147983 */ /* 0x001ea80000300a00 */
        /* <DEDUP_REMOVED lines=17> */
[----:B0-----:R-:W2:Y:S01]  /*19a10*/  LDL.LU.64 R28, [R1+0xaf0] ;  /* 0x000af000011c7983 */ /* 0x001ea20000300a00 */
[----:B---3--:R-:W-:-:S04]  /*19a20*/  IMAD.WIDE R24, R3, 0x2, R24 ;  /* 0x0000000203187825 */ /* 0x008fc800078e0218 */
[----:B----4-:R-:W-:-:S04]  /*19a30*/  IMAD.WIDE R22, R3, 0x2, R22 ;  /* 0x0000000203167825 */ /* 0x010fc800078e0216 */
[----:B--2---:R-:W-:-:S04]  /*19a40*/  IMAD.WIDE R20, R3, 0x2, R20 ;  /* 0x0000000203147825 */ /* 0x004fc800078e0214 */
        /* <DEDUP_REMOVED lines=8> */
[----:B------:R-:W-:-:S05]  /*19ad0*/  IMAD.WIDE R28, R3, 0x2, R28 ;  /* 0x00000002031c7825 */ /* 0x000fca00078e021c */
        /* <DEDUP_REMOVED lines=23> */
[----:B0-----:R-:W3:Y:S01]  /*19c50*/  LDL.LU.64 R24, [R1+0x130] ;  /* 0x0001300001187983 */ /* 0x001ee20000300a00 */
[----:B------:R-:W-:-:S05]  /*19c60*/  IMAD.WIDE R26, R3, 0x2, R26 ;  /* 0x00000002031a7825 */ /* 0x000fca00078e021a */
[----:B------:R2:W-:Y:S02]  /*19c70*/  STL.64 [R1+0x200], R26 ;  /* 0x0002001a01007387 */ /* 0x0005e40000100a00 */
[----:B--2---:R-:W-:-:S04]  /*19c80*/  IMAD.WIDE R26, R3, 0x2, R22 ;  /* 0x00000002031a7825 */ /* 0x004fc800078e0216 */
[----:B------:R-:W-:-:S04]  /*19c90*/  IMAD.WIDE R22, R3, 0x2, R18 ;  /* 0x0000000203167825 */ /* 0x000fc800078e0212 */
[----:B------:R-:W-:-:S04]  /*19ca0*/  IMAD.WIDE R18, R3, 0x2, R14 ;  /* 0x0000000203127825 */ /* 0x000fc800078e020e */
[----:B---3--:R-:W-:-:S05]  /*19cb0*/  IMAD.WIDE R24, R3, 0x2, R24 ;  /* 0x0000000203187825 */ /* 0x008fca00078e0218 */
[----:B------:R0:W-:Y:S04]  /*19cc0*/  STL.64 [R1+0x1f8], R24 ;  /* 0x0001f81801007387 */ /* 0x0001e80000100a00 */
[----:B------:R-:W-:Y:S01]  /*19cd0*/  STL.64 [R1+0x1f0], R26 ;  /* 0x0001f01a01007387 */ /* 0x000fe20000100a00 */
[----:B------:R-:W-:-:S04]  /*19ce0*/  IMAD.WIDE R14, R3, 0x2, R10 ;  /* 0x00000002030e7825 */ /* 0x000fc800078e020a */
[----:B----4-:R-:W-:-:S04]  /*19cf0*/  IMAD.WIDE R10, R3, 0x2, R6 ;  /* 0x00000002030a7825 */ /* 0x010fc800078e0206 */
[----:B0-----:R-:W-:-:S04]  /*19d00*/  IMAD.WIDE R24, R3, 0x2, R20 ;  /* 0x0000000203187825 */ /* 0x001fc800078e0214 */
[----:B------:R-:W-:-:S04]  /*19d10*/  IMAD.WIDE R20, R3, 0x2, R16 ;  /* 0x0000000203147825 */ /* 0x000fc800078e0210 */
[----:B------:R-:W-:-:S04]  /*19d20*/  IMAD.WIDE R16, R3, 0x2, R12 ;  /* 0x0000000203107825 */ /* 0x000fc800078e020c */
[C---:B------:R-:W-:Y:S01]  /*19d30*/  IMAD.WIDE R12, R3.reuse, 0x2, R8 ;  /* 0x00000002030c7825 */ /* 0x040fe200078e0208 */
[----:B------:R-:W-:Y:S04]  /*19d40*/  STL.64 [R1+0x1e8], R24 ;  /* 0x0001e81801007387 */ /* 0x000fe80000100a00 */
[----:B------:R-:W-:Y:S04]  /*19d50*/  STL.64 [R1+0x1e0], R22 ;  /* 0x0001e01601007387 */ /* 0x000fe80000100a00 */
[----:B------:R-:W-:Y:S04]  /*19d60*/  STL.64 [R1+0x1d8], R20 ;  /* 0x0001d81401007387 */ /* 0x000fe80000100a00 */
[----:B------:R-:W-:Y:S04]  /*19d70*/  STL.64 [R1+0x1d0], R18 ;  /* 0x0001d01201007387 */ /* 0x000fe80000100a00 */
[----:B------:R-:W-:Y:S01]  /*19d80*/  STL.64 [R1+0x1c8], R16 ;  /* 0x0001c81001007387 */ /* 0x000fe20000100a00 */
[----:B------:R-:W-:-:S03]  /*19d90*/  IMAD.WIDE R8, R3, 0x2, R4 ;  /* 0x0000000203087825 */ /* 0x000fc600078e0204 */
[----:B------:R-:W-:Y:S04]  /*19da0*/  STL.64 [R1+0x1c0], R14 ;  /* 0x0001c00e01007387 */ /* 0x000fe80000100a00 */
[----:B------:R-:W-:Y:S04]  /*19db0*/  STL.64 [R1+0x1b8], R12 ;  /* 0x0001b80c01007387 */ /* 0x000fe80000100a00 */
[----:B------:R-:W-:Y:S04]  /*19dc0*/  STL.64 [R1+0x1b0], R10 ;  /* 0x0001b00a01007387 */ /* 0x000fe80000100a00 */
[----:B------:R-:W2:Y:S04]  /*19dd0*/  LDL.LU.64 R4, [R1+0x190] ;  /* 0x0001900001047983 */ /* 0x000ea80000300a00 */
[----:B------:R0:W-:Y:S04]  /*19de0*/  STL.64 [R1+0x1a8], R8 ;  /* 0x0001a80801007387 */ /* 0x0001e80000100a00 */
[----:B0-----:R-:W3:Y:S01]  /*19df0*/  LDL.LU.64 R8, [R1+0x3c8] ;  /* 0x0003c80001087983 */ /* 0x001ee20000300a00 */
[----:B------:R-:W-:-:S05]  /*19e00*/  IMAD.WIDE R6, R3, 0x2, R28 ;  /* 0x0000000203067825 */ /* 0x000fca00078e021c */
[----:B------:R-:W-:Y:S04]  /*19e10*/  STL.64 [R1+0x1a0], R6 ;  /* 0x0001a00601007387 */ /* 0x000fe80000100a00 */
[----:B---3--:R0:W-:Y:S04]  /*19e20*/  STL.64 [R1+0xac8], R8 ;  /* 0x000ac80801007387 */ /* 0x0081e80000100a00 */
[----:B0-----:R-:W3:Y:S04]  /*19e30*/  LDL.LU.64 R8, [R1+0x3c0] ;  /* 0x0003c00001087983 */ /* 0x001ee80000300a00 */
        /* <DEDUP_REMOVED lines=8> */
[----:B------:R-:W4:Y:S04]  /*19ec0*/  LDL.LU.64 R10, [R1+0x3d0] ;  /* 0x0003d000010a7983 */ /* 0x000f280000300a00 */
[----:B------:R-:W2:Y:S04]  /*19ed0*/  LDL.LU.64 R26, [R1+0x428] ;  /* 0x00042800011a7983 */ /* 0x000ea80000300a00 */
        /* <DEDUP_REMOVED lines=17> */
[----:B0-----:R-:W2:Y:S01]  /*19ff0*/  LDL.LU.64 R26, [R1+0x3e0] ;  /* 0x0003e000011a7983 */ /* 0x001ea20000300a00 */
[----:B------:R-:W-:-:S04]  /*1a000*/  IMAD.WIDE R4, R3, 0x2, R4 ;  /* 0x0000000203047825 */ /* 0x000fc800078e0204 */
[C---:B---3--:R-:W-:Y:S01]  /*1a010*/  IMAD.WIDE R8, R3.reuse, 0x2, R8 ;  /* 0x0000000203087825 */ /* 0x048fe200078e0208 */
[----:B--2---:R0:W-:Y:S04]  /*1a020*/  STL.64 [R1+0xac0], R26 ;  /* 0x000ac01a01007387 */ /* 0x0041e80000100a00 */
[----:B0-----:R-:W2:Y:S04]  /*1a030*/  LDL.LU.64 R26, [R1+0x3d8] ;  /* 0x0003d800011a7983 */ /* 0x001ea80000300a00 */
[----:B------:R-:W3:Y:S04]  /*1a040*/  LDL.LU.64 R24, [R1+0x430] ;  /* 0x0004300001187983 */ /* 0x000ee80000300a00 */
[----:B------:R-:W2:Y:S04]  /*1a050*/  LDL.LU.64 R22, [R1+0x438] ;  /* 0x0004380001167983 */ /* 0x000ea80000300a00 */
[----:B------:R-:W2:Y:S04]  /*1a060*/  LDL.LU.64 R20, [R1+0x440] ;  /* 0x0004400001147983 */ /* 0x000ea80000300a00 */
[----:B------:R-:W2:Y:S04]  /*1a070*/  LDL.LU.64 R18, [R1+0x448] ;  /* 0x0004480001127983 */ /* 0x000ea80000300a00 */
[----:B------:R-:W2:Y:S04]  /*1a080*/  LDL.LU.64 R16, [R1+0x450] ;  /* 0x0004500001107983 */ /* 0x000ea80000300a00 */
[----:B------:R-:W2:Y:S04]  /*1a090*/  LDL.LU.64 R14, [R1+0x458] ;  /* 0x00045800010e7983 */ /* 0x000ea80000300a00 */
[----:B------:R-:W2:Y:S04]  /*1a0a0*/  LDL.LU.64 R12, [R1+0x460] ;  /* 0x00046000010c7983 */ /* 0x000ea80000300a00 */
[----:B------:R-:W2:Y:S04]  /*1a0b0*/  LDL.LU.64 R28, [R1+0x468] ;  /* 0x00046800011c7983 */ /* 0x000ea80000300a00 */
[----:B------:R-:W2:Y:S04]  /*1a0c0*/  LDL.LU.64 R6, [R1+0x470] ;  /* 0x0004700001067983 */ /* 0x000ea80000300a00 */
[----:B------:R0:W-:Y:S04]  /*1a0d0*/  STL.64 [R1+0x198], R4 ;  /* 0x0001980401007387 */ /* 0x0001e80000100a00 */
[----:B0-----:R-:W2:Y:S04]  /*1a0e0*/  LDL.LU.64 R4, [R1+0x478] ;  /* 0x0004780001047983 */ /* 0x001ea80000300a00 */
        /* <DEDUP_REMOVED lines=14> */
[----:B----4-:R-:W-:-:S04]  /*1a1d0*/  IMAD.WIDE R10, R3, 0x2, R10 ;  /* 0x00000002030a7825 */ /* 0x010fc800078e020a */
[----:B------:R-:W-:-:S04]  /*1a1e0*/  IMAD.WIDE R26, R3, 0x2, R26 ;  /* 0x00000002031a7825 */ /* 0x000fc800078e021a */
[----:B--2---:R-:W-:-:S05]  /*1a1f0*/  IMAD.WIDE R8, R3, 0x2, R8 ;  /* 0x0000000203087825 */ /* 0x004fca00078e0208 */
[----:B------:R0:W-:Y:S04]  /*1a200*/  STL.64 [R1+0x168], R8 ;  /* 0x0001680801007387 */ /* 0x0001e80000100a00 */
[----:B0-----:R-:W2:Y:S04]  /*1a210*/  LDL.LU.64 R8, [R1+0x480] ;  /* 0x0004800001087983 */ /* 0x001ea80000300a00 */
[----:B------:R0:W-:Y:S04]  /*1a220*/  STL.64 [R1+0x160], R10 ;  /* 0x0001600a01007387 */ /* 0x0001e80000100a00 */
[----:B0-----:R-:W4:Y:S04]  /*1a230*/  LDL.LU.64 R10, [R1+0x488] ;  /* 0x00048800010a7983 */ /* 0x001f280000300a00 */
        /* <DEDUP_REMOVED lines=29> */
[----:B------:R-:W-:-:S04]  /*1a410*/  IMAD.WIDE R12, R3, 0x2, R12 ;  /* 0x00000002030c7825 */ /* 0x000fc800078e020c */
[----:B--2---:R-:W-:-:S05]  /*1a420*/  IMAD.WIDE R26, R3, 0x2, R26 ;  /* 0x00000002031a7825 */ /* 0x004fca00078e021a */
[----:B------:R3:W-:Y:S02]  /*1a430*/  STL.64 [R1+0x108], R26 ;  /* 0x0001081a01007387 */ /* 0x0007e40000100a00 */
[----:B---3--:R-:W-:-:S04]  /*1a440*/  IMAD.WIDE R26, R3, 0x2, R24 ;  /* 0x00000002031a7825 */ /* 0x008fc800078e0218 */
[----:B------:R-:W-:-:S04]  /*1a450*/  IMAD.WIDE R24, R3, 0x2, R22 ;  /* 0x0000000203187825 */ /* 0x000fc800078e0216 */
[----:B------:R-:W-:-:S04]  /*1a460*/  IMAD.WIDE R22, R3, 0x2, R20 ;  /* 0x0000000203167825 */ /* 0x000fc800078e0214 */
[----:B------:R-:W-:-:S04]  /*1a470*/  IMAD.WIDE R20, R3, 0x2, R18 ;  /* 0x0000000203147825 */ /* 0x000fc800078e0212 */
[C---:B------:R-:W-:Y:S01]  /*1a480*/  IMAD.WIDE R18, R3.reuse, 0x2, R16 ;  /* 0x0000000203127825 */ /* 0x040fe200078e0210 */
[----:B------:R-:W-:Y:S03]  /*1a490*/  STL.64 [R1+0x100], R26 ;  /* 0x0001001a01007387 */ /* 0x000fe60000100a00 */
[C---:B------:R-:W-:Y:S01]  /*1a4a0*/  IMAD.WIDE R16, R3.reuse, 0x2, R14 ;  /* 0x0000000203107825 */ /* 0x040fe200078e020e */
[----:B------:R-:W-:Y:S04]  /*1a4b0*/  STL.64 [R1+0xf8], R24 ;  /* 0x0000f81801007387 */ /* 0x000fe80000100a00 */
[----:B------:R-:W-:Y:S04]  /*1a4c0*/  STL.64 [R1+0xf0], R22 ;  /* 0x0000f01601007387 */ /* 0x000fe80000100a00 */
[----:B------:R-:W-:Y:S04]  /*1a4d0*/  STL.64 [R1+0xe8], R20 ;  /* 0x0000e81401007387 */ /* 0x000fe80000100a00 */
[----:B------:R-:W-:Y:S01]  /*1a4e0*/  STL.64 [R1+0xe0], R18 ;  /* 0x0000e01201007387 */ /* 0x000fe20000100a00 */
[----:B------:R-:W-:-:S03]  /*1a4f0*/  IMAD.WIDE R14, R3, 0x2, R28 ;  /* 0x00000002030e7825 */ /* 0x000fc600078e021c */
[----:B------:R-:W-:Y:S04]  /*1a500*/  STL.64 [R1+0xd8], R16 ;  /* 0x0000d81001007387 */ /* 0x000fe80000100a00 */
[----:B------:R-:W2:Y:S04]  /*1a510*/  LDL.LU.64 R28, [R1+0x490] ;  /* 0x00049000011c7983 */ /* 0x000ea80000300a00 */
[----:B------:R0:W-:Y:S04]  /*1a520*/  STL.64 [R1+0xd0], R12 ;  /* 0x0000d00c01007387 */ /* 0x0001e80000100a00 */
[----:B------:R-:W-:Y:S01]  /*1a530*/  STL.64 [R1+0xc8], R14 ;  /* 0x0000c80e01007387 */ /* 0x000fe20000100a00 */
[----:B0-----:R-:W-:-:S04]  /*1a540*/  IMAD.WIDE R12, R3, 0x2, R6 ;  /* 0x00000002030c7825 */ /* 0x001fc800078e0206 */
[C---:B------:R-:W-:Y:S02]  /*1a550*/  IMAD.WIDE R6, R3.reuse, 0x2, R4 ;  /* 0x0000000203067825 */ /* 0x040fe400078e0204 */
[----:B------:R-:W3:Y:S04]  /*1a560*/  LDL.LU.64 R4, [R1+0x4a0] ;  /* 0x0004a00001047983 */ /* 0x000ee80000300a00 */
[----:B------:R-:W-:Y:S04]  /*1a570*/  STL.64 [R1+0xc0], R12 ;  /* 0x0000c00c01007387 */ /* 0x000fe80000100a00 */
[----:B---3--:R0:W-:Y:S04]  /*1a580*/  STL.64 [R1+0xa70], R4 ;  /* 0x000a700401007387 */ /* 0x0081e80000100a00 */
[----:B------:R1:W-:Y:S04]  /*1a590*/  STL.64 [R1+0xb8], R6 ;  /* 0x0000b80601007387 */ /* 0x0003e80000100a00 */
[----:B0-----:R-:W3:Y:S04]  /*1a5a0*/  LDL.LU.64 R4, [R1+0x498] ;  /* 0x0004980001047983 */ /* 0x001ee80000300a00 */
[----:B-1----:R-:W2:Y:S01]  /*1a5b0*/  LDL.LU.64 R6, [R1+0x4b0] ;  /* 0x0004b00001067983 */ /* 0x002ea20000300a00 */
[----:B------:R-:W-:-:S04]  /*1a5c0*/  IMAD.WIDE R12, R3, 0x2, R8 ;  /* 0x00000002030c7825 */ /* 0x000fc800078e0208 */
[C---:B----4-:R-:W-:Y:S01]  /*1a5d0*/  IMAD.WIDE R14, R3.reuse, 0x2, R10 ;  /* 0x00000002030e7825 */ /* 0x050fe200078e020a */
[----:B--2---:R0:W-:Y:S04]  /*1a5e0*/  STL.64 [R1+0xa68], R6 ;  /* 0x000a680601007387 */ /* 0x0041e80000100a00 */
[----:B0-----:R-:W2:Y:S04]  /*1a5f0*/  LDL.LU.64 R6, [R1+0x4a8] ;  /* 0x0004a80001067983 */ /* 0x001ea80000300a00 */
[----:B------:R-:W4:Y:S04]  /*1a600*/  LDL.LU.64 R8, [R1+0x4b8] ;  /* 0x0004b80001087983 */ /* 0x000f280000300a00 */
[----:B------:R0:W-:Y:S04]  /*1a610*/  STL.64 [R1+0xb0], R12 ;  /* 0x0000b00c01007387 */ /* 0x0001e80000100a00 */
[----:B------:R-:W2:Y:S04]  /*1a620*/  LDL.LU.64 R10, [R1+0x4c0] ;  /* 0x0004c000010a7983 */ /* 0x000ea80000300a00 */
[----:B0-----:R-:W2:Y:S04]  /*1a630*/  LDL.LU.64 R12, [R1+0x4c8] ;  /* 0x0004c800010c7983 */ /* 0x001ea80000300a00 */
[----:B------:R0:W-:Y:S04]  /*1a640*/  STL.64 [R1+0xa8], R14 ;  /* 0x0000a80e01007387 */ /* 0x0001e80000100a00 */
[----:B0-----:R-:W2:Y:S04]  /*1a650*/  LDL.LU.64 R14, [R1+0x4d0] ;  /* 0x0004d000010e7983 */ /* 0x001ea80000300a00 */
[----:B------:R-:W2:Y:S04]  /*1a660*/  LDL.LU.64 R16, [R1+0x4e0] ;  /* 0x0004e00001107983 */ /* 0x000ea80000300a00 */
[----:B--2---:R0:W-:Y:S04]  /*1a670*/  STL.64 [R1+0xa60], R16 ;  /* 0x000a601001007387 */ /* 0x0041e80000100a00 */
[----:B0-----:R-:W2:Y:S04]  /*1a680*/  LDL.LU.64 R16, [R1+0x4d8] ;  /* 0x0004d80001107983 */ /* 0x001ea80000300a00 */
[----:B------:R-:W2:Y:S04]  /*1a690*/  LDL.LU.64 R18, [R1+0x4f8] ;  /* 0x0004f80001127983 */ /* 0x000ea80000300a00 */
[----:B--2---:R0:W-:Y:S04]  /*1a6a0*/  STL.64 [R1+0xa50], R18 ;  /* 0x000a501201007387 */ /* 0x0041e80000100a00 */
[----:B0-----:R-:W2:Y:S04]  /*1a6b0*/  LDL.LU.64 R18, [R1+0x4f0] ;  /* 0x0004f00001127983 */ /* 0x001ea80000300a00 */
[----:B--2---:R0:W-:Y:S04]  /*1a6c0*/  STL.64 [R1+0xa58], R18 ;  /* 0x000a581201007387 */ /* 0x0041e80000100a00 */
[----:B0-----:R-:W2:Y:S04]  /*1a6d0*/  LDL.LU.64 R18, [R1+0x4e8] ;  /* 0x0004e80001127983 */ /* 0x001ea80000300a00 */
[----:B------:R-:W2:Y:S04]  /*1a6e0*/  LDL.LU.64 R20, [R1+0x508] ;  /* 0x0005080001147983 */ /* 0x000ea80000300a00 */
[----:B--2---:R0:W-:Y:S04]  /*1a6f0*/  STL.64 [R1+0xa48], R20 ;  /* 0x000a481401007387 */ /* 0x0041e80000100a00 */
[----:B0-----:R-:W2:Y:S04]  /*1a700*/  LDL.LU.64 R20, [R1+0x500] ;  /* 0x0005000001147983 */ /* 0x001ea80000300a00 */
[----:B------:R-:W2:Y:S04]  /*1a710*/  LDL.LU.64 R22, [R1+0x520] ;  /* 0x0005200001167983 */ /* 0x000ea80000300a00 */
        /* <DEDUP_REMOVED lines=8> */
[----:B------:R0:W-:Y:S04]  /*1a7a0*/  STL.64 [R1+0xa0], R28 ;  /* 0x0000a01c01007387 */ /* 0x0001e80000100a00 */
[----:B0-----:R-:W2:Y:S04]  /*1a7b0*/  LDL.LU.64 R28, [R1+0x538] ;  /* 0x00053800011c7983 */ /* 0x001ea80000300a00 */
[----:B------:R0:W-:Y:S04]  /*1a7c0*/  STL.64 [R1+0x98], R4 ;  /* 0x0000980401007387 */ /* 0x0001e80000100a00 */
[----:B0-----:R-:W2:Y:S01]  /*1a7d0*/  LDL.LU.64 R4, [R1+0xa70] ;  /* 0x000a700001047983 */ /* 0x001ea20000300a00 */
[----:B------:R-:W-:-:S04]  /*1a7e0*/  IMAD.WIDE R6, R3, 0x2, R6 ;  /* 0x0000000203067825 */ /* 0x000fc800078e0206 */
[----:B--2---:R-:W-:-:S05]  /*1a7f0*/  IMAD.WIDE R4, R3, 0x2, R4 ;  /* 0x0000000203047825 */ /* 0x004fca00078e0204 */
[----:B------:R0:W-:Y:S04]  /*1a800*/  STL.64 [R1+0x90], R4 ;  /* 0x0000900401007387 */ /* 0x0001e80000100a00 */
[----:B0-----:R-:W2:Y:S04]  /*1a810*/  LDL.LU.64 R4, [R1+0x540] ;  /* 0x0005400001047983 */ /* 0x001ea80000300a00 */
[----:B------:R0:W-:Y:S04]  /*1a820*/  STL.64 [R1+0x88], R6 ;  /* 0x0000880601007387 */ /* 0x0001e80000100a00 */
[----:B0-----:R-:W2:Y:S01]  /*1a830*/  LDL.LU.64 R6, [R1+0xa68] ;  /* 0x000a680001067983 */ /* 0x001ea20000300a00 */
[----:B----4-:R-:W-:-:S04]  /*1a840*/  IMAD.WIDE R8, R3, 0x2, R8 ;  /* 0x0000000203087825 */ /* 0x010fc800078e0208 */
        /* <DEDUP_REMOVED lines=22> */
[----:B0-----:R-:W2:Y:S02]  /*1a9b0*/  LDL.LU.64 R18, [R1+0xa58] ;  /* 0x000a580001127983 */ /* 0x001ea40000300a00 */
[----:B--2---:R-:W-:-:S05]  /*1a9c0*/  IMAD.WIDE R18, R3, 0x2, R18 ;  /* 0x0000000203127825 */ /* 0x004fca00078e0212 */
        /* <DEDUP_REMOVED lines=17> */
[----:B---3--:R-:W-:-:S04]  /*1aae0*/  IMAD.WIDE R26, R3, 0x2, R26 ;  /* 0x00000002031a7825 */ /* 0x008fc800078e021a */
[----:B------:R-:W-:-:S04]  /*1aaf0*/  IMAD.WIDE R28, R3, 0x2, R28 ;  /* 0x00000002031c7825 */ /* 0x000fc800078e021c */
[----:B------:R-:W-:-:S04]  /*1ab00*/  IMAD.WIDE R4, R3, 0x2, R4 ;  /* 0x0000000203047825 */ /* 0x000fc800078e0204 */
[----:B------:R-:W-:-:S04]  /*1ab10*/  IMAD.WIDE R6, R3, 0x2, R6 ;  /* 0x0000000203067825 */ /* 0x000fc800078e0206 */
[----:B----4-:R-:W-:-:S04]  /*1ab20*/  IMAD.WIDE R8, R3, 0x2, R8 ;  /* 0x0000000203087825 */ /* 0x010fc800078e0208 */
[----:B------:R-:W-:-:S04]  /*1ab30*/  IMAD.WIDE R10, R3, 0x2, R10 ;  /* 0x00000002030a7825 */ /* 0x000fc800078e020a */
[----:B------:R-:W-:-:S04]  /*1ab40*/  IMAD.WIDE R12, R3, 0x2, R12 ;  /* 0x00000002030c7825 */ /* 0x000fc800078e020c */
[----:B------:R-:W-:-:S04]  /*1ab50*/  IMAD.WIDE R14, R3, 0x2, R14 ;  /* 0x00000002030e7825 */ /* 0x000fc800078e020e */
[----:B--2---:R-:W-:-:S05]  /*1ab60*/  IMAD.WIDE R22, R3, 0x2, R22 ;  /* 0x0000000203167825 */ /* 0x004fca00078e0216 */
[----:B------:R0:W-:Y:S04]  /*1ab70*/  STL.64 [R1+0x10], R22 ;  /* 0x0000101601007387 */ /* 0x0001e80000100a00 */
[----:B0-----:R-:W2:Y:S04]  /*1ab80*/  LDL.LU.64 R22, [R1+0x788] ;  /* 0x0007880001167983 */ /* 0x001ea80000300a00 */
[----:B------:R0:W-:Y:S02]  /*1ab90*/  STL.64 [R1+0x8], R26 ;  /* 0x0000081a01007387 */ /* 0x0001e40000100a00 */
[----:B0-----:R-:W-:-:S02]  /*1aba0*/  IMAD.WIDE R26, R3, 0x2, R24 ;  /* 0x00000002031a7825 */ /* 0x001fc400078e0218 */
[----:B------:R-:W3:Y:S04]  /*1abb0*/  LDL.LU.64 R24, [R1+0x790] ;  /* 0x0007900001187983 */ /* 0x000ee80000300a00 */
[----:B------:R0:W-:Y:S04]  /*1abc0*/  STL.64 [R1], R26 ;  /* 0x0000001a01007387 */ /* 0x0001e80000100a00 */
[----:B------:R-:W-:Y:S01]  /*1abd0*/  STL.64 [R1+0x9b8], R28 ;  /* 0x0009b81c01007387 */ /* 0x000fe20000100a00 */
[----:B------:R-:W-:-:S03]  /*1abe0*/  IMAD.WIDE R16, R3, 0x2, R16 ;  /* 0x0000000203107825 */ /* 0x000fc600078e0210 */
[----:B0-----:R-:W4:Y:S04]  /*1abf0*/  LDL.LU.64 R26, [R1+0x798] ;  /* 0x00079800011a7983 */ /* 0x001f280000300a00 */
[----:B------:R-:W-:Y:S04]  /*1ac00*/  STL.64 [R1+0x9c0], R4 ;  /* 0x0009c00401007387 */ /* 0x000fe80000100a00 */
[----:B------:R-:W-:Y:S04]  /*1ac10*/  STL.64 [R1+0x9c8], R6 ;  /* 0x0009c80601007387 */ /* 0x000fe80000100a00 */
[----:B------:R-:W-:Y:S04]  /*1ac20*/  STL.64 [R1+0x9d0], R8 ;  /* 0x0009d00801007387 */ /* 0x000fe80000100a00 */
[----:B------:R-:W-:Y:S04]  /*1ac30*/  STL.64 [R1+0x9d8], R10 ;  /* 0x0009d80a01007387 */ /* 0x000fe80000100a00 */
[----:B------:R-:W-:Y:S04]  /*1ac40*/  STL.64 [R1+0x9e0], R12 ;  /* 0x0009e00c01007387 */ /* 0x000fe80000100a00 */
[----:B------:R0:W-:Y:S01]  /*1ac50*/  STL.64 [R1+0x9e8], R14 ;  /* 0x0009e80e01007387 */ /* 0x0001e20000100a00 */
[----:B------:R-:W-:-:S04]  /*1ac60*/  IMAD.WIDE R18, R3, 0x2, R18 ;  /* 0x0000000203127825 */ /* 0x000fc800078e0212 */
[C---:B------:R-:W-:Y:S01]  /*1ac70*/  IMAD.WIDE R20, R3.reuse, 0x2, R20 ;  /* 0x0000000203147825 */ /* 0x040fe200078e0214 */
[----:B0-----:R-:W4:Y:S04]  /*1ac80*/  LDL.LU.64 R14, [R1+0x390] ;  /* 0x00039000010e7983 */ /* 0x001f280000300a00 */
[----:B------:R-:W4:Y:S04]  /*1ac90*/  LDL.LU.64 R12, [R1+0x378] ;  /* 0x00037800010c7983 */ /* 0x000f280000300a00 */
[----:B------:R0:W-:Y:S04]  /*1aca0*/  STL.64 [R1+0x9f0], R16 ;  /* 0x0009f01001007387 */ /* 0x0001e80000100a00 */
[----:B0-----:R-:W4:Y:S04]  /*1acb0*/  LDL.LU.64 R16, [R1+0x398] ;  /* 0x0003980001107983 */ /* 0x001f280000300a00 */
[----:B------:R0:W-:Y:S04]  /*1acc0*/  STL.64 [R1+0x9f8], R18 ;  /* 0x0009f81201007387 */ /* 0x0001e80000100a00 */
[----:B0-----:R-:W4:Y:S04]  /*1acd0*/  LDL.LU.64 R18, [R1+0x370] ;  /* 0x0003700001127983 */ /* 0x001f280000300a00 */
[----:B------:R-:W4:Y:S04]  /*1ace0*/  LDL.LU.64 R10, [R1+0x368] ;  /* 0x00036800010a7983 */ /* 0x000f280000300a00 */
[----:B------:R0:W-:Y:S04]  /*1acf0*/  STL.64 [R1+0xa00], R20 ;  /* 0x000a001401007387 */ /* 0x0001e80000100a00 */
[----:B0-----:R-:W4:Y:S04]  /*1ad00*/  LDL.LU.64 R20, [R1+0x380] ;  /* 0x0003800001147983 */ /* 0x001f280000300a00 */
[----:B------:R-:W4:Y:S01]  /*1ad10*/  LDL.LU.64 R8, [R1+0x360] ;  /* 0x0003600001087983 */ /* 0x000f220000300a00 */
[----:B--2---:R-:W-:-:S05]  /*1ad20*/  IMAD.WIDE R22, R3, 0x2, R22 ;  /* 0x0000000203167825 */ /* 0x004fca00078e0216 */
[----:B------:R0:W-:Y:S04]  /*1ad30*/  STL.64 [R1+0xa08], R22 ;  /* 0x000a081601007387 */ /* 0x0001e80000100a00 */
[----:B0-----:R-:W2:Y:S01]  /*1ad40*/  LDL.LU.64 R22, [R1+0x388] ;  /* 0x0003880001167983 */ /* 0x001ea20000300a00 */
[----:B---3--:R-:W-:-:S03]  /*1ad50*/  IMAD.WIDE R24, R3, 0x2, R24 ;  /* 0x0000000203187825 */ /* 0x008fc600078e0218 */
[----:B------:R-:W3:Y:S04]  /*1ad60*/  LDL.LU.64 R6, [R1+0x358] ;  /* 0x0003580001067983 */ /* 0x000ee80000300a00 */
[----:B------:R-:W-:Y:S04]  /*1ad70*/  STL.64 [R1+0xa10], R24 ;  /* 0x000a101801007387 */ /* 0x000fe80000100a00 */
[----:B------:R-:W3:Y:S04]  /*1ad80*/  LDL.LU.64 R4, [R1+0x350] ;  /* 0x0003500001047983 */ /* 0x000ee80000300a00 */
[----:B------:R-:W3:Y:S01]  /*1ad90*/  LDL.LU.64 R28, [R1+0x348] ;  /* 0x00034800011c7983 */ /* 0x000ee20000300a00 */
[----:B----4-:R-:W-:-:S05]  /*1ada0*/  IMAD.WIDE R26, R3, 0x2, R26 ;  /* 0x00000002031a7825 */ /* 0x010fca00078e021a */
[----:B------:R-:W-:Y:S04]  /*1adb0*/  STL.64 [R1+0xa20], R26 ;  /* 0x000a201a01007387 */ /* 0x000fe80000100a00 */
[----:B------:R-:W-:Y:S04]  /*1adc0*/  STL [R1+0xa18], R2 ;  /* 0x000a180201007387 */ /* 0x000fe80000100800 */
[----:B------:R0:W-:Y:S01]  /*1add0*/  STL [R1+0x774], R16 ;  /* 0x0007741001007387 */ /* 0x0001e20000100800 */
[----:B------:R-:W-:-:S03]  /*1ade0*/  IMAD.MOV.U32 R0, RZ, RZ, R17 ;  /* 0x000000ffff007224 */ /* 0x000fc600078e0011 */
[----:B0-----:R-:W4:Y:S04]  /*1adf0*/  LDL.LU.64 R16, [R1+0x340] ;  /* 0x0003400001107983 */ /* 0x001f280000300a00 */
[----:B------:R0:W-:Y:S04]  /*1ae00*/  STL [R1+0x54c], R0 ;  /* 0x00054c0001007387 */ /* 0x0001e80000100800 */
[----:B------:R1:W-:Y:S01]  /*1ae10*/  STL [R1+0x77c], R14 ;  /* 0x00077c0e01007387 */ /* 0x0003e20000100800 */
[----:B0-----:R-:W-:-:S03]  /*1ae20*/  IMAD.MOV.U32 R0, RZ, RZ, R15 ;  /* 0x000000ffff007224 */ /* 0x001fc600078e000f */
[----:B-1----:R-:W3:Y:S04]  /*1ae30*/  LDL.LU.64 R14, [R1+0x338] ;  /* 0x00033800010e7983 */ /* 0x002ee80000300a00 */
[----:B------:R0:W-:Y:S04]  /*1ae40*/  STL [R1+0x53c], R0 ;  /* 0x00053c0001007387 */ /* 0x0001e80000100800 */
[----:B--2---:R1:W-:Y:S01]  /*1ae50*/  STL [R1+0x784], R22 ;  /* 0x0007841601007387 */ /* 0x0043e20000100800 */
[----:B0-----:R-:W-:-:S03]  /*1ae60*/  IMAD.MOV.U32 R0, RZ, RZ, R23 ;  /* 0x000000ffff007224 */ /* 0x001fc600078e0017 */
[----:B-1----:R-:W2:Y:S04]  /*1ae70*/  LDL.LU.64 R22, [R1+0x330] ;  /* 0x0003300001167983 */ /* 0x002ea80000300a00 */
[----:B------:R0:W-:Y:S04]  /*1ae80*/  STL [R1+0x52c], R0 ;  /* 0x00052c0001007387 */ /* 0x0001e80000100800 */
[----:B------:R1:W-:Y:S01]  /*1ae90*/  STL [R1+0x78c], R20 ;  /* 0x00078c1401007387 */ /* 0x0003e20000100800 */
        /* <DEDUP_REMOVED lines=19> */
[----:B---3--:R1:W-:Y:S01]  /*1afd0*/  STL [R1+0x75c], R6 ;  /* 0x00075c0601007387 */ /* 0x0083e20000100800 */
[----:B0-----:R-:W-:-:S03]  /*1afe0*/  IMAD.MOV.U32 R0, RZ, RZ, R7 ;  /* 0x000000ffff007224 */ /* 0x001fc600078e0007 */
[----:B-1----:R-:W3:Y:S04]  /*1aff0*/  LDL.LU.64 R6, [R1+0x2f8] ;  /* 0x0002f80001067983 */ /* 0x002ee80000300a00 */
[----:B------:R0:W-:Y:S04]  /*1b000*/  STL [R1+0x358], R0 ;  /* 0x0003580001007387 */ /* 0x0001e80000100800 */
[----:B------:R1:W-:Y:S01]  /*1b010*/  STL [R1+0x754], R4 ;  /* 0x0007540401007387 */ /* 0x0003e20000100800 */
[----:B0-----:R-:W-:-:S03]  /*1b020*/  IMAD.MOV.U32 R0, RZ, RZ, R5 ;  /* 0x000000ffff007224 */ /* 0x001fc600078e0005 */
[----:B-1----:R-:W3:Y:S04]  /*1b030*/  LDL.LU.64 R4, [R1+0x2f0] ;  /* 0x0002f00001047983 */ /* 0x002ee80000300a00 */
[----:B------:R0:W-:Y:S04]  /*1b040*/  STL [R1+0x350], R0 ;  /* 0x0003500001007387 */ /* 0x0001e80000100800 */
[----:B------:R1:W-:Y:S01]  /*1b050*/  STL [R1+0x544], R28 ;  /* 0x0005441c01007387 */ /* 0x0003e20000100800 */
[----:B0-----:R-:W-:-:S03]  /*1b060*/  IMAD.MOV.U32 R0, RZ, RZ, R29 ;  /* 0x000000ffff007224 */ /* 0x001fc600078e001d */
[----:B-1----:R-:W3:Y:S04]  /*1b070*/  LDL.LU.64 R28, [R1+0x2e8] ;  /* 0x0002e800011c7983 */ /* 0x002ee80000300a00 */
[----:B------:R0:W-:Y:S04]  /*1b080*/  STL [R1+0x348], R0 ;  /* 0x0003480001007387 */ /* 0x0001e80000100800 */
[----:B----4-:R1:W-:Y:S01]  /*1b090*/  STL [R1+0x534], R16 ;  /* 0x0005341001007387 */ /* 0x0103e20000100800 */
[----:B0-----:R-:W-:-:S03]  /*1b0a0*/  IMAD.MOV.U32 R0, RZ, RZ, R17 ;  /* 0x000000ffff007224 */ /* 0x001fc600078e0011 */
[----:B-1----:R-:W4:Y:S04]  /*1b0b0*/  LDL.LU.64 R16, [R1+0x2e0] ;  /* 0x0002e00001107983 */ /* 0x002f280000300a00 */
[----:B------:R0:W-:Y:S04]  /*1b0c0*/  STL [R1+0x340], R0 ;  /* 0x0003400001007387 */ /* 0x0001e80000100800 */
[----:B------:R1:W-:Y:S01]  /*1b0d0*/  STL [R1+0x394], R14 ;  /* 0x0003940e01007387 */ /* 0x0003e20000100800 */
[----:B0-----:R-:W-:-:S03]  /*1b0e0*/  IMAD.MOV.U32 R0, RZ, RZ, R15 ;  /* 0x000000ffff007224 */ /* 0x001fc600078e000f */
[----:B-1----:R-:W4:Y:S04]  /*1b0f0*/  LDL.LU.64 R14, [R1+0x2d8] ;  /* 0x0002d800010e7983 */ /* 0x002f280000300a00 */
        /* <DEDUP_REMOVED lines=145> */
[----:B------:R-:W-:Y:S04]  /*1ba10*/  STL [R1+0x428], R18 ;  /* 0x0004281201007387 */ /* 0x000fe80000100800 */
[----:B------:R-:W2:Y:S01]  /*1ba20*/  LDL.LU.64 R24, [R1+0x1b0] ;  /* 0x0001b00001187983 */ /* 0x000ea20000300a00 */
[----:B0-----:R-:W-:-:S05]  /*1ba30*/  IMAD.MOV.U32 R0, RZ, RZ, R19 ;  /* 0x000000ffff007224 */ /* 0x001fca00078e0013 */
        /* <DEDUP_REMOVED lines=9> */
[----:B---3--:R1:W-:Y:S04]  /*1bad0*/  STL [R1+0x434], R6 ;  /* 0x0004340601007387 */ /* 0x0083e80000100800 */
[----:B------:R-:W3:Y:S01]  /*1bae0*/  LDL.LU.64 R18, [R1+0x198] ;  /* 0x0001980001127983 */ /* 0x000ee20000300a00 */
[----:B0-----:R-:W-:-:S05]  /*1baf0*/  IMAD.MOV.U32 R0, RZ, RZ, R7 ;  /* 0x000000ffff007224 */ /* 0x001fca00078e0007 */
[----:B------:R0:W-:Y:S04]  /*1bb00*/  STL [R1+0x1f0], R0 ;  /* 0x0001f00001007387 */ /* 0x0001e80000100800 */
[----:B------:R0:W-:Y:S04]  /*1bb10*/  STL [R1+0x438], R4 ;  /* 0x0004380401007387 */ /* 0x0001e80000100800 */
[----:B-1----:R-:W3:Y:S01]  /*1bb20*/  LDL.LU.64 R6, [R1+0x190] ;  /* 0x0001900001067983 */ /* 0x002ee20000300a00 */
[----:B0-----:R-:W-:-:S05]  /*1bb30*/  IMAD.MOV.U32 R0, RZ, RZ, R5 ;  /* 0x000000ffff007224 */ /* 0x001fca00078e0005 */
[----:B------:R0:W-:Y:S04]  /*1bb40*/  STL [R1+0x1e8], R0 ;  /* 0x0001e80001007387 */ /* 0x0001e80000100800 */
[----:B------:R1:W-:Y:S04]  /*1bb50*/  STL [R1+0x43c], R28 ;  /* 0x00043c1c01007387 */ /* 0x0003e80000100800 */
[----:B------:R-:W3:Y:S01]  /*1bb60*/  LDL.LU.64 R4, [R1+0x188] ;  /* 0x0001880001047983 */ /* 0x000ee20000300a00 */
[----:B0-----:R-:W-:-:S03]  /*1bb70*/  IMAD.MOV.U32 R0, RZ, RZ, R29 ;  /* 0x000000ffff007224 */ /* 0x001fc600078e001d */
[----:B----4-:R-:W-:Y:S04]  /*1bb80*/  STL [R1+0x440], R16 ;  /* 0x0004401001007387 */ /* 0x010fe80000100800 */
[----:B------:R0:W-:Y:S04]  /*1bb90*/  STL [R1+0x1e0], R0 ;  /* 0x0001e00001007387 */ /* 0x0001e80000100800 */
[----:B-1----:R-:W4:Y:S01]  /*1bba0*/  LDL.LU.64 R28, [R1+0x180] ;  /* 0x00018000011c7983 */ /* 0x002f220000300a00 */
[----:B0-----:R-:W-:-:S03]  /*1bbb0*/  IMAD.MOV.U32 R0, RZ, RZ, R17 ;  /* 0x000000ffff007224 */ /* 0x001fc600078e0011 */
[----:B------:R-:W-:Y:S04]  /*1bbc0*/  STL [R1+0x444], R14 ;  /* 0x0004440e01007387 */ /* 0x000fe80000100800 */
[----:B------:R0:W-:Y:S04]  /*1bbd0*/  STL [R1+0x1d8], R0 ;  /* 0x0001d80001007387 */ /* 0x0001e80000100800 */
[----:B------:R-:W4:Y:S01]  /*1bbe0*/  LDL.LU.64 R16, [R1+0x178] ;  /* 0x0001780001107983 */ /* 0x000f220000300a00 */
[----:B0-----:R-:W-:-:S03]  /*1bbf0*/  IMAD.MOV.U32 R0, RZ, RZ, R15 ;  /* 0x000000ffff007224 */ /* 0x001fc600078e000f */
[----:B--2---:R-:W-:Y:S04]  /*1bc00*/  STL [R1+0x448], R22 ;  /* 0x0004481601007387 */ /* 0x004fe80000100800 */
[----:B------:R0:W-:Y:S04]  /*1bc10*/  STL [R1+0x1d0], R0 ;  /* 0x0001d00001007387 */ /* 0x0001e80000100800 */
[----:B------:R-:W2:Y:S01]  /*1bc20*/  LDL.LU.64 R14, [R1+0x170] ;  /* 0x00017000010e7983 */ /* 0x000ea20000300a00 */
[----:B0-----:R-:W-:-:S03]  /*1bc30*/  IMAD.MOV.U32 R0, RZ, RZ, R23 ;  /* 0x000000ffff007224 */ /* 0x001fc600078e0017 */
[----:B------:R-:W-:Y:S04]  /*1bc40*/  STL [R1+0x44c], R20 ;  /* 0x00044c1401007387 */ /* 0x000fe80000100800 */
[----:B------:R0:W-:Y:S04]  /*1bc50*/  STL [R1+0x1c8], R0 ;  /* 0x0001c80001007387 */ /* 0x0001e80000100800 */
[----:B------:R-:W2:Y:S01]  /*1bc60*/  LDL.LU.64 R22, [R1+0x168] ;  /* 0x0001680001167983 */ /* 0x000ea20000300a00 */
[----:B0-----:R-:W-:-:S03]  /*1bc70*/  IMAD.MOV.U32 R0, RZ, RZ, R21 ;  /* 0x000000ffff007224 */ /* 0x001fc600078e0015 */
[----:B------:R-:W-:Y:S04]  /*1bc80*/  STL [R1+0x450], R12 ;  /* 0x0004500c01007387 */ /* 0x000fe80000100800 */
[----:B------:R0:W-:Y:S04]  /*1bc90*/  STL [R1+0x1c0], R0 ;  /* 0x0001c00001007387 */ /* 0x0001e80000100800 */
[----:B------:R-:W2:Y:S04]  /*1bca0*/  LDL.LU.64 R20, [R1+0x160] ;  /* 0x0001600001147983 */ /* 0x000ea80000300a00 */
[----:B------:R-:W-:Y:S01]  /*1bcb0*/  STL [R1+0x454], R24 ;  /* 0x0004541801007387 */ /* 0x000fe20000100800 */
[----:B0-----:R-:W-:-:S05]  /*1bcc0*/  IMAD.MOV.U32 R0, RZ, RZ, R13 ;  /* 0x000000ffff007224 */ /* 0x001fca00078e000d */
[----:B------:R0:W-:Y:S04]  /*1bcd0*/  STL [R1+0x1b8], R0 ;  /* 0x0001b80001007387 */ /* 0x0001e80000100800 */
[----:B------:R-:W2:Y:S01]  /*1bce0*/  LDL.LU.64 R12, [R1+0x158] ;  /* 0x00015800010c7983 */ /* 0x000ea20000300a00 */
[----:B0-----:R-:W-:-:S03]  /*1bcf0*/  IMAD.MOV.U32 R0, RZ, RZ, R25 ;  /* 0x000000ffff007224 */ /* 0x001fc600078e0019 */
[----:B------:R-:W-:Y:S04]  /*1bd00*/  STL [R1+0x458], R10 ;  /* 0x0004580a01007387 */ /* 0x000fe80000100800 */
[----:B------:R0:W-:Y:S02]  /*1bd10*/  STL [R1+0x1b0], R0 ;  /* 0x0001b00001007387 */ /* 0x0001e40000100800 */
[----:B0-----:R-:W-:Y:S02]  /*1bd20*/  IMAD.MOV.U32 R0, RZ, RZ, R11 ;  /* 0x000000ffff007224 */ /* 0x001fe400078e000b */
[----:B------:R-:W2:Y:S04]  /*1bd30*/  LDL.LU.64 R10, [R1+0x150] ;  /* 0x00015000010a7983 */ /* 0x000ea80000300a00 */
        /* <DEDUP_REMOVED lines=9> */
[----:B------:R1:W-:Y:S04]  /*1bdd0*/  STL [R1+0x464], R6 ;  /* 0x0004640601007387 */ /* 0x0003e80000100800 */
[----:B------:R-:W-:Y:S01]  /*1bde0*/  STL [R1+0x468], R4 ;  /* 0x0004680401007387 */ /* 0x000fe20000100800 */
[----:B0-----:R-:W-:-:S05]  /*1bdf0*/  IMAD.MOV.U32 R0, RZ, RZ, R7 ;  /* 0x000000ffff007224 */ /* 0x001fca00078e0007 */
[----:B------:R0:W-:Y:S04]  /*1be00*/  STL [R1+0x19c], R0 ;  /* 0x00019c0001007387 */ /* 0x0001e80000100800 */
[----:B-1----:R-:W3:Y:S04]  /*1be10*/  LDL.LU.64 R6, [R1+0x138] ;  /* 0x0001380001067983 */ /* 0x002ee80000300a00 */
[----:B----4-:R-:W-:Y:S01]  /*1be20*/  STL [R1+0x46c], R28 ;  /* 0x00046c1c01007387 */ /* 0x010fe20000100800 */
[----:B0-----:R-:W-:-:S05]  /*1be30*/  IMAD.MOV.U32 R0, RZ, RZ, R5 ;  /* 0x000000ffff007224 */ /* 0x001fca00078e0005 */
[----:B------:R0:W-:Y:S04]  /*1be40*/  STL [R1+0x1a4], R0 ;  /* 0x0001a40001007387 */ /* 0x0001e80000100800 */
[----:B------:R-:W4:Y:S04]  /*1be50*/  LDL.LU.64 R4, [R1+0x130] ;  /* 0x0001300001047983 */ /* 0x000f280000300a00 */
[----:B------:R-:W-:Y:S01]  /*1be60*/  STL [R1+0x470], R16 ;  /* 0x0004701001007387 */ /* 0x000fe20000100800 */
[----:B0-----:R-:W-:-:S05]  /*1be70*/  IMAD.MOV.U32 R0, RZ, RZ, R29 ;  /* 0x000000ffff007224 */ /* 0x001fca00078e001d */
        /* <DEDUP_REMOVED lines=13> */
[----:B------:R-:W2:Y:S01]  /*1bf50*/  LDL.LU.64 R26, [R1+0x110] ;  /* 0x00011000011a7983 */ /* 0x000ea20000300a00 */
[----:B0-----:R-:W-:-:S05]  /*1bf60*/  IMAD.MOV.U32 R0, RZ, RZ, R21 ;  /* 0x000000ffff007224 */ /* 0x001fca00078e0015 */
[----:B------:R0:W-:Y:S04]  /*1bf70*/  STL [R1+0x1cc], R0 ;  /* 0x0001cc0001007387 */ /* 0x0001e80000100800 */
[----:B------:R1:W-:Y:S04]  /*1bf80*/  STL [R1+0x480], R12 ;  /* 0x0004800c01007387 */ /* 0x0003e80000100800 */
[----:B------:R-:W2:Y:S01]  /*1bf90*/  LDL.LU.64 R24, [R1+0x108] ;  /* 0x0001080001187983 */ /* 0x000ea20000300a00 */
[----:B0-----:R-:W-:-:S03]  /*1bfa0*/  IMAD.MOV.U32 R0, RZ, RZ, R13 ;  /* 0x000000ffff007224 */ /* 0x001fc600078e000d */
[----:B-1----:R-:W2:Y:S04]  /*1bfb0*/  LDL.LU.64 R12, [R1+0x100] ;  /* 0x00010000010c7983 */ /* 0x002ea80000300a00 */
[----:B------:R0:W-:Y:S04]  /*1bfc0*/  STL [R1+0x1d4], R0 ;  /* 0x0001d40001007387 */ /* 0x0001e80000100800 */
[----:B------:R1:W-:Y:S04]  /*1bfd0*/  STL [R1+0x484], R10 ;  /* 0x0004840a01007387 */ /* 0x0003e80000100800 */
[----:B------:R-:W2:Y:S01]  /*1bfe0*/  LDL.LU.64 R22, [R1+0xf8] ;  /* 0x0000f80001167983 */ /* 0x000ea20000300a00 */
[----:B0-----:R-:W-:-:S03]  /*1bff0*/  IMAD.MOV.U32 R0, RZ, RZ, R11 ;  /* 0x000000ffff007224 */ /* 0x001fc600078e000b */
[----:B------:R-:W-:Y:S04]  /*1c000*/  STL [R1+0x488], R8 ;  /* 0x0004880801007387 */ /* 0x000fe80000100800 */
[----:B------:R0:W-:Y:S04]  /*1c010*/  STL [R1+0x1dc], R0 ;  /* 0x0001dc0001007387 */ /* 0x0001e80000100800 */
[----:B-1----:R-:W2:Y:S01]  /*1c020*/  LDL.LU.64 R10, [R1+0xf0] ;  /* 0x0000f000010a7983 */ /* 0x002ea20000300a00 */
[----:B0-----:R-:W-:-:S03]  /*1c030*/  IMAD.MOV.U32 R0, RZ, RZ, R9 ;  /* 0x000000ffff007224 */ /* 0x001fc600078e0009 */
[----:B---3--:R-:W-:Y:S04]  /*1c040*/  STL [R1+0x48c], R18 ;  /* 0x00048c1201007387 */ /* 0x008fe80000100800 */
[----:B------:R0:W-:Y:S04]  /*1c050*/  STL [R1+0x1e4], R0 ;  /* 0x0001e40001007387 */ /* 0x0001e80000100800 */
[----:B------:R-:W3:Y:S04]  /*1c060*/  LDL.LU.64 R8, [R1+0xe8] ;  /* 0x0000e80001087983 */ /* 0x000ee80000300a00 */
[----:B------:R-:W3:Y:S01]  /*1c070*/  LDL.LU.64 R20, [R1+0xe0] ;  /* 0x0000e00001147983 */ /* 0x000ee20000300a00 */
[----:B0-----:R-:W-:-:S05]  /*1c080*/  IMAD.MOV.U32 R0, RZ, RZ, R19 ;  /* 0x000000ffff007224 */ /* 0x001fca00078e0013 */
        /* <DEDUP_REMOVED lines=9> */
[----:B------:R1:W-:Y:S04]  /*1c120*/  STL [R1+0x498], R28 ;  /* 0x0004981c01007387 */ /* 0x0003e80000100800 */
[----:B------:R-:W4:Y:S01]  /*1c130*/  LDL.LU.64 R18, [R1+0xc8] ;  /* 0x0000c80001127983 */ /* 0x000f220000300a00 */
[----:B0-----:R-:W-:-:S03]  /*1c140*/  IMAD.MOV.U32 R0, RZ, RZ, R29 ;  /* 0x000000ffff007224 */ /* 0x001fc600078e001d */
[----:B--2---:R-:W-:Y:S04]  /*1c150*/  STL [R1+0x49c], R16 ;  /* 0x00049c1001007387 */ /* 0x004fe80000100800 */
[----:B------:R0:W-:Y:S04]  /*1c160*/  STL [R1+0x204], R0 ;  /* 0x0002040001007387 */ /* 0x0001e80000100800 */
[----:B-1----:R-:W2:Y:S01]  /*1c170*/  LDL.LU.64 R28, [R1+0xc0] ;  /* 0x0000c000011c7983 */ /* 0x002ea20000300a00 */
[----:B0-----:R-:W-:-:S03]  /*1c180*/  IMAD.MOV.U32 R0, RZ, RZ, R17 ;  /* 0x000000ffff007224 */ /* 0x001fc600078e0011 */
[----:B------:R-:W-:Y:S04]  /*1c190*/  STL [R1+0x4a0], R14 ;  /* 0x0004a00e01007387 */ /* 0x000fe80000100800 */
[----:B------:R0:W-:Y:S04]  /*1c1a0*/  STL [R1+0x20c], R0 ;  /* 0x00020c0001007387 */ /* 0x0001e80000100800 */
[----:B------:R-:W2:Y:S01]  /*1c1b0*/  LDL.LU.64 R16, [R1+0xb8] ;  /* 0x0000b80001107983 */ /* 0x000ea20000300a00 */
[----:B0-----:R-:W-:-:S03]  /*1c1c0*/  IMAD.MOV.U32 R0, RZ, RZ, R15 ;  /* 0x000000ffff007224 */ /* 0x001fc600078e000f */
[----:B------:R-:W2:Y:S04]  /*1c1d0*/  LDL.LU.64 R14, [R1+0xb0] ;  /* 0x0000b000010e7983 */ /* 0x000ea80000300a00 */
[----:B------:R0:W-:Y:S04]  /*1c1e0*/  STL [R1+0x214], R0 ;  /* 0x0002140001007387 */ /* 0x0001e80000100800 */
[----:B------:R-:W-:Y:S01]  /*1c1f0*/  STL [R1+0x4a4], R26 ;  /* 0x0004a41a01007387 */ /* 0x000fe20000100800 */
[----:B0-----:R-:W-:-:S03]  /*1c200*/  IMAD.MOV.U32 R0, RZ, RZ, R27 ;  /* 0x000000ffff007224 */ /* 0x001fc600078e001b */
[----:B------:R-:W-:Y:S04]  /*1c210*/  STL [R1+0x4a8], R24 ;  /* 0x0004a81801007387 */ /* 0x000fe80000100800 */
[----:B------:R0:W-:Y:S02]  /*1c220*/  STL [R1+0x21c], R0 ;  /* 0x00021c0001007387 */ /* 0x0001e40000100800 */
[----:B0-----:R-:W-:Y:S02]  /*1c230*/  IMAD.MOV.U32 R0, RZ, RZ, R25 ;  /* 0x000000ffff007224 */ /* 0x001fe400078e0019 */
[----:B------:R-:W-:Y:S04]  /*1c240*/  STL [R1+0x4ac], R12 ;  /* 0x0004ac0c01007387 */ /* 0x000fe80000100800 */
[----:B------:R0:W-:Y:S02]  /*1c250*/  STL [R1+0x224], R0 ;  /* 0x0002240001007387 */ /* 0x0001e40000100800 */
[----:B0-----:R-:W-:-:S02]  /*1c260*/  IMAD.MOV.U32 R0, RZ, RZ, R13 ;  /* 0x000000ffff007224 */ /* 0x001fc400078e000d */
[----:B------:R-:W-:Y:S04]  /*1c270*/  STL [R1+0x4b0], R22 ;  /* 0x0004b01601007387 */ /* 0x000fe80000100800 */
        /* <DEDUP_REMOVED lines=8> */
[----:B---3--:R1:W-:Y:S04]  /*1c300*/  STL [R1+0x4b8], R8 ;  /* 0x0004b80801007387 */ /* 0x0083e80000100800 */
[----:B------:R-:W-:Y:S01]  /*1c310*/  STL [R1+0x4bc], R20 ;  /* 0x0004bc1401007387 */ /* 0x000fe20000100800 */
[----:B0-----:R-:W-:-:S05]  /*1c320*/  IMAD.MOV.U32 R0, RZ, RZ, R9 ;  /* 0x000000ffff007224 */ /* 0x001fca00078e0009 */
[----:B------:R0:W-:Y:S04]  /*1c330*/  STL [R1+0x244], R0 ;  /* 0x0002440001007387 */ /* 0x0001e80000100800 */
[----:B-1----:R-:W3:Y:S04]  /*1c340*/  LDL.LU.64 R8, [R1+0x98] ;  /* 0x0000980001087983 */ /* 0x002ee80000300a00 */
[----:B------:R-:W-:Y:S01]  /*1c350*/  STL [R1+0x4c0], R6 ;  /* 0x0004c00601007387 */ /* 0x000fe20000100800 */
[----:B0-----:R-:W-:-:S05]  /*1c360*/  IMAD.MOV.U32 R0, RZ, RZ, R21 ;  /* 0x000000ffff007224 */ /* 0x001fca00078e0015 */
[----:B------:R0:W-:Y:S02]  /*1c370*/  STL [R1+0x24c], R0 ;  /* 0x00024c0001007387 */ /* 0x0001e40000100800 */
[----:B0-----:R-:W-:Y:S02]  /*1c380*/  IMAD.MOV.U32 R0, RZ, RZ, R7 ;  /* 0x000000ffff007224 */ /* 0x001fe400078e0007 */
[----:B------:R-:W3:Y:S04]  /*1c390*/  LDL.LU.64 R6, [R1+0x90] ;  /* 0x0000900001067983 */ /* 0x000ee80000300a00 */
[----:B------:R0:W-:Y:S04]  /*1c3a0*/  STL [R1+0x254], R0 ;  /* 0x0002540001007387 */ /* 0x0001e80000100800 */
[----:B----4-:R1:W-:Y:S04]  /*1c3b0*/  STL [R1+0x4c4], R4 ;  /* 0x0004c40401007387 */ /* 0x0103e80000100800 */
[----:B------:R-:W-:Y:S01]  /*1c3c0*/  STL [R1+0x4c8], R18 ;  /* 0x0004c81201007387 */ /* 0x000fe20000100800 */
[----:B0-----:R-:W-:-:S05]  /*1c3d0*/  IMAD.MOV.U32 R0, RZ, RZ, R5 ;  /* 0x000000ffff007224 */ /* 0x001fca00078e0005 */
[----:B------:R0:W-:Y:S04]  /*1c3e0*/  STL [R1+0x25c], R0 ;  /* 0x00025c0001007387 */ /* 0x0001e80000100800 */
[----:B-1----:R-:W4:Y:S01]  /*1c3f0*/  LDL.LU.64 R4, [R1+0x88] ;  /* 0x0000880001047983 */ /* 0x002f220000300a00 */
[----:B0-----:R-:W-:-:S03]  /*1c400*/  IMAD.MOV.U32 R0, RZ, RZ, R19 ;  /* 0x000000ffff007224 */ /* 0x001fc600078e0013 */
[----:B--2---:R-:W-:Y:S04]  /*1c410*/  STL [R1+0x4cc], R28 ;  /* 0x0004cc1c01007387 */ /* 0x004fe80000100800 */
[----:B------:R0:W-:Y:S02]  /*1c420*/  STL [R1+0x264], R0 ;  /* 0x0002640001007387 */ /* 0x0001e40000100800 */
[----:B0-----:R-:W-:Y:S02]  /*1c430*/  IMAD.MOV.U32 R0, RZ, RZ, R29 ;  /* 0x000000ffff007224 */ /* 0x001fe400078e001d */
[----:B------:R-:W2:Y:S04]  /*1c440*/  LDL.LU.64 R28, [R1+0x80] ;  /* 0x00008000011c7983 */ /* 0x000ea80000300a00 */
[----:B------:R0:W-:Y:S04]  /*1c450*/  STL [R1+0x26c], R0 ;  /* 0x00026c0001007387 */ /* 0x0001e80000100800 */
[----:B------:R-:W-:Y:S01]  /*1c460*/  STL [R1+0x4d0], R16 ;  /* 0x0004d01001007387 */ /* 0x000fe20000100800 */
[----:B0-----:R-:W-:-:S03]  /*1c470*/  IMAD.MOV.U32 R0, RZ, RZ, R17 ;  /* 0x000000ffff007224 */ /* 0x001fc600078e0011 */
[----:B------:R-:W-:Y:S04]  /*1c480*/  STL [R1+0x4d4], R14 ;  /* 0x0004d40e01007387 */ /* 0x000fe80000100800 */
[----:B------:R-:W-:Y:S04]  /*1c490*/  STL [R1+0x274], R0 ;  /* 0x0002740001007387 */ /* 0x000fe80000100800 */
[----:B------:R-:W2:Y:S04]  /*1c4a0*/  LDL.LU.64 R26, [R1+0x68] ;  /* 0x00006800011a7983 */ /* 0x000ea80000300a00 */
[----:B--2---:R0:W-:Y:S04]  /*1c4b0*/  STL.64 [R1+0xa28], R26 ;  /* 0x000a281a01007387 */ /* 0x0041e80000100a00 */
[----:B0-----:R-:W2:Y:S01]  /*1c4c0*/  LDL.LU.64 R26, [R1+0x70] ;  /* 0x00007000011a7983 */ /* 0x001ea20000300a00 */
[----:B------:R-:W-:-:S03]  /*1c4d0*/  IMAD.MOV.U32 R0, RZ, RZ, R15 ;  /* 0x000000ffff007224 */ /* 0x000fc600078e000f */
[----:B--2---:R0:W-:Y:S04]  /*1c4e0*/  STL.64 [R1+0xa30], R26 ;  /* 0x000a301a01007387 */ /* 0x0041e80000100a00 */
[----:B0-----:R-:W2:Y:S04]  /*1c4f0*/  LDL.LU.64 R26, [R1+0x78] ;  /* 0x00007800011a7983 */ /* 0x001ea80000300a00 */
[----:B------:R-:W2:Y:S04]  /*1c500*/  LDL.LU.64 R2, [R1+0x60] ;  /* 0x0000600001027983 */ /* 0x000ea80000300a00 */
[----:B------:R0:W-:Y:S04]  /*1c510*/  STL [R1+0x27c], R0 ;  /* 0x00027c0001007387 */ /* 0x0001e80000100800 */
[----:B------:R-:W-:Y:S04]  /*1c520*/  STL [R1+0x4d8], R12 ;  /* 0x0004d80c01007387 */ /* 0x000fe80000100800 */
[----:B------:R-:W2:Y:S04]  /*1c530*/  LDL.LU.64 R24, [R1+0x58] ;  /* 0x0000580001187983 */ /* 0x000ea80000300a00 */
[----:B------:R-:W2:Y:S01]  /*1c540*/  LDL.LU.64 R22, [R1+0x50] ;  /* 0x0000500001167983 */ /* 0x000ea20000300a00 */
[----:B0-----:R-:W-:-:S05]  /*1c550*/  IMAD.MOV.U32 R0, RZ, RZ, R13 ;  /* 0x000000ffff007224 */ /* 0x001fca00078e000d */
[----:B------:R0:W-:Y:S04]  /*1c560*/  STL [R1+0x284], R0 ;  /* 0x0002840001007387 */ /* 0x0001e80000100800 */
[----:B------:R-:W-:Y:S04]  /*1c570*/  STL [R1+0x4dc], R10 ;  /* 0x0004dc0a01007387 */ /* 0x000fe80000100800 */
[----:B------:R-:W2:Y:S04]  /*1c580*/  LDL.LU.64 R20, [R1+0x48] ;  /* 0x0000480001147983 */ /* 0x000ea80000300a00 */
[----:B------:R-:W2:Y:S01]  /*1c590*/  LDL.LU.64 R18, [R1+0x40] ;  /* 0x0000400001127983 */ /* 0x000ea20000300a00 */
[----:B0-----:R-:W-:-:S05]  /*1c5a0*/  IMAD.MOV.U32 R0, RZ, RZ, R11 ;  /* 0x000000ffff007224 */ /* 0x001fca00078e000b */
[----:B------:R0:W-:Y:S04]  /*1c5b0*/  STL [R1+0x28c], R0 ;  /* 0x00028c0001007387 */ /* 0x0001e80000100800 */
[----:B---3--:R-:W-:Y:S04]  /*1c5c0*/  STL [R1+0x4e0], R8 ;  /* 0x0004e00801007387 */ /* 0x008fe80000100800 */
[----:B------:R-:W3:Y:S04]  /*1c5d0*/  LDL.LU.64 R16, [R1+0x38] ;  /* 0x0000380001107983 */ /* 0x000ee80000300a00 */
[----:B------:R-:W3:Y:S01]  /*1c5e0*/  LDL.LU.64 R14, [R1+0x30] ;  /* 0x00003000010e7983 */ /* 0x000ee20000300a00 */
[----:B0-----:R-:W-:-:S05]  /*1c5f0*/  IMAD.MOV.U32 R0, RZ, RZ, R9 ;  /* 0x000000ffff007224 */ /* 0x001fca00078e0009 */
[----:B------:R0:W-:Y:S04]  /*1c600*/  STL [R1+0x294], R0 ;  /* 0x0002940001007387 */ /* 0x0001e80000100800 */
[----:B------:R1:W-:Y:S04]  /*1c610*/  STL [R1+0x4e4], R6 ;  /* 0x0004e40601007387 */ /* 0x0003e80000100800 */
[----:B------:R-:W3:Y:S04]  /*1c620*/  LDL.LU.64 R12, [R1+0x28] ;  /* 0x00002800010c7983 */ /* 0x000ee80000300a00 */
[----:B------:R-:W3:Y:S01]  /*1c630*/  LDL.LU.64 R10, [R1+0x20] ;  /* 0x00002000010a7983 */ /* 0x000ee20000300a00 */
[----:B0-----:R-:W-:-:S05]  /*1c640*/  IMAD.MOV.U32 R0, RZ, RZ, R7 ;  /* 0x000000ffff007224 */ /* 0x001fca00078e0007 */
[----:B------:R0:W-:Y:S04]  /*1c650*/  STL [R1+0x29c], R0 ;  /* 0x00029c0001007387 */ /* 0x0001e80000100800 */
[----:B----4-:R4:W-:Y:S04]  /*1c660*/  STL [R1+0x4e8], R4 ;  /* 0x0004e80401007387 */ /* 0x0109e80000100800 */
[----:B------:R-:W3:Y:S04]  /*1c670*/  LDL.LU.64 R8, [R1+0x18] ;  /* 0x0000180001087983 */ /* 0x000ee80000300a00 */
[----:B-1----:R-:W3:Y:S01]  /*1c680*/  LDL.LU.64 R6, [R1+0x10] ;  /* 0x0000100001067983 */ /* 0x002ee20000300a00 */
[----:B0-----:R-:W-:-:S05]  /*1c690*/  IMAD.MOV.U32 R0, RZ, RZ, R5 ;  /* 0x000000ffff007224 */ /* 0x001fca00078e0005 */
[----:B------:R0:W-:Y:S04]  /*1c6a0*/  STL [R1+0x2a4], R0 ;  /* 0x0002a40001007387 */ /* 0x0001e80000100800 */
[----:B------:R1:W-:Y:S04]  /*1c6b0*/  STL [R1+0x4ec], R28 ;  /* 0x0004ec1c01007387 */ /* 0x0003e80000100800 */
[----:B----4-:R-:W4:Y:S01]  /*1c6c0*/  LDL.LU.64 R4, [R1+0x8] ;  /* 0x0000080001047983 */ /* 0x010f220000300a00 */
[----:B0-----:R-:W-:-:S03]  /*1c6d0*/  IMAD.MOV.U32 R0, RZ, RZ, R29 ;  /* 0x000000ffff007224 */ /* 0x001fc600078e001d */
[----:B-1----:R-:W3:Y:S04]  /*1c6e0*/  LDL.LU.64 R28, [R1] ;  /* 0x00000000011c7983 */ /* 0x002ee80000300a00 */
[----:B------:R0:W-:Y:S04]  /*1c6f0*/  STL [R1+0x2ac], R0 ;  /* 0x0002ac0001007387 */ /* 0x0001e80000100800 */
[----:B--2---:R1:W-:Y:S01]  /*1c700*/  STL [R1+0x4f0], R26 ;  /* 0x0004f01a01007387 */ /* 0x0043e20000100800 */
[----:B0-----:R-:W-:-:S03]  /*1c710*/  IMAD.MOV.U32 R0, RZ, RZ, R27 ;  /* 0x000000ffff007224 */ /* 0x001fc600078e001b */
[----:B-1----:R-:W2:Y:S04]  /*1c720*/  LDL.LU.64 R26, [R1+0xa30] ;  /* 0x000a3000011a7983 */ /* 0x002ea80000300a00 */
[----:B--2---:R-:W-:Y:S04]  /*1c730*/  STL [R1+0x4f4], R26 ;  /* 0x0004f41a01007387 */ /* 0x004fe80000100800 */
[----:B------:R0:W-:Y:S02]  /*1c740*/  STL [R1+0x2b4], R0 ;  /* 0x0002b40001007387 */ /* 0x0001e40000100800 */
[----:B0-----:R-:W-:-:S02]  /*1c750*/  IMAD.MOV.U32 R0, RZ, RZ, R27 ;  /* 0x000000ffff007224 */ /* 0x001fc400078e001b */
[----:B------:R-:W2:Y:S04]  /*1c760*/  LDL.LU.64 R26, [R1+0xa28] ;  /* 0x000a2800011a7983 */ /* 0x000ea80000300a00 */
[----:B--2---:R-:W-:Y:S04]  /*1c770*/  STL [R1+0x4f8], R26 ;  /* 0x0004f81a01007387 */ /* 0x004fe80000100800 */
[----:B------:R0:W-:Y:S02]  /*1c780*/  STL [R1+0x2bc], R0 ;  /* 0x0002bc0001007387 */ /* 0x0001e40000100800 */
[----:B0-----:R-:W-:-:S02]  /*1c790*/  IMAD.MOV.U32 R0, RZ, RZ, R27 ;  /* 0x000000ffff007224 */ /* 0x001fc400078e001b */
[----:B------:R-:W2:Y:S04]  /*1c7a0*/  LDL.LU.64 R26, [R1+0xa20] ;  /* 0x000a2000011a7983 */ /* 0x000ea80000300a00 */
[----:B------:R0:W-:Y:S04]  /*1c7b0*/  STL [R1+0x2c4], R0 ;  /* 0x0002c40001007387 */ /* 0x0001e80000100800 */
[----:B0-----:R0:W5:Y:S04]  /*1c7c0*/  LDL.LU R0, [R1+0xa1c] ;  /* 0x000a1c0001007983 */ /* 0x0011680000300800 */
[----:B------:R1:W-:Y:S04]  /*1c7d0*/  STL [R1+0x4fc], R2 ;  /* 0x0004fc0201007387 */ /* 0x0003e80000100800 */
[----:B-1----:R0:W5:Y:S04]  /*1c7e0*/  LDL.LU R2, [R1+0xa18] ;  /* 0x000a180001027983 */ /* 0x0021680000300800 */
[----:B------:R-:W-:Y:S04]  /*1c7f0*/  STL [R1+0x500], R24 ;  /* 0x0005001801007387 */ /* 0x000fe80000100800 */
[----:B------:R1:W-:Y:S02]  /*1c800*/  STL [R1+0x2cc], R3 ;  /* 0x0002cc0301007387 */ /* 0x0003e40000100800 */
[----:B-1----:R-:W-:-:S02]  /*1c810*/  IMAD.MOV.U32 R3, RZ, RZ, R25 ;  /* 0x000000ffff037224 */ /* 0x002fc400078e0019 */
[----:B------:R-:W2:Y:S04]  /*1c820*/  LDL.LU.64 R24, [R1+0xa10] ;  /* 0x000a100001187983 */ /* 0x000ea80000300a00 */
        /* <DEDUP_REMOVED lines=12> */
[----:B---3--:R-:W-:Y:S04]  /*1c8f0*/  STL [R1+0x510], R16 ;  /* 0x0005101001007387 */ /* 0x008fe80000100800 */
[----:B------:R1:W-:Y:S02]  /*1c900*/  STL [R1+0x2ec], R3 ;  /* 0x0002ec0301007387 */ /* 0x0003e40000100800 */
[----:B-1----:R-:W-:-:S02]  /*1c910*/  IMAD.MOV.U32 R3, RZ, RZ, R17 ;  /* 0x000000ffff037224 */ /* 0x002fc400078e0011 */
[----:B------:R-:W3:Y:S04]  /*1c920*/  LDL.LU.64 R16, [R1+0x9f0] ;  /* 0x0009f00001107983 */ /* 0x000ee80000300a00 */
        /* <DEDUP_REMOVED lines=20> */
[----:B----4-:R-:W-:Y:S04]  /*1ca70*/  STL [R1+0x528], R4 ;  /* 0x0005280401007387 */ /* 0x010fe80000100800 */
[----:B------:R1:W-:Y:S02]  /*1ca80*/  STL [R1+0x31c], R3 ;  /* 0x00031c0301007387 */ /* 0x0003e40000100800 */
[----:B-1----:R-:W-:-:S02]  /*1ca90*/  IMAD.MOV.U32 R3, RZ, RZ, R5 ;  /* 0x000000ffff037224 */ /* 0x002fc400078e0005 */
[----:B------:R-:W4:Y:S04]  /*1caa0*/  LDL.LU.64 R4, [R1+0x9c0] ;  /* 0x0009c00001047983 */ /* 0x000f280000300a00 */
[----:B------:R-:W-:Y:S04]  /*1cab0*/  STL [R1+0x530], R28 ;  /* 0x0005301c01007387 */ /* 0x000fe80000100800 */
[----:B------:R1:W-:Y:S02]  /*1cac0*/  STL [R1+0x324], R3 ;  /* 0x0003240301007387 */ /* 0x0003e40000100800 */
[----:B-1----:R-:W-:-:S02]  /*1cad0*/  IMAD.MOV.U32 R3, RZ, RZ, R29 ;  /* 0x000000ffff037224 */ /* 0x002fc400078e001d */
[----:B------:R-:W2:Y:S01]  /*1cae0*/  LDL.LU.64 R28, [R1+0x9b8] ;  /* 0x0009b800011c7983 */ /* 0x000ea20000300a00 */
[----:B------:R-:W-:-:S03]  /*1caf0*/  UIADD3 UR5, UPT, UPT, UR5, -0x1, URZ ;  /* 0xffffffff05057890 */ /* 0x000fc6000fffe0ff */
[----:B--2---:R-:W-:Y:S04]  /*1cb00*/  STL [R1+0x538], R28 ;  /* 0x0005381c01007387 */ /* 0x004fe80000100800 */
[----:B------:R1:W-:Y:S04]  /*1cb10*/  STL [R1+0x334], R3 ;  /* 0x0003340301007387 */ /* 0x0003e80000100800 */
[----:B------:R2:W-:Y:S01]  /*1cb20*/  STL [R1+0x33c], R29 ;  /* 0x00033c1d01007387 */ /* 0x0005e20000100800 */
[----:B-1----:R-:W1:Y:S03]  /*1cb30*/  LDC R3, c[0x0][0x3a8] ;  /* 0x0000ea00ff037b82 */ /* 0x002e660000000800 */
[----:B--2---:R-:W2:Y:S04]  /*1cb40*/  LDL.LU.64 R28, [R1+0x328] ;  /* 0x00032800011c7983 */ /* 0x004ea80000300a00 */
[----:B----4-:R-:W-:Y:S04]  /*1cb50*/  STL [R1+0x540], R4 ;  /* 0x0005400401007387 */ /* 0x010fe80000100800 */
[----:B------:R-:W-:Y:S04]  /*1cb60*/  STL [R1+0x344], R5 ;  /* 0x0003440501007387 */ /* 0x000fe80000100800 */
[----:B------:R1:W-:Y:S04]  /*1cb70*/  STL [R1+0x548], R6 ;  /* 0x0005480601007387 */ /* 0x0003e80000100800 */
        /* <DEDUP_REMOVED lines=9> */
[----:B---3--:R0:W-:Y:S04]  /*1cc10*/  STL [R1+0x770], R16 ;  /* 0x0007701001007387 */ /* 0x0081e80000100800 */
        /* <DEDUP_REMOVED lines=10> */
[----:B------:R0:W-:Y:S01]  /*1ccc0*/  STL [R1+0x390], R27 ;  /* 0x0003901b01007387 */ /* 0x0001e20000100800 */
[----:B------:R-:W-:Y:S01]  /*1ccd0*/  UISETP.NE.U32.AND UP0, UPT, UR5, URZ, UPT ;  /* 0x000000ff0500728c */ /* 0x000fe2000bf05070 */
[----:B-1----:R-:W-:Y:S01]  /*1cce0*/  IMAD.SHL.U32 R6, R3, 0x20, RZ ;  /* 0x0000002003067824 */ /* 0x002fe200078e00ff */
[----:B------:R-:W-:-:S03]  /*1ccf0*/  UIADD3 UR10, UPT, UPT, UR10, -0x20, URZ ;  /* 0xffffffe00a0a7890 */ /* 0x000fc6000fffe0ff */
[----:B--2---:R-:W-:-:S04]  /*1cd00*/  IMAD.WIDE R6, R6, 0x2, R28 ;  /* 0x0000000206067825 */ /* 0x004fc800078e021c */
[----:B------:R-:W-:Y:S02]  /*1cd10*/  IMAD.MOV.U32 R5, RZ, RZ, R6 ;  /* 0x000000ffff057224 */ /* 0x000fe400078e0006 */
[----:B------:R-:W-:Y:S01]  /*1cd20*/  IMAD.MOV.U32 R6, RZ, RZ, R7 ;  /* 0x000000ffff067224 */ /* 0x000fe200078e0007 */
[----:B0-----:R-:W-:Y:S06]  /*1cd30*/  BRA.U UP0, `(.L_x_2) ;  /* 0xffffff3500e07547 */ /* 0x001fec000b83ffff */
[----:B------:R-:W2:Y:S04]  /*1cd40*/  LDL.LU R5, [R1+0x60c] ;  /* 0x00060c0001057983 */ /* 0x000ea80000300800 */
[----:B--2---:R0:W-:Y:S04]  /*1cd50*/  STL [R1+0xa44], R5 ;  /* 0x000a440501007387 */ /* 0x0041e80000100800 */
[----:B0-----:R-:W2:Y:S04]  /*1cd60*/  LDL.LU R5, [R1+0x5ec] ;  /* 0x0005ec0001057983 */ /* 0x001ea80000300800 */
        /* <DEDUP_REMOVED lines=32> */
[----:B------:R-:W3:Y:S04]  /*1cf70*/  LDL.LU R6, [R1+0x61c] ;  /* 0x00061c0001067983 */ /* 0x000ee80000300800 */
[----:B---3--:R0:W-:Y:S04]  /*1cf80*/  STL [R1+0xa40], R6 ;  /* 0x000a400601007387 */ /* 0x0081e80000100800 */
[----:B0-----:R-:W3:Y:S04]  /*1cf90*/  LDL.LU R6, [R1+0x5fc] ;  /* 0x0005fc0001067983 */ /* 0x001ee80000300800 */
        /* <DEDUP_REMOVED lines=33> */
[----:B0-----:R-:W2:Y:S04]  /*1d1b0*/  LDL.LU R6, [R1+0x56c] ;  /* 0x00056c0001067983 */ /* 0x001ea80000300800 */
[----:B-----5:R-:W3:Y:S04]  /*1d1c0*/  LDL.LU R0, [R1+0x62c] ;  /* 0x00062c0001007983 */ /* 0x020ee80000300800 */
[----:B------:R-:W4:Y:S04]  /*1d1d0*/  LDL.LU R2, [R1+0x63c] ;  /* 0x00063c0001027983 */ /* 0x000f280000300800 */
        /* <DEDUP_REMOVED lines=25> */
[----:B--2---:R-:W-:-:S03]  /*1d370*/  F2FP.BF16.F32.PACK_AB R5, R6, R5 ;  /* 0x000000050605723e */ /* 0x004fc600000010ff */
[----:B------:R-:W2:Y:S04]  /*1d380*/  LDL.LU R6, [R1+0xac8] ;  /* 0x000ac80001067983 */ /* 0x000ea80000300800 */
[----:B------:R0:W-:Y:S04]  /*1d390*/  STL [R1+0x9c], R5 ;  /* 0x00009c0501007387 */ /* 0x0001e80000100800 */
[----:B0-----:R-:W2:Y:S02]  /*1d3a0*/  LDL.LU R5, [R1+0xac4] ;  /* 0x000ac40001057983 */ /* 0x001ea40000300800 */
[----:B--2---:R-:W-:-:S02]  /*1d3b0*/  F2FP.BF16.F32.PACK_AB R5, R6, R5 ;  /* 0x000000050605723e */ /* 0x004fc400000010ff */
        /* <DEDUP_REMOVED lines=65> */
[----:B------:R3:W-:Y:S02]  /*1d7d0*/  STL [R1+0x58], R5 ;  /* 0x0000580501007387 */ /* 0x0007e40000100800 */
[----:B---3--:R-:W-:Y:S02]  /*1d7e0*/  F2FP.BF16.F32.PACK_AB R5, R26, R27 ;  /* 0x0000001b1a05723e */ /* 0x008fe400000010ff */
[----:B--2---:R-:W-:Y:S02]  /*1d7f0*/  F2FP.BF16.F32.PACK_AB R6, R6, R0 ;  /* 0x000000000606723e */ /* 0x004fe400000010ff */
[----:B----4-:R-:W-:-:S02]  /*1d800*/  F2FP.BF16.F32.PACK_AB R0, R2, R7 ;  /* 0x000000070200723e */ /* 0x010fc400000010ff */
[----:B------:R-:W-:Y:S01]  /*1d810*/  F2FP.BF16.F32.PACK_AB R2, R3, R24 ;  /* 0x000000180302723e */ /* 0x000fe200000010ff */
[----:B------:R-:W-:Y:S01]  /*1d820*/  STL [R1+0x54], R6 ;  /* 0x0000540601007387 */ /* 0x000fe20000100800 */
[----:B------:R-:W-:-:S03]  /*1d830*/  F2FP.BF16.F32.PACK_AB R3, R23, R20 ;  /* 0x000000141703723e */ /* 0x000fc600000010ff */
[----:B------:R0:W-:Y:S04]  /*1d840*/  STL [R1+0x50], R0 ;  /* 0x0000500001007387 */ /* 0x0001e80000100800 */
[----:B------:R-:W-:Y:S04]  /*1d850*/  STL [R1+0x4c], R5 ;  /* 0x00004c0501007387 */ /* 0x000fe80000100800 */
[----:B------:R1:W-:Y:S01]  /*1d860*/  STL [R1+0x48], R2 ;  /* 0x0000480201007387 */ /* 0x0003e20000100800 */
[----:B0-----:R-:W-:-:S05]  /*1d870*/  F2FP.BF16.F32.PACK_AB R0, R25, R22 ;  /* 0x000000161900723e */ /* 0x001fca00000010ff */
[----:B------:R0:W-:Y:S01]  /*1d880*/  STL [R1+0x44], R0 ;  /* 0x0000440001007387 */ /* 0x0001e20000100800 */
[----:B-1----:R-:W-:-:S03]  /*1d890*/  F2FP.BF16.F32.PACK_AB R2, R21, R18 ;  /* 0x000000121502723e */ /* 0x002fc600000010ff */
[----:B------:R1:W-:Y:S04]  /*1d8a0*/  STL [R1+0x40], R3 ;  /* 0x0000400301007387 */ /* 0x0003e80000100800 */
[----:B------:R2:W-:Y:S01]  /*1d8b0*/  STL [R1+0x3c], R2 ;  /* 0x00003c0201007387 */ /* 0x0005e20000100800 */
[----:B0-----:R-:W-:Y:S02]  /*1d8c0*/  F2FP.BF16.F32.PACK_AB R0, R19, R16 ;  /* 0x000000101300723e */ /* 0x001fe400000010ff */
[----:B-1----:R-:W-:-:S03]  /*1d8d0*/  F2FP.BF16.F32.PACK_AB R3, R17, R14 ;  /* 0x0000000e1103723e */ /* 0x002fc600000010ff */
[----:B------:R0:W-:Y:S01]  /*1d8e0*/  STL [R1+0x38], R0 ;  /* 0x0000380001007387 */ /* 0x0001e20000100800 */
[----:B--2---:R-:W-:-:S03]  /*1d8f0*/  F2FP.BF16.F32.PACK_AB R2, R15, R12 ;  /* 0x0000000c0f02723e */ /* 0x004fc600000010ff */
[----:B------:R1:W-:Y:S04]  /*1d900*/  STL [R1+0x34], R3 ;  /* 0x0000340301007387 */ /* 0x0003e80000100800 */
[----:B------:R2:W-:Y:S01]  /*1d910*/  STL [R1+0x30], R2 ;  /* 0x0000300201007387 */ /* 0x0005e20000100800 */
[----:B0-----:R-:W-:Y:S02]  /*1d920*/  F2FP.BF16.F32.PACK_AB R0, R13, R10 ;  /* 0x0000000a0d00723e */ /* 0x001fe400000010ff */
[----:B-1----:R-:W-:-:S03]  /*1d930*/  F2FP.BF16.F32.PACK_AB R3, R11, R8 ;  /* 0x000000080b03723e */ /* 0x002fc600000010ff */
[----:B------:R0:W-:Y:S01]  /*1d940*/  STL [R1+0x2c], R0 ;  /* 0x00002c0001007387 */ /* 0x0001e20000100800 */
[----:B--2---:R-:W-:-:S03]  /*1d950*/  F2FP.BF16.F32.PACK_AB R2, R9, R4 ;  /* 0x000000040902723e */ /* 0x004fc600000010ff */
[----:B------:R-:W-:Y:S04]  /*1d960*/  STL [R1+0x28], R3 ;  /* 0x0000280301007387 */ /* 0x000fe80000100800 */
[----:B------:R-:W2:Y:S01]  /*1d970*/  LDL.LU R7, [R1+0x664] ;  /* 0x0006640001077983 */ /* 0x000ea20000300800 */
[----:B0-----:R-:W-:-:S03]  /*1d980*/  F2FP.BF16.F32.PACK_AB R0, R28, R29 ;  /* 0x0000001d1c00723e */ /* 0x001fc600000010ff */
        /* <DEDUP_REMOVED lines=37> */
[----:B------:R-:W3:Y:S04]  /*1dbe0*/  LDL.LU R5, [R1+0x6a4] ;  /* 0x0006a40001057983 */ /* 0x000ee80000300800 */
[----:B---3--:R0:W-:Y:S04]  /*1dbf0*/  STL [R1+0x9f8], R5 ;  /* 0x0009f80501007387 */ /* 0x0081e80000100800 */
[----:B0-----:R-:W3:Y:S04]  /*1dc00*/  LDL.LU R5, [R1+0x674] ;  /* 0x0006740001057983 */ /* 0x001ee80000300800 */
[----:B------:R-:W4:Y:S04]  /*1dc10*/  LDL.LU R4, [R1+0x6c4] ;  /* 0x0006c40001047983 */ /* 0x000f280000300800 */
[----:B----4-:R0:W-:Y:S04]  /*1dc20*/  STL [R1+0x9f4], R4 ;  /* 0x0009f40401007387 */ /* 0x0101e80000100800 */
[----:B0-----:R-:W4:Y:S04]  /*1dc30*/  LDL.LU R4, [R1+0x694] ;  /* 0x0006940001047983 */ /* 0x001f280000300800 */
[----:B------:R-:W2:Y:S04]  /*1dc40*/  LDL.LU R11, [R1+0x660] ;  /* 0x00066000010b7983 */ /* 0x000ea80000300800 */
[----:B--2---:R0:W-:Y:S04]  /*1dc50*/  STL [R1+0x9f0], R11 ;  /* 0x0009f00b01007387 */ /* 0x0041e80000100800 */
[----:B0-----:R-:W2:Y:S04]  /*1dc60*/  LDL.LU R11, [R1+0x6b4] ;  /* 0x0006b400010b7983 */ /* 0x001ea80000300800 */
        /* <DEDUP_REMOVED lines=42> */
[----:B------:R-:W2:Y:S01]  /*1df10*/  LDL.LU R0, [R1+0x734] ;  /* 0x0007340001007983 */ /* 0x000ea20000300800 */
[----:B------:R-:W-:-:S03]  /*1df20*/  F2FP.BF16.F32.PACK_AB R7, R6, R7 ;  /* 0x000000070607723e */ /* 0x000fc600000010ff */
[----:B--2---:R0:W-:Y:S04]  /*1df30*/  STL [R1+0x9b4], R0 ;  /* 0x0009b40001007387 */ /* 0x0041e80000100800 */
[----:B0-----:R-:W2:Y:S04]  /*1df40*/  LDL.LU R0, [R1+0x714] ;  /* 0x0007140001007983 */ /* 0x001ea80000300800 */
        /* <DEDUP_REMOVED lines=38> */
[----:B------:R0:W-:Y:S04]  /*1e1b0*/  STL [R1], R7 ;  /* 0x0000000701007387 */ /* 0x0001e80000100800 */
[----:B0-----:R-:W2:Y:S02]  /*1e1c0*/  LDL.LU R7, [R1+0xa00] ;  /* 0x000a000001077983 */ /* 0x001ea40000300800 */
[----:B--2---:R-:W-:-:S02]  /*1e1d0*/  F2FP.BF16.F32.PACK_AB R7, R6, R7 ;  /* 0x000000070607723e */ /* 0x004fc400000010ff */
[----:B------:R-:W3:Y:S02]  /*1e1e0*/  LDL.LU R6, [R1+0x9fc] ;  /* 0x0009fc0001067983 */ /* 0x000ee40000300800 */
[----:B---3--:R-:W-:Y:S02]  /*1e1f0*/  F2FP.BF16.F32.PACK_AB R6, R5, R6 ;  /* 0x000000060506723e */ /* 0x008fe400000010ff */
[----:B------:R-:W4:Y:S02]  /*1e200*/  LDL.LU R5, [R1+0x9f8] ;  /* 0x0009f80001057983 */ /* 0x000f240000300800 */
[----:B----4-:R-:W-:Y:S02]  /*1e210*/  F2FP.BF16.F32.PACK_AB R5, R4, R5 ;  /* 0x000000050405723e */ /* 0x010fe400000010ff */
[----:B------:R-:W2:Y:S02]  /*1e220*/  LDL.LU R4, [R1+0x9f4] ;  /* 0x0009f40001047983 */ /* 0x000ea40000300800 */
[----:B--2---:R-:W-:-:S02]  /*1e230*/  F2FP.BF16.F32.PACK_AB R4, R11, R4 ;  /* 0x000000040b04723e */ /* 0x004fc400000010ff */
[----:B------:R-:W2:Y:S02]  /*1e240*/  LDL.LU R11, [R1+0x9f0] ;  /* 0x0009f000010b7983 */ /* 0x000ea40000300800 */
[----:B--2---:R-:W-:Y:S02]  /*1e250*/  F2FP.BF16.F32.PACK_AB R11, R10, R11 ;  /* 0x0000000b0a0b723e */ /* 0x004fe400000010ff */
[----:B------:R-:W2:Y:S02]  /*1e260*/  LDL.LU R10, [R1+0x9ec] ;  /* 0x0009ec00010a7983 */ /* 0x000ea40000300800 */
[----:B--2---:R-:W-:Y:S02]  /*1e270*/  F2FP.BF16.F32.PACK_AB R10, R9, R10 ;  /* 0x0000000a090a723e */ /* 0x004fe400000010ff */
        /* <DEDUP_REMOVED lines=26> */
[----:B------:R-:W2:Y:S01]  /*1e420*/  LDL.LU R0, [R1+0x9b4] ;  /* 0x0009b40001007983 */ /* 0x000ea20000300800 */
[----:B------:R-:W-:Y:S02]  /*1e430*/  F2FP.BF16.F32.PACK_AB R25, R24, R25 ;  /* 0x000000191819723e */ /* 0x000fe400000010ff */
[----:B------:R-:W-:Y:S02]  /*1e440*/  F2FP.BF16.F32.PACK_AB R27, R2, R27 ;  /* 0x0000001b021b723e */ /* 0x000fe400000010ff */
[----:B------:R-:W-:Y:S02]  /*1e450*/  F2FP.BF16.F32.PACK_AB R26, R26, R3 ;  /* 0x000000031a1a723e */ /* 0x000fe400000010ff */
[----:B------:R-:W-:Y:S02]  /*1e460*/  F2FP.BF16.F32.PACK_AB R24, R28, R29 ;  /* 0x0000001d1c18723e */ /* 0x000fe400000010ff */
[----:B--2---:R-:W-:-:S07]  /*1e470*/  F2FP.BF16.F32.PACK_AB R20, R0, R20 ;  /* 0x000000140014723e */ /* 0x004fce00000010ff */
.L_x_1:
[----:B0-----:R-:W2:Y:S01]  /*1e480*/  LDL.LU R0, [R1+0x7d0] ;  /* 0x0007d00001007983 */ /* 0x001ea20000300800 */
[----:B------:R-:W0:Y:S01]  /*1e490*/  S2UR UR5, SR_CgaCtaId ;  /* 0x00000000000579c3 */ /* 0x000e220000008800 */
[----:B------:R-:W-:Y:S01]  /*1e4a0*/  UMOV UR4, 0x400 ;  /* 0x0000040000047882 */ /* 0x000fe20000000000 */
[----:B------:R-:W1:Y:S01]  /*1e4b0*/  LDCU.128 UR12, c[0x0][0x390] ;  /* 0x00007200ff0c77ac */ /* 0x000e620008000c00 */
[----:B------:R-:W3:Y:S01]  /*1e4c0*/  S2R R3, SR_TID.X ;  /* 0x0000000000037919 */ /* 0x000ee20000002100 */
[----:B------:R-:W4:Y:S01]  /*1e4d0*/  LDCU UR6, c[0x0][0x39c] ;  /* 0x00007380ff0677ac */ /* 0x000f220008000800 */
[----:B------:R-:W1:Y:S01]  /*1e4e0*/  LDL.LU R28, [R1+0x7b0] ;  /* 0x0007b000011c7983 */ /* 0x000e620000300800 */
[----:B------:R-:W5:Y:S01]  /*1e4f0*/  LDCU UR7, c[0x0][0x39c] ;  /* 0x00007380ff0777ac */ /* 0x000f620008000800 */
[----:B------:R-:W0:Y:S01]  /*1e500*/  LDCU UR10, c[0x0][0x39c] ;  /* 0x00007380ff0a77ac */ /* 0x000e220008000800 */
[----:B------:R-:W0:Y:S01]  /*1e510*/  LDCU UR11, c[0x0][0x39c] ;  /* 0x00007380ff0b77ac */ /* 0x000e220008000800 */
[----:B---3--:R-:W-:-:S02]  /*1e520*/  IMAD.SHL.U32 R2, R3, 0x200, RZ ;  /* 0x0000020003027824 */ /* 0x008fc400078e00ff */
[----:B------:R-:W-:-:S03]  /*1e530*/  IMAD.SHL.U32 R29, R3, 0x800, RZ ;  /* 0x00000800031d7824 */ /* 0x000fc600078e00ff */
[----:B------:R-:W-:Y:S02]  /*1e540*/  LOP3.LUT R2, R2, 0x3000, RZ, 0xc0, !PT ;  /* 0x0000300002027812 */ /* 0x000fe400078ec0ff */
[----:B------:R-:W-:Y:S01]  /*1e550*/  LOP3.LUT R29, R29, 0x3000, RZ, 0xc0, !PT ;  /* 0x000030001d1d7812 */ /* 0x000fe200078ec0ff */
[----:B0-----:R-:W-:Y:S01]  /*1e560*/  ULEA UR4, UR5, UR4, 0x18 ;  /* 0x0000000405047291 */ /* 0x001fe2000f8ec0ff */
[----:B------:R-:W0:Y:S01]  /*1e570*/  LDCU UR5, c[0x0][0x3b4] ;  /* 0x00007680ff0577ac */ /* 0x000e220008000800 */
[----:B------:R-:W-:Y:S01]  /*1e580*/  BAR.SYNC.DEFER_BLOCKING 0x0 ;  /* 0x0000000000007b1d */ /* 0x000fe20000010000 */
[----:B--2---:R-:W-:Y:S01]  /*1e590*/  LOP3.LUT R2, R2, 0xc60, R0, 0xf8, !PT ;  /* 0x00000c6002027812 */ /* 0x004fe200078ef800 */
[----:B------:R-:W-:-:S05]  /*1e5a0*/  IMAD.SHL.U32 R0, R3, 0x10, RZ ;  /* 0x0000001003007824 */ /* 0x000fca00078e00ff */
[----:B------:R-:W-:Y:S02]  /*1e5b0*/  LOP3.LUT R29, R29, 0x3f0, R0, 0xf8, !PT ;  /* 0x000003f01d1d7812 */ /* 0x000fe400078ef800 */
[----:B------:R-:W2:Y:S01]  /*1e5c0*/  S2R R0, SR_TID.X ;  /* 0x0000000000007919 */ /* 0x000ea20000002100 */
[----:B------:R-:W-:-:S05]  /*1e5d0*/  IMAD.SHL.U32 R3, R3, 0x4, RZ ;  /* 0x0000000403037824 */ /* 0x000fca00078e00ff */
[----:B------:R-:W-:-:S05]  /*1e5e0*/  LOP3.LUT R2, R2, 0x70, R3, 0x78, !PT ;  /* 0x0000007002027812 */ /* 0x000fca00078e7803 */
[----:B------:R3:W-:Y:S04]  /*1e5f0*/  STS.128 [R2+UR4], R24 ;  /* 0x0000001802007988 */ /* 0x0007e80008000c04 */
[----:B------:R0:W-:Y:S01]  /*1e600*/  STS.128 [R2+UR4+0x200], R20 ;  /* 0x0002001402007988 */ /* 0x0001e20008000c04 */
[----:B--2---:R-:W-:-:S04]  /*1e610*/  SHF.R.U32.HI R0, RZ, 0x1, R0 ;  /* 0x00000001ff007819 */ /* 0x004fc80000011600 */
[----:B------:R-:W-:Y:S02]  /*1e620*/  LOP3.LUT R29, R29, 0x20, R0, 0x78, !PT ;  /* 0x000000201d1d7812 */ /* 0x000fe400078e7800 */
[----:B------:R-:W4:Y:S04]  /*1e630*/  LDL.LU R0, [R1+0x7d4] ;  /* 0x0007d40001007983 */ /* 0x000f280000300800 */
[----:B---3--:R-:W2:Y:S04]  /*1e640*/  LDL.LU R24, [R1+0x10] ;  /* 0x0000100001187983 */ /* 0x008ea80000300800 */
[----:B------:R-:W2:Y:S04]  /*1e650*/  LDL.LU R25, [R1+0x14] ;  /* 0x0000140001197983 */ /* 0x000ea80000300800 */
[----:B------:R-:W2:Y:S04]  /*1e660*/  LDL.LU R26, [R1+0x18] ;  /* 0x00001800011a7983 */ /* 0x000ea80000300800 */
[----:B------:R-:W2:Y:S04]  /*1e670*/  LDL.LU R27, [R1+0x1c] ;  /* 0x00001c00011b7983 */ /* 0x000ea80000300800 */
[----:B0-----:R-:W3:Y:S04]  /*1e680*/  LDL.LU R20, [R1] ;  /* 0x0000000001147983 */ /* 0x001ee80000300800 */
[----:B------:R-:W3:Y:S04]  /*1e690*/  LDL.LU R21, [R1+0x4] ;  /* 0x0000040001157983 */ /* 0x000ee80000300800 */
[----:B------:R-:W3:Y:S04]  /*1e6a0*/  LDL.LU R22, [R1+0x8] ;  /* 0x0000080001167983 */ /* 0x000ee80000300800 */
[----:B------:R-:W3:Y:S04]  /*1e6b0*/  LDL.LU R23, [R1+0xc] ;  /* 0x00000c0001177983 */ /* 0x000ee80000300800 */
[----:B------:R-:W-:Y:S04]  /*1e6c0*/  STS.128 [R2+UR4+0x80], R16 ;  /* 0x0000801002007988 */ /* 0x000fe80008000c04 */
[----:B------:R-:W-:Y:S04]  /*1e6d0*/  STS.128 [R2+UR4+0x280], R12 ;  /* 0x0002800c02007988 */ /* 0x000fe80008000c04 */
[----:B------:R-:W-:Y:S04]  /*1e6e0*/  STS.128 [R2+UR4+0x100], R8 ;  /* 0x0001000802007988 */ /* 0x000fe80008000c04 */
[----:B------:R-:W-:Y:S04]  /*1e6f0*/  STS.128 [R2+UR4+0x300], R4 ;  /* 0x0003000402007988 */ /* 0x000fe80008000c04 */
[----:B--2---:R-:W-:Y:S04]  /*1e700*/  STS.128 [R2+UR4+0x380], R24 ;  /* 0x0003801802007988 */ /* 0x004fe80008000c04 */
[----:B---3--:R-:W-:Y:S01]  /*1e710*/  STS.128 [R2+UR4+0x180], R20 ;  /* 0x0001801402007988 */ /* 0x008fe20008000c04 */
[----:B------:R-:W-:Y:S06]  /*1e720*/  BAR.SYNC.DEFER_BLOCKING 0x0 ;  /* 0x0000000000007b1d */ /* 0x000fec0000010000 */
[----:B------:R-:W0:Y:S01]  /*1e730*/  LDS.128 R4, [R29+UR4] ;  /* 0x000000041d047984 */ /* 0x000e220008000c00 */
[----:B------:R-:W-:-:S03]  /*1e740*/  LOP3.LUT R3, R29, 0x40, RZ, 0x3c, !PT ;  /* 0x000000401d037812 */ /* 0x000fc600078e3cff */
[----:B------:R-:W-:Y:S04]  /*1e750*/  LDS.128 R20, [R29+UR4+0x800] ;  /* 0x000800041d147984 */ /* 0x000fe80008000c00 */
[----:B------:R-:W-:Y:S01]  /*1e760*/  LDS.128 R8, [R29+UR4+0xc00] ;  /* 0x000c00041d087984 */ /* 0x000fe20008000c00 */
[----:B-1----:R-:W-:-:S03]  /*1e770*/  ISETP.GE.AND P0, PT, R28, UR14, PT ;  /* 0x0000000e1c007c0c */ /* 0x002fc6000bf06270 */
[----:B------:R-:W-:Y:S04]  /*1e780*/  LDS.128 R12, [R3+UR4+0x400] ;  /* 0x00040004030c7984 */ /* 0x000fe80008000c00 */
[----:B0-----:R-:W-:Y:S04]  /*1e790*/  STL.64 [R1+0x10], R4 ;  /* 0x0000100401007387 */ /* 0x001fe80000100a00 */
[----:B------:R-:W-:Y:S04]  /*1e7a0*/  STL.64 [R1+0x18], R6 ;  /* 0x0000180601007387 */ /* 0x000fe80000100a00 */
[----:B------:R-:W0:Y:S04]  /*1e7b0*/  LDS.128 R4, [R29+UR4+0x400] ;  /* 0x000400041d047984 */ /* 0x000e280008000c00 */
[----:B------:R-:W2:Y:S04]  /*1e7c0*/  LDL.LU R24, [R1+0x50] ;  /* 0x0000500001187983 */ /* 0x000ea80000300800 */
[----:B------:R-:W-:Y:S04]  /*1e7d0*/  LDS.128 R16, [R3+UR4+0x800] ;  /* 0x0008000403107984 */ /* 0x000fe80008000c00 */
[----:B0-----:R-:W-:Y:S04]  /*1e7e0*/  STL.64 [R1], R4 ;  /* 0x0000000401007387 */ /* 0x001fe80000100a00 */
[----:B------:R-:W-:Y:S04]  /*1e7f0*/  STL.64 [R1+0x8], R6 ;  /* 0x0000080601007387 */ /* 0x000fe80000100a00 */
[----:B------:R-:W2:Y:S04]  /*1e800*/  LDL.LU R25, [R1+0x54] ;  /* 0x0000540001197983 */ /* 0x000ea80000300800 */
[----:B------:R-:W3:Y:S04]  /*1e810*/  LDL.LU R26, [R1+0x58] ;  /* 0x00005800011a7983 */ /* 0x000ee80000300800 */
[----:B------:R-:W3:Y:S04]  /*1e820*/  LDL.LU R27, [R1+0x5c] ;  /* 0x00005c00011b7983 */ /* 0x000ee80000300800 */
[----:B------:R-:W0:Y:S04]  /*1e830*/  LDS.128 R4, [R3+UR4] ;  /* 0x0000000403047984 */ /* 0x000e280008000c00 */
[----:B---3--:R-:W-:Y:S04]  /*1e840*/  STL.64 [R1+0xa68], R26 ;  /* 0x000a681a01007387 */ /* 0x008fe80000100a00 */
[----:B--2---:R1:W-:Y:S04]  /*1e850*/  STL.64 [R1+0xa60], R24 ;  /* 0x000a601801007387 */ /* 0x0043e80000100a00 */
[----:B-1----:R-:W2:Y:S04]  /*1e860*/  LDL.LU R24, [R1+0x40] ;  /* 0x0000400001187983 */ /* 0x002ea80000300800 */
[----:B------:R-:W2:Y:S04]  /*1e870*/  LDL.LU R25, [R1+0x44] ;  /* 0x0000440001197983 */ /* 0x000ea80000300800 */
[----:B------:R-:W3:Y:S04]  /*1e880*/  LDL.LU R26, [R1+0x48] ;  /* 0x00004800011a7983 */ /* 0x000ee80000300800 */
[----:B------:R-:W3:Y:S04]  /*1e890*/  LDL.LU R27, [R1+0x4c] ;  /* 0x00004c00011b7983 */ /* 0x000ee80000300800 */
        /* <DEDUP_REMOVED lines=13> */
[----:B--2---:R-:W-:Y:S04]  /*1e970*/  STL.64 [R1+0xa90], R24 ;  /* 0x000a901801007387 */ /* 0x004fe80000100a00 */
[----:B------:R-:W-:Y:S04]  /*1e980*/  STL [R1+0xa14], R21 ;  /* 0x000a141501007387 */ /* 0x000fe80000100800 */
[----:B------:R1:W-:Y:S04]  /*1e990*/  STL [R1+0xa10], R22 ;  /* 0x000a101601007387 */ /* 0x0003e80000100800 */
[----:B------:R2:W3:Y:S04]  /*1e9a0*/  LDS.128 R24, [R3+UR4+0xc00] ;  /* 0x000c000403187984 */ /* 0x0004e80008000c00 */
[----:B-1----:R-:W3:Y:S04]  /*1e9b0*/  LDL.LU R22, [R1+0x10] ;  /* 0x0000100001167983 */ /* 0x002ee80000300800 */
[----:B------:R1:W-:Y:S04]  /*1e9c0*/  STL [R1+0xa0c], R23 ;  /* 0x000a0c1701007387 */ /* 0x0003e80000100800 */
[----:B0-----:R-:W-:Y:S04]  /*1e9d0*/  STL [R1+0xa1c], R6 ;  /* 0x000a1c0601007387 */ /* 0x001fe80000100800 */
[----:B------:R-:W-:Y:S01]  /*1e9e0*/  STL [R1+0xa18], R7 ;  /* 0x000a180701007387 */ /* 0x000fe20000100800 */
[----:B------:R-:W-:Y:S01]  /*1e9f0*/  BAR.SYNC.DEFER_BLOCKING 0x0 ;  /* 0x0000000000007b1d */ /* 0x000fe20000010000 */
[----:B----4-:R-:W-:Y:S01]  /*1ea00*/  ISETP.LT.AND P1, PT, R0, UR6, !P0 ;  /* 0x0000000600007c0c */ /* 0x010fe2000c721270 */
[----:B--2---:R-:W-:-:S06]  /*1ea10*/  IMAD R3, R28, UR5, RZ ;  /* 0x000000051c037c24 */ /* 0x004fcc000f8e02ff */
[----:B-1----:R-:W0:Y:S01]  /*1ea20*/  LDC R23, c[0x0][0x3b8] ;  /* 0x0000ee00ff177b82 */ /* 0x002e220000000800 */
[----:B------:R-:W1:Y:S01]  /*1ea30*/  LDCU UR6, c[0x0][0x39c] ;  /* 0x00007380ff0677ac */ /* 0x000e620008000800 */
[----:B------:R-:W-:Y:S01]  /*1ea40*/  STL.64 [R1+0xa28], R10 ;  /* 0x000a280a01007387 */ /* 0x000fe20000100a00 */
[----:B------:R-:W2:Y:S03]  /*1ea50*/  LDCU UR5, c[0x0][0x39c] ;  /* 0x00007380ff0577ac */ /* 0x000ea60008000800 */
[----:B------:R4:W-:Y:S04]  /*1ea60*/  STL.64 [R1+0xa20], R8 ;  /* 0x000a200801007387 */ /* 0x0009e80000100a00 */
[----:B----4-:R-:W4:Y:S04]  /*1ea70*/  LDL.LU R8, [R1+0x90] ;  /* 0x0000900001087983 */ /* 0x010f280000300800 */
[----:B------:R-:W4:Y:S04]  /*1ea80*/  LDL.LU R9, [R1+0x94] ;  /* 0x0000940001097983 */ /* 0x000f280000300800 */
[----:B------:R-:W2:Y:S04]  /*1ea90*/  LDL.LU R10, [R1+0x98] ;  /* 0x00009800010a7983 */ /* 0x000ea80000300800 */
[----:B------:R-:W2:Y:S04]  /*1eaa0*/  LDL.LU R11, [R1+0x9c] ;  /* 0x00009c00010b7983 */ /* 0x000ea80000300800 */
[----:B--2---:R-:W-:Y:S04]  /*1eab0*/  STL.64 [R1+0xa38], R10 ;  /* 0x000a380a01007387 */ /* 0x004fe80000100a00 */
[----:B----4-:R2:W-:Y:S04]  /*1eac0*/  STL.64 [R1+0xa30], R8 ;  /* 0x000a300801007387 */ /* 0x0105e80000100a00 */
[----:B--2---:R-:W2:Y:S04]  /*1ead0*/  LDL.LU R8, [R1+0x80] ;  /* 0x0000800001087983 */ /* 0x004ea80000300800 */
[----:B------:R-:W2:Y:S04]  /*1eae0*/  LDL.LU R9, [R1+0x84] ;  /* 0x0000840001097983 */ /* 0x000ea80000300800 */
[----:B------:R-:W4:Y:S04]  /*1eaf0*/  LDL.LU R10, [R1+0x88] ;  /* 0x00008800010a7983 */ /* 0x000f280000300800 */
[----:B------:R-:W4:Y:S04]  /*1eb00*/  LDL.LU R11, [R1+0x8c] ;  /* 0x00008c00010b7983 */ /* 0x000f280000300800 */
[----:B----4-:R-:W-:Y:S04]  /*1eb10*/  STL.64 [R1+0xa48], R10 ;  /* 0x000a480a01007387 */ /* 0x010fe80000100a00 */
[----:B--2---:R2:W-:Y:S04]  /*1eb20*/  STL.64 [R1+0xa40], R8 ;  /* 0x000a400801007387 */ /* 0x0045e80000100a00 */
[----:B--2---:R-:W2:Y:S04]  /*1eb30*/  LDL.LU R8, [R1+0x70] ;  /* 0x0000700001087983 */ /* 0x004ea80000300800 */
[----:B------:R-:W2:Y:S04]  /*1eb40*/  LDL.LU R9, [R1+0x74] ;  /* 0x0000740001097983 */ /* 0x000ea80000300800 */
[----:B------:R-:W4:Y:S04]  /*1eb50*/  LDL.LU R10, [R1+0x78] ;  /* 0x00007800010a7983 */ /* 0x000f280000300800 */
[----:B------:R-:W4:Y:S01]  /*1eb60*/  LDL.LU R11, [R1+0x7c] ;  /* 0x00007c00010b7983 */ /* 0x000f220000300800 */
[----:B---3--:R-:W-:-:S03]  /*1eb70*/  IMAD.MOV.U32 R21, RZ, RZ, R24 ;  /* 0x000000ffff157224 */ /* 0x008fc600078e0018 */
[----:B----4-:R-:W-:Y:S04]  /*1eb80*/  STL.64 [R1+0xa58], R10 ;  /* 0x000a580a01007387 */ /* 0x010fe80000100a00 */
[----:B--2---:R2:W-:Y:S04]  /*1eb90*/  STL.64 [R1+0xa50], R8 ;  /* 0x000a500801007387 */ /* 0x0045e80000100a00 */
[----:B--2---:R-:W2:Y:S04]  /*1eba0*/  LDL.LU R8, [R1+0x60] ;  /* 0x0000600001087983 */ /* 0x004ea80000300800 */
[----:B------:R-:W2:Y:S04]  /*1ebb0*/  LDL.LU R9, [R1+0x64] ;  /* 0x0000640001097983 */ /* 0x000ea80000300800 */
[----:B------:R-:W2:Y:S04]  /*1ebc0*/  LDL.LU R10, [R1+0x68] ;  /* 0x00006800010a7983 */ /* 0x000ea80000300800 */
[----:B------:R-:W2:Y:S04]  /*1ebd0*/  LDL.LU R11, [R1+0x6c] ;  /* 0x00006c00010b7983 */ /* 0x000ea80000300800 */
[----:B------:R-:W3:Y:S04]  /*1ebe0*/  LDL.LU R0, [R1+0x7a0] ;  /* 0x0007a00001007983 */ /* 0x000ee80000300800 */
[----:B------:R-:W-:Y:S04]  /*1ebf0*/  STL [R1+0xa4], R25 ;  /* 0x0000a41901007387 */ /* 0x000fe80000100800 */
[----:B------:R4:W-:Y:S04]  /*1ec00*/  STL.64 [R1+0xa8], R26 ;  /* 0x0000a81a01007387 */ /* 0x0009e80000100a00 */
[----:B----4-:R-:W4:Y:S04]  /*1ec10*/  LDL.LU.64 R26, [R1+0xa98] ;  /* 0x000a9800011a7983 */ /* 0x010f280000300a00 */
[----:B------:R-:W4:Y:S04]  /*1ec20*/  LDL.LU.64 R24, [R1+0xa90] ;  /* 0x000a900001187983 */ /* 0x000f280000300a00 */
[----:B----4-:R4:W-:Y:S04]  /*1ec30*/  STS.128 [R2+UR4], R24 ;  /* 0x0000001802007988 */ /* 0x0109e80008000c04 */
[----:B----4-:R-:W4:Y:S04]  /*1ec40*/  LDL.LU.64 R26, [R1+0xa88] ;  /* 0x000a8800011a7983 */ /* 0x010f280000300a00 */
[----:B------:R-:W4:Y:S04]  /*1ec50*/  LDL.LU.64 R24, [R1+0xa80] ;  /* 0x000a800001187983 */ /* 0x000f280000300a00 */
[----:B----4-:R4:W-:Y:S04]  /*1ec60*/  STS.128 [R2+UR4+0x200], R24 ;  /* 0x0002001802007988 */ /* 0x0109e80008000c04 */
[----:B----4-:R-:W4:Y:S04]  /*1ec70*/  LDL.LU.64 R26, [R1+0xa78] ;  /* 0x000a7800011a7983 */ /* 0x010f280000300a00 */
[----:B------:R-:W4:Y:S04]  /*1ec80*/  LDL.LU.64 R24, [R1+0xa70] ;  /* 0x000a700001187983 */ /* 0x000f280000300a00 */
[----:B----4-:R4:W-:Y:S04]  /*1ec90*/  STS.128 [R2+UR4+0x80], R24 ;  /* 0x0000801802007988 */ /* 0x0109e80008000c04 */
[----:B----4-:R-:W4:Y:S04]  /*1eca0*/  LDL.LU.64 R26, [R1+0xa68] ;  /* 0x000a6800011a7983 */ /* 0x010f280000300a00 */
[----:B------:R-:W4:Y:S04]  /*1ecb0*/  LDL.LU.64 R24, [R1+0xa60] ;  /* 0x000a600001187983 */ /* 0x000f280000300a00 */
[----:B--2---:R-:W-:Y:S04]  /*1ecc0*/  STS.128 [R2+UR4+0x100], R8 ;  /* 0x0001000802007988 */ /* 0x004fe80008000c04 */
[----:B----4-:R2:W-:Y:S04]  /*1ecd0*/  STS.128 [R2+UR4+0x280], R24 ;  /* 0x0002801802007988 */ /* 0x0105e80008000c04 */
[----:B--2---:R-:W1:Y:S04]  /*1ece0*/  LDL.LU R25, [R1+0x7b4] ;  /* 0x0007b40001197983 */ /* 0x004e680000300800 */
[----:B------:R-:W2:Y:S04]  /*1ecf0*/  LDL.LU R7, [R1] ;  /* 0x0000000001077983 */ /* 0x000ea80000300800 */
[----:B------:R-:W4:Y:S04]  /*1ed00*/  LDL.LU.64 R10, [R1+0xa58] ;  /* 0x000a5800010a7983 */ /* 0x000f280000300a00 */
[----:B------:R-:W4:Y:S04]  /*1ed10*/  LDL.LU.64 R8, [R1+0xa50] ;  /* 0x000a500001087983 */ /* 0x000f280000300a00 */
[----:B------:R-:W2:Y:S04]  /*1ed20*/  LDL.LU R24, [R1+0x7b8] ;  /* 0x0007b80001187983 */ /* 0x000ea80000300800 */
[----:B----4-:R4:W-:Y:S04]  /*1ed30*/  STS.128 [R2+UR4+0x300], R8 ;  /* 0x0003000802007988 */ /* 0x0109e80008000c04 */
[----:B----4-:R-:W4:Y:S04]  /*1ed40*/  LDL.LU.64 R10, [R1+0xa48] ;  /* 0x000a4800010a7983 */ /* 0x010f280000300a00 */
[----:B------:R-:W4:Y:S04]  /*1ed50*/  LDL.LU.64 R8, [R1+0xa40] ;  /* 0x000a400001087983 */ /* 0x000f280000300a00 */
[----:B----4-:R4:W-:Y:S04]  /*1ed60*/  STS.128 [R2+UR4+0x180], R8 ;  /* 0x0001800802007988 */ /* 0x0109e80008000c04 */
[----:B----4-:R-:W4:Y:S04]  /*1ed70*/  LDL.LU.64 R10, [R1+0xa38] ;  /* 0x000a3800010a7983 */ /* 0x010f280000300a00 */
[----:B------:R-:W4:Y:S01]  /*1ed80*/  LDL.LU.64 R8, [R1+0xa30] ;  /* 0x000a300001087983 */ /* 0x000f220000300a00 */
[C---:B---3--:R-:W-:Y:S01]  /*1ed90*/  ISETP.LT.AND P2, PT, R0.reuse, UR15, !P0 ;  /* 0x0000000f00007c0c */ /* 0x048fe2000c741270 */
[----:B0-----:R-:W-:Y:S01]  /*1eda0*/  IMAD R6, R0, R23, RZ ;  /* 0x0000001700067224 */ /* 0x001fe200078e02ff */
[----:B------:R-:W-:-:S04]  /*1edb0*/  LEA R0, P3, R3, UR12, 0x1 ;  /* 0x0000000c03007c11 */ /* 0x000fc8000f8608ff */
[C---:B------:R-:W-:Y:S01]  /*1edc0*/  LEA R26, P4, R6.reuse, R0, 0x1 ;  /* 0x00000000061a7211 */ /* 0x040fe200078808ff */
[----:B----4-:R0:W-:Y:S04]  /*1edd0*/  STS.128 [R2+UR4+0x380], R8 ;  /* 0x0003800802007988 */ /* 0x0101e80008000c04 */
[----:B0-----:R-:W3:Y:S04]  /*1ede0*/  LDL.LU.64 R10, [R1+0xa28] ;  /* 0x000a2800010a7983 */ /* 0x001ee80000300a00 */
[----:B------:R-:W4:Y:S04]  /*1edf0*/  LDL.LU.64 R8, [R1+0xa20] ;  /* 0x000a200001087983 */ /* 0x000f280000300a00 */
[----:B------:R-:W3:Y:S01]  /*1ee00*/  LDL.LU R28, [R1+0x7bc] ;  /* 0x0007bc00011c7983 */ /* 0x000ee20000300800 */
[----:B------:R-:W-:Y:S01]  /*1ee10*/  LEA.HI.X.SX32 R2, R3, UR13, 0x1, P3 ;  /* 0x0000000d03027c11 */ /* 0x000fe200098f0eff */
[----:B------:R-:W-:Y:S01]  /*1ee20*/  BAR.SYNC.DEFER_BLOCKING 0x0 ;  /* 0x0000000000007b1d */ /* 0x000fe20000010000 */
[C---:B-1----:R-:W-:Y:S01]  /*1ee30*/  ISETP.LT.AND P3, PT, R25.reuse, UR6, !P0 ;  /* 0x0000000619007c0c */ /* 0x042fe2000c761270 */
[-C--:B------:R-:W-:Y:S01]  /*1ee40*/  IMAD R25, R25, R23.reuse, RZ ;  /* 0x0000001719197224 */ /* 0x080fe200078e02ff */
[----:B------:R-:W-:Y:S01]  /*1ee50*/  LEA.HI.X.SX32 R27, R6, R2, 0x1, P4 ;  /* 0x00000002061b7211 */ /* 0x000fe200020f0eff */
[C---:B--2---:R-:W-:Y:S01]  /*1ee60*/  IMAD R3, R24.reuse, R23, RZ ;  /* 0x0000001718037224 */ /* 0x044fe200078e02ff */
[----:B-----5:R-:W-:Y:S01]  /*1ee70*/  ISETP.LT.AND P4, PT, R24, UR7, !P0 ;  /* 0x0000000718007c0c */ /* 0x020fe2000c781270 */
[----:B------:R-:W0:Y:S01]  /*1ee80*/  LDCU UR6, c[0x0][0x39c] ;  /* 0x00007380ff0677ac */ /* 0x000e220008000800 */
[C---:B------:R-:W-:Y:S01]  /*1ee90*/  LEA R24, P5, R25.reuse, R0, 0x1 ;  /* 0x0000000019187211 */ /* 0x040fe200078a08ff */
[----:B------:R-:W1:Y:S03]  /*1eea0*/  LDCU UR7, c[0x0][0x39c] ;  /* 0x00007380ff0777ac */ /* 0x000e660008000800 */
[----:B------:R-:W-:Y:S01]  /*1eeb0*/  LEA.HI.X.SX32 R25, R25, R2, 0x1, P5 ;  /* 0x0000000219197211 */ /* 0x000fe200028f0eff */
[----:B------:R2:W-:Y:S04]  /*1eec0*/  @P2 STG.E.U16 desc[UR8][R26.64], R22 ;  /* 0x000000161a002986 */ /* 0x0005e8000c101508 */
[----:B------:R5:W-:Y:S01]  /*1eed0*/  @P3 STG.E.U16 desc[UR8][R24.64], R4 ;  /* 0x0000000418003986 */ /* 0x000be2000c101508 */
[----:B--2---:R-:W-:-:S04]  /*1eee0*/  LEA R26, P6, R3, R0, 0x1 ;  /* 0x00000000031a7211 */ /* 0x004fc800078c08ff */
[----:B------:R-:W-:-:S05]  /*1eef0*/  LEA.HI.X.SX32 R27, R3, R2, 0x1, P6 ;  /* 0x00000002031b7211 */ /* 0x000fca00030f0eff */
[----:B------:R2:W-:Y:S01]  /*1ef00*/  @P4 STG.E.U16 desc[UR8][R26.64], R7 ;  /* 0x000000071a004986 */ /* 0x0005e2000c101508 */
[C---:B---3--:R-:W-:Y:S01]  /*1ef10*/  ISETP.LT.AND P2, PT, R28.reuse, UR5, !P0 ;  /* 0x000000051c007c0c */ /* 0x048fe2000c741270 */
[----:B------:R-:W-:Y:S01]  /*1ef20*/  IMAD R3, R28, R23, RZ ;  /* 0x000000171c037224 */ /* 0x000fe200078e02ff */
[----:B------:R-:W3:Y:S01]  /*1ef30*/  LDCU UR5, c[0x0][0x39c] ;  /* 0x00007380ff0577ac */ /* 0x000ee20008000800 */
[----:B------:R-:W3:Y:S04]  /*1ef40*/  LDL.LU R28, [R1+0x7c8] ;  /* 0x0007c800011c7983 */ /* 0x000ee80000300800 */
[----:B-----5:R-:W5:Y:S01]  /*1ef50*/  LDL.LU R25, [R1+0x7c0] ;  /* 0x0007c00001197983 */ /* 0x020f620000300800 */
[----:B--2---:R-:W-:-:S03]  /*1ef60*/  LEA R26, P4, R3, R0, 0x1 ;  /* 0x00000000031a7211 */ /* 0x004fc600078808ff */
[----:B------:R-:W0:Y:S01]  /*1ef70*/  LDL.LU R24, [R1+0x7c4] ;  /* 0x0007c40001187983 */ /* 0x000e220000300800 */
[----:B------:R-:W-:-:S05]  /*1ef80*/  LEA.HI.X.SX32 R27, R3, R2, 0x1, P4 ;  /* 0x00000002031b7211 */ /* 0x000fca00020f0eff */
[----:B------:R2:W-:Y:S04]  /*1ef90*/  @P2 STG.E.U16 desc[UR8][R26.64], R12 ;  /* 0x0000000c1a002986 */ /* 0x0005e8000c101508 */
[----:B--2---:R-:W2:Y:S01]  /*1efa0*/  LDL.LU R27, [R1+0x7d8] ;  /* 0x0007d800011b7983 */ /* 0x004ea20000300800 */
[C---:B-----5:R-:W-:Y:S01]  /*1efb0*/  ISETP.LT.AND P3, PT, R25.reuse, UR10, !P0 ;  /* 0x0000000a19007c0c */ /* 0x060fe2000c761270 */
[-C--:B------:R-:W-:Y:S01]  /*1efc0*/  IMAD R25, R25, R23.reuse, RZ ;  /* 0x0000001719197224 */ /* 0x080fe200078e02ff */
[----:B------:R-:W5:Y:S01]  /*1efd0*/  LDCU UR10, c[0x0][0x39c] ;  /* 0x00007380ff0a77ac */ /* 0x000f620008000800 */
[C---:B0-----:R-:W-:Y:S01]  /*1efe0*/  ISETP.LT.AND P5, PT, R24.reuse, UR6, !P0 ;  /* 0x0000000618007c0c */ /* 0x041fe2000c7a1270 */
[----:B------:R-:W-:Y:S02]  /*1eff0*/  IMAD R3, R24, R23, RZ ;  /* 0x0000001718037224 */ /* 0x000fe400078e02ff */
[-C--:B------:R-:W-:Y:S01]  /*1f000*/  LEA R24, P6, R25, R0.reuse, 0x1 ;  /* 0x0000000019187211 */ /* 0x080fe200078c08ff */
[----:B------:R-:W0:Y:S02]  /*1f010*/  LDCU UR6, c[0x0][0x39c] ;  /* 0x00007380ff0677ac */ /* 0x000e240008000800 */
[----:B------:R-:W-:-:S02]  /*1f020*/  LEA R26, P2, R3, R0, 0x1 ;  /* 0x00000000031a7211 */ /* 0x000fc400078408ff */
[----:B------:R-:W-:-:S05]  /*1f030*/  LEA.HI.X.SX32 R25, R25, R2, 0x1, P6 ;  /* 0x0000000219197211 */ /* 0x000fca00030f0eff */
[----:B------:R0:W-:Y:S01]  /*1f040*/  @P3 STG.E.U16 desc[UR8][R24.64], R20 ;  /* 0x0000001418003986 */ /* 0x0001e2000c101508 */
[----:B--2---:R-:W-:Y:S01]  /*1f050*/  ISETP.LT.AND P4, PT, R27, UR11, !P0 ;  /* 0x0000000b1b007c0c */ /* 0x004fe2000c781270 */
[----:B------:R-:W2:Y:S01]  /*1f060*/  LDCU UR11, c[0x0][0x39c] ;  /* 0x00007380ff0b77ac */ /* 0x000ea20008000800 */
[----:B------:R-:W-:Y:S02]  /*1f070*/  LEA.HI.X.SX32 R27, R3, R2, 0x1, P2 ;  /* 0x00000002031b7211 */ /* 0x000fe400010f0eff */
[----:B------:R-:W1:Y:S04]  /*1f080*/  LDL.LU R3, [R1+0x7cc] ;  /* 0x0007cc0001037983 */ /* 0x000e680000300800 */
[----:B0-----:R-:W2:Y:S01]  /*1f090*/  LDL.LU R25, [R1+0x7dc] ;  /* 0x0007dc0001197983 */ /* 0x001ea20000300800 */
[C---:B---3--:R-:W-:Y:S01]  /*1f0a0*/  ISETP.LT.AND P2, PT, R28.reuse, UR5, !P0 ;  /* 0x000000051c007c0c */ /* 0x048fe2000c741270 */
[----:B------:R-:W-:Y:S01]  /*1f0b0*/  IMAD R28, R28, R23, RZ ;  /* 0x000000171c1c7224 */ /* 0x000fe200078e02ff */
[----:B------:R-:W-:Y:S01]  /*1f0c0*/  PRMT R4, R22, 0x7632, R4 ;  /* 0x0000763216047816 */ /* 0x000fe20000000004 */
[----:B------:R0:W-:Y:S01]  /*1f0d0*/  @P5 STG.E.U16 desc[UR8][R26.64], R16 ;  /* 0x000000101a005986 */ /* 0x0001e2000c101508 */
[----:B------:R-:W3:Y:S02]  /*1f0e0*/  LDCU UR5, c[0x0][0x39c] ;  /* 0x00007380ff0577ac */ /* 0x000ee40008000800 */
[----:B0-----:R-:W-:-:S04]  /*1f0f0*/  LEA R26, P5, R28, R0, 0x1 ;  /* 0x000000001c1a7211 */ /* 0x001fc800078a08ff */
[----:B------:R-:W-:Y:S01]  /*1f100*/  LEA.HI.X.SX32 R27, R28, R2, 0x1, P5 ;  /* 0x000000021c1b7211 */ /* 0x000fe200028f0eff */
[----:B------:R-:W-:Y:S02]  /*1f110*/  IMAD R28, R23, 0x20, R6 ;  /* 0x00000020171c7824 */ /* 0x000fe400078e0206 */
[----:B------:R-:W3:Y:S01]  /*1f120*/  LDL.LU R6, [R1+0xa1c] ;  /* 0x000a1c0001067983 */ /* 0x000ee20000300800 */
[----:B--2---:R-:W-:Y:S02]  /*1f130*/  ISETP.LT.AND P5, PT, R25, UR6, !P0 ;  /* 0x0000000619007c0c */ /* 0x004fe4000c7a1270 */
[C---:B-1----:R-:W-:Y:S01]  /*1f140*/  ISETP.LT.AND P3, PT, R3.reuse, UR7, !P0 ;  /* 0x0000000703007c0c */ /* 0x042fe2000c761270 */
[----:B------:R-:W5:Y:S01]  /*1f150*/  LDL.LU R25, [R1+0x7e0] ;  /* 0x0007e00001197983 */ /* 0x000f620000300800 */
[----:B------:R-:W-:Y:S01]  /*1f160*/  IMAD R3, R3, R23, RZ ;  /* 0x0000001703037224 */ /* 0x000fe200078e02ff */
[----:B------:R-:W0:Y:S02]  /*1f170*/  LDCU UR6, c[0x0][0x39c] ;  /* 0x00007380ff0677ac */ /* 0x000e240008000800 */
[----:B----4-:R1:W-:Y:S02]  /*1f180*/  @P2 STG.E.U16 desc[UR8][R26.64], R8 ;  /* 0x000000081a002986 */ /* 0x0103e4000c101508 */
[----:B------:R-:W-:Y:S01]  /*1f190*/  LEA R24, P6, R3, R0, 0x1 ;  /* 0x0000000003187211 */ /* 0x000fe200078c08ff */
[----:B------:R-:W2:Y:S01]  /*1f1a0*/  LDCU UR7, c[0x0][0x39c] ;  /* 0x00007380ff0777ac */ /* 0x000ea20008000800 */
[----:B------:R-:W2:Y:S01]  /*1f1b0*/  LDL.LU R22, [R1+0x7ec] ;  /* 0x0007ec0001167983 */ /* 0x000ea20000300800 */
[----:B-----5:R-:W-:Y:S01]  /*1f1c0*/  ISETP.LT.AND P2, PT, R25, UR10, !P0 ;  /* 0x0000000a19007c0c */ /* 0x020fe2000c741270 */
[----:B------:R-:W4:Y:S01]  /*1f1d0*/  LDCU UR10, c[0x0][0x39c] ;  /* 0x00007380ff0a77ac */ /* 0x000f220008000800 */
[----:B------:R-:W-:-:S02]  /*1f1e0*/  LEA.HI.X.SX32 R25, R3, R2, 0x1, P6 ;  /* 0x0000000203197211 */ /* 0x000fc400030f0eff */
[----:B-1----:R-:W-:Y:S01]  /*1f1f0*/  LEA R26, P6, R28, R0, 0x1 ;  /* 0x000000001c1a7211 */ /* 0x002fe200078c08ff */
[----:B------:R-:W-:-:S03]  /*1f200*/  IMAD R3, R23, 0x4, R28 ;  /* 0x0000000417037824 */ /* 0x000fc600078e021c */
[----:B------:R-:W-:Y:S02]  /*1f210*/  LEA.HI.X.SX32 R27, R28, R2, 0x1, P6 ;  /* 0x000000021c1b7211 */ /* 0x000fe400030f0eff */
[----:B------:R-:W0:Y:S04]  /*1f220*/  LDL.LU R28, [R1+0x7e8] ;  /* 0x0007e800011c7983 */ /* 0x000e280000300800 */
[----:B------:R1:W-:Y:S04]  /*1f230*/  @P3 STG.E.U16 desc[UR8][R24.64], R21 ;  /* 0x0000001518003986 */ /* 0x0003e8000c101508 */
[----:B-1----:R-:W3:Y:S04]  /*1f240*/  LDL.LU R25, [R1+0x7e4] ;  /* 0x0007e40001197983 */ /* 0x002ee80000300800 */
[----:B------:R1:W-:Y:S01]  /*1f250*/  @P4 STG.E.U16 desc[UR8][R26.64], R4 ;  /* 0x000000041a004986 */ /* 0x0003e2000c101508 */
[----:B------:R-:W-:-:S02]  /*1f260*/  LEA R24, P6, R3, R0, 0x1 ;  /* 0x0000000003187211 */ /* 0x000fc400078c08ff */
[----:B-1----:R-:W-:Y:S02]  /*1f270*/  PRMT R4, R4, 0x7632, R4 ;  /* 0x0000763204047816 */ /* 0x002fe40000000004 */
[----:B0-----:R-:W-:Y:S01]  /*1f280*/  ISETP.LT.AND P4, PT, R28, UR6, !P0 ;  /* 0x000000061c007c0c */ /* 0x001fe2000c781270 */
[----:B------:R-:W0:Y:S01]  /*1f290*/  LDCU UR6, c[0x0][0x39c] ;  /* 0x00007380ff0677ac */ /* 0x000e220008000800 */
[----:B------:R-:W0:Y:S01]  /*1f2a0*/  LDL.LU R28, [R1+0x7f4] ;  /* 0x0007f400011c7983 */ /* 0x000e220000300800 */
[----:B---3--:R-:W-:Y:S01]  /*1f2b0*/  ISETP.LT.AND P3, PT, R25, UR5, !P0 ;  /* 0x0000000519007c0c */ /* 0x008fe2000c761270 */
[----:B------:R-:W1:Y:S01]  /*1f2c0*/  LDCU UR5, c[0x0][0x39c] ;  /* 0x00007380ff0577ac */ /* 0x000e620008000800 */
[----:B------:R-:W-:Y:S01]  /*1f2d0*/  LEA.HI.X.SX32 R25, R3, R2, 0x1, P6 ;  /* 0x0000000203197211 */ /* 0x000fe200030f0eff */
[----:B------:R-:W-:-:S04]  /*1f2e0*/  IMAD R3, R23, 0x4, R3 ;  /* 0x0000000417037824 */ /* 0x000fc800078e0203 */
[----:B------:R3:W-:Y:S01]  /*1f2f0*/  @P5 STG.E.U16 desc[UR8][R24.64], R4 ;  /* 0x0000000418005986 */ /* 0x0007e2000c101508 */
[----:B------:R-:W-:-:S04]  /*1f300*/  LEA R26, P5, R3, R0, 0x1 ;  /* 0x00000000031a7211 */ /* 0x000fc800078a08ff */
[----:B------:R-:W-:Y:S01]  /*1f310*/  LEA.HI.X.SX32 R27, R3, R2, 0x1, P5 ;  /* 0x00000002031b7211 */ /* 0x000fe200028f0eff */
[C---:B---3--:R-:W-:Y:S01]  /*1f320*/  IMAD R4, R23.reuse, 0x4, R3 ;  /* 0x0000000417047824 */ /* 0x048fe200078e0203 */
[----:B--2---:R-:W-:Y:S01]  /*1f330*/  ISETP.LT.AND P6, PT, R22, UR7, !P0 ;  /* 0x0000000716007c0c */ /* 0x004fe2000c7c1270 */
[----:B------:R-:W2:Y:S01]  /*1f340*/  LDCU UR7, c[0x0][0x39c] ;  /* 0x00007380ff0777ac */ /* 0x000ea20008000800 */
[----:B------:R-:W2:Y:S02]  /*1f350*/  LDL.LU R22, [R1+0x7f8] ;  /* 0x0007f80001167983 */ /* 0x000ea40000300800 */
[C---:B------:R-:W-:Y:S01]  /*1f360*/  LEA R24, P5, R4.reuse, R0, 0x1 ;  /* 0x0000000004187211 */ /* 0x040fe200078a08ff */
[----:B------:R-:W-:Y:S01]  /*1f370*/  IMAD R3, R23, 0x4, R4 ;  /* 0x0000000417037824 */ /* 0x000fe200078e0204 */
[----:B------:R-:W-:Y:S02]  /*1f380*/  PRMT R8, R7, 0x7632, R8 ;  /* 0x0000763207087816 */ /* 0x000fe40000000008 */
[----:B------:R-:W3:Y:S01]  /*1f390*/  LDL.LU R7, [R1+0xa18] ;  /* 0x000a180001077983 */ /* 0x000ee20000300800 */
[----:B------:R-:W-:-:S03]  /*1f3a0*/  LEA.HI.X.SX32 R25, R4, R2, 0x1, P5 ;  /* 0x0000000204197211 */ /* 0x000fc600028f0eff */
[----:B------:R-:W1:Y:S01]  /*1f3b0*/  LDL.LU R4, [R1+0x7f0] ;  /* 0x0007f00001047983 */ /* 0x000e620000300800 */
[----:B------:R-:W-:-:S03]  /*1f3c0*/  PRMT R12, R12, 0x7632, R12 ;  /* 0x000076320c0c7816 */ /* 0x000fc6000000000c */
[----:B------:R-:W-:Y:S04]  /*1f3d0*/  @P2 STG.E.U16 desc[UR8][R26.64], R8 ;  /* 0x000000081a002986 */ /* 0x000fe8000c101508 */
[----:B------:R5:W-:Y:S01]  /*1f3e0*/  @P3 STG.E.U16 desc[UR8][R24.64], R12 ;  /* 0x0000000c18003986 */ /* 0x000be2000c101508 */
[----:B0-----:R-:W-:Y:S01]  /*1f3f0*/  ISETP.LT.AND P3, PT, R28, UR6, !P0 ;  /* 0x000000061c007c0c */ /* 0x001fe2000c761270 */
[----:B------:R-:W0:Y:S02]  /*1f400*/  LDCU UR6, c[0x0][0x39c] ;  /* 0x00007380ff0677ac */ /* 0x000e240008000800 */
[----:B------:R-:W3:Y:S04]  /*1f410*/  LDL.LU R28, [R1+0x7fc] ;  /* 0x0007fc00011c7983 */ /* 0x000ee80000300800 */
[----:B-----5:R-:W5:Y:S01]  /*1f420*/  LDL.LU R12, [R1+0x804] ;  /* 0x00080400010c7983 */ /* 0x020f620000300800 */
[----:B------:R-:W-:-:S02]  /*1f430*/  LEA R26, P5, R3, R0, 0x1 ;  /* 0x00000000031a7211 */ /* 0x000fc400078a08ff */
[----:B------:R-:W-:Y:S02]  /*1f440*/  PRMT R20, R20, 0x7632, R20 ;  /* 0x0000763214147816 */ /* 0x000fe40000000014 */
[----:B------:R-:W-:-:S05]  /*1f450*/  LEA.HI.X.SX32 R27, R3, R2, 0x1, P5 ;  /* 0x00000002031b7211 */ /* 0x000fca00028f0eff */
[----:B------:R0:W-:Y:S02]  /*1f460*/  @P4 STG.E.U16 desc[UR8][R26.64], R20 ;  /* 0x000000141a004986 */ /* 0x0001e4000c101508 */
[----:B0-----:R-:W0:Y:S01]  /*1f470*/  LDC R20, c[0x0][0x3b8] ;  /* 0x0000ee00ff147b82 */ /* 0x001e220000000800 */
[----:B------:R-:W-:Y:S02]  /*1f480*/  PRMT R16, R16, 0x7632, R16 ;  /* 0x0000763210107816 */ /* 0x000fe40000000010 */
[----:B------:R-:W-:Y:S02]  /*1f490*/  PRMT R8, R8, 0x7632, R8 ;  /* 0x0000763208087816 */ /* 0x000fe40000000008 */
[----:B-1----:R-:W-:Y:S01]  /*1f4a0*/  ISETP.LT.AND P2, PT, R4, UR5, !P0 ;  /* 0x0000000504007c0c */ /* 0x002fe2000c741270 */
[----:B------:R-:W3:Y:S01]  /*1f4b0*/  LDCU UR5, c[0x0][0x39c] ;  /* 0x00007380ff0577ac */ /* 0x000ee20008000800 */
[----:B------:R-:W-:-:S04]  /*1f4c0*/  IMAD R4, R23, 0x4, R3 ;  /* 0x0000000417047824 */ /* 0x000fc800078e0203 */
[----:B0-----:R-:W-:Y:S01]  /*1f4d0*/  IMAD R3, R20, 0x4, R4 ;  /* 0x0000000414037824 */ /* 0x001fe200078e0204 */
[----:B------:R-:W-:-:S04]  /*1f4e0*/  LEA R24, P4, R4, R0, 0x1 ;  /* 0x0000000004187211 */ /* 0x000fc800078808ff */
[----:B------:R-:W-:Y:S02]  /*1f4f0*/  LEA.HI.X.SX32 R25, R4, R2, 0x1, P4 ;  /* 0x0000000204197211 */ /* 0x000fe400020f0eff */
[C---:B------:R-:W-:Y:S02]  /*1f500*/  LEA R26, P4, R3.reuse, R0, 0x1 ;  /* 0x00000000031a7211 */ /* 0x040fe400078808ff */
[----:B--2---:R-:W-:Y:S01]  /*1f510*/  ISETP.LT.AND P5, PT, R22, UR7, !P0 ;  /* 0x0000000716007c0c */ /* 0x004fe2000c7a1270 */
[----:B------:R0:W-:Y:S01]  /*1f520*/  @P6 STG.E.U16 desc[UR8][R24.64], R16 ;  /* 0x0000001018006986 */ /* 0x0001e2000c101508 */
[----:B------:R-:W-:Y:S01]  /*1f530*/  LEA.HI.X.SX32 R27, R3, R2, 0x1, P4 ;  /* 0x00000002031b7211 */ /* 0x000fe200020f0eff */
[----:B------:R-:W-:Y:S01]  /*1f540*/  IMAD R4, R20, 0x4, R3 ;  /* 0x0000000414047824 */ /* 0x000fe200078e0203 */
[----:B------:R-:W5:Y:S01]  /*1f550*/  LDCU UR7, c[0x0][0x39c] ;  /* 0x00007380ff0777ac */ /* 0x000f620008000800 */
[----:B------:R-:W2:Y:S04]  /*1f560*/  LDL.LU R22, [R1+0x14] ;  /* 0x0000140001167983 */ /* 0x000ea80000300800 */
[----:B------:R-:W2:Y:S04]  /*1f570*/  LDL.LU R23, [R1+0x4] ;  /* 0x0000040001177983 */ /* 0x000ea80000300800 */
[----:B------:R-:W-:Y:S01]  /*1f580*/  @P2 STG.E.U16 desc[UR8][R26.64], R8 ;  /* 0x000000081a002986 */ /* 0x000fe2000c101508 */
[----:B0-----:R-:W-:Y:S01]  /*1f590*/  LEA R24, P6, R4, R0, 0x1 ;  /* 0x0000000004187211 */ /* 0x001fe200078c08ff */
[----:B------:R-:W-:-:S03]  /*1f5a0*/  IMAD R3, R20, 0x4, R4 ;  /* 0x0000000414037824 */ /* 0x000fc600078e0204 */
[----:B------:R-:W-:Y:S02]  /*1f5b0*/  LEA.HI.X.SX32 R25, R4, R2, 0x1, P6 ;  /* 0x0000000204197211 */ /* 0x000fe400030f0eff */
[----:B------:R-:W-:-:S05]  /*1f5c0*/  PRMT R4, R21, 0x7632, R4 ;  /* 0x0000763215047816 */ /* 0x000fca0000000004 */
[----:B------:R0:W-:Y:S01]  /*1f5d0*/  @P3 STG.E.U16 desc[UR8][R24.64], R4 ;  /* 0x0000000418003986 */ /* 0x0001e2000c101508 */
[----:B---3--:R-:W-:Y:S01]  /*1f5e0*/  ISETP.LT.AND P4, PT, R28, UR5, !P0 ;  /* 0x000000051c007c0c */ /* 0x008fe2000c781270 */
[----:B0-----:R-:W-:Y:S02]  /*1f5f0*/  IMAD R4, R20, 0x4, R3 ;  /* 0x0000000414047824 */ /* 0x001fe400078e0203 */
[----:B------:R-:W3:Y:S01]  /*1f600*/  LDL.LU R28, [R1+0x808] ;  /* 0x00080800011c7983 */ /* 0x000ee20000300800 */
[----:B------:R-:W-:Y:S01]  /*1f610*/  LEA R26, P6, R3, R0, 0x1 ;  /* 0x00000000031a7211 */ /* 0x000fe200078c08ff */
[----:B------:R-:W3:Y:S02]  /*1f620*/  LDCU UR5, c[0x0][0x39c] ;  /* 0x00007380ff0577ac */ /* 0x000ee40008000800 */
[----:B------:R-:W2:Y:S04]  /*1f630*/  LDL.LU R27, [R1+0x800] ;  /* 0x00080000011b7983 */ /* 0x000ea80000300800 */
[----:B------:R-:W3:Y:S04]  /*1f640*/  LDL.LU R21, [R1+0xa14] ;  /* 0x000a140001157983 */ /* 0x000ee80000300800 */
[----:B------:R-:W3:Y:S01]  /*1f650*/  LDL.LU R8, [R1+0x80c] ;  /* 0x00080c0001087983 */ /* 0x000ee20000300800 */
[----:B-----5:R-:W-:Y:S01]  /*1f660*/  ISETP.LT.AND P3, PT, R12, UR7, !P0 ;  /* 0x000000070c007c0c */ /* 0x020fe2000c761270 */
[----:B------:R-:W0:Y:S02]  /*1f670*/  LDCU UR7, c[0x0][0x39c] ;  /* 0x00007380ff0777ac */ /* 0x000e240008000800 */
[----:B------:R-:W0:Y:S01]  /*1f680*/  LDL.LU R12, [R1+0x810] ;  /* 0x00081000010c7983 */ /* 0x000e220000300800 */
[----:B--2---:R-:W-:Y:S01]  /*1f690*/  ISETP.LT.AND P2, PT, R27, UR6, !P0 ;  /* 0x000000061b007c0c */ /* 0x004fe2000c741270 */
[----:B------:R-:W3:Y:S01]  /*1f6a0*/  LDCU UR6, c[0x0][0x39c] ;  /* 0x00007380ff0677ac */ /* 0x000ee20008000800 */
[----:B------:R-:W-:Y:S01]  /*1f6b0*/  LEA.HI.X.SX32 R27, R3, R2, 0x1, P6 ;  /* 0x00000002031b7211 */ /* 0x000fe200030f0eff */
[----:B------:R-:W-:Y:S01]  /*1f6c0*/  IMAD R3, R20, 0x4, R4 ;  /* 0x0000000414037824 */ /* 0x000fe200078e0204 */
[----:B------:R-:W-:-:S03]  /*1f6d0*/  LEA R24, P6, R4, R0, 0x1 ;  /* 0x0000000004187211 */ /* 0x000fc600078c08ff */
[----:B------:R1:W-:Y:S01]  /*1f6e0*/  @P5 STG.E.U16 desc[UR8][R26.64], R22 ;  /* 0x000000161a005986 */ /* 0x0003e2000c101508 */
[----:B------:R-:W-:Y:S01]  /*1f6f0*/  LEA.HI.X.SX32 R25, R4, R2, 0x1, P6 ;  /* 0x0000000204197211 */ /* 0x000fe200030f0eff */
[----:B------:R-:W-:-:S04]  /*1f700*/  IMAD R4, R20, 0x4, R3 ;  /* 0x0000000414047824 */ /* 0x000fc800078e0203 */
[----:B------:R2:W-:Y:S01]  /*1f710*/  @P4 STG.E.U16 desc[UR8][R24.64], R5 ;  /* 0x0000000518004986 */ /* 0x0005e2000c101508 */
[C---:B-1----:R-:W-:Y:S02]  /*1f720*/  LEA R26, P6, R3.reuse, R0, 0x1 ;  /* 0x00000000031a7211 */ /* 0x042fe400078c08ff */
[----:B---3--:R-:W-:Y:S01]  /*1f730*/  ISETP.LT.AND P4, PT, R8, UR6, !P0 ;  /* 0x0000000608007c0c */ /* 0x008fe2000c781270 */
[----:B------:R-:W-:Y:S01]  /*1f740*/  IMAD R8, R20, 0x4, R4 ;  /* 0x0000000414087824 */ /* 0x000fe200078e0204 */
[----:B------:R-:W-:Y:S01]  /*1f750*/  LEA.HI.X.SX32 R27, R3, R2, 0x1, P6 ;  /* 0x00000002031b7211 */ /* 0x000fe200030f0eff */
[----:B------:R-:W1:Y:S01]  /*1f760*/  LDCU UR6, c[0x0][0x39c] ;  /* 0x00007380ff0677ac */ /* 0x000e620008000800 */
[----:B--2---:R-:W-:Y:S02]  /*1f770*/  LEA R24, P6, R4, R0, 0x1 ;  /* 0x0000000004187211 */ /* 0x004fe400078c08ff */
[----:B------:R-:W-:Y:S01]  /*1f780*/  ISETP.LT.AND P5, PT, R28, UR5, !P0 ;  /* 0x000000051c007c0c */ /* 0x000fe2000c7a1270 */
[----:B------:R2:W-:Y:S01]  /*1f790*/  @P2 STG.E.U16 desc[UR8][R26.64], R23 ;  /* 0x000000171a002986 */ /* 0x0005e2000c101508 */
[----:B------:R-:W-:Y:S01]  /*1f7a0*/  LEA.HI.X.SX32 R25, R4, R2, 0x1, P6 ;  /* 0x0000000204197211 */ /* 0x000fe200030f0eff */
[----:B------:R-:W-:-:S02]  /*1f7b0*/  IMAD R3, R20, 0x4, R8 ;  /* 0x0000000414037824 */ /* 0x000fc400078e0208 */
[----:B------:R-:W3:Y:S01]  /*1f7c0*/  LDL.LU R28, [R1+0xa4] ;  /* 0x0000a400011c7983 */ /* 0x000ee20000300800 */
[----:B0-----:R-:W-:Y:S01]  /*1f7d0*/  ISETP.LT.AND P2, PT, R12, UR7, !P0 ;  /* 0x000000070c007c0c */ /* 0x001fe2000c741270 */
[----:B------:R-:W0:Y:S02]  /*1f7e0*/  LDCU UR5, c[0x0][0x39c] ;  /* 0x00007380ff0577ac */ /* 0x000e240008000800 */
[----:B------:R-:W0:Y:S01]  /*1f7f0*/  LDL.LU R4, [R1+0x814] ;  /* 0x0008140001047983 */ /* 0x000e220000300800 */
[----:B------:R-:W5:Y:S01]  /*1f800*/  LDCU UR7, c[0x0][0x39c] ;  /* 0x00007380ff0777ac */ /* 0x000f620008000800 */
[C---:B--2---:R-:W-:Y:S02]  /*1f810*/  LEA R26, P6, R8.reuse, R0, 0x1 ;  /* 0x00000000081a7211 */ /* 0x044fe400078c08ff */
[----:B------:R-:W5:Y:S02]  /*1f820*/  LDL.LU R12, [R1+0x81c] ;  /* 0x00081c00010c7983 */ /* 0x000f640000300800 */
[----:B------:R-:W-:-:S02]  /*1f830*/  LEA.HI.X.SX32 R27, R8, R2, 0x1, P6 ;  /* 0x00000002081b7211 */ /* 0x000fc400030f0eff */
[----:B------:R-:W1:Y:S04]  /*1f840*/  LDL.LU R8, [R1+0x818] ;  /* 0x0008180001087983 */ /* 0x000e680000300800 */
[----:B------:R2:W-:Y:S04]  /*1f850*/  @P3 STG.E.U16 desc[UR8][R24.64], R13 ;  /* 0x0000000d18003986 */ /* 0x0005e8000c101508 */
[----:B------:R0:W-:Y:S01]  /*1f860*/  @P5 STG.E.U16 desc[UR8][R26.64], R21 ;  /* 0x000000151a005986 */ /* 0x0001e2000c101508 */
[----:B--2---:R-:W-:-:S04]  /*1f870*/  LEA R24, P6, R3, R0, 0x1 ;  /* 0x0000000003187211 */ /* 0x004fc800078c08ff */
[----:B------:R-:W-:-:S05]  /*1f880*/  LEA.HI.X.SX32 R25, R3, R2, 0x1, P6 ;  /* 0x0000000203197211 */ /* 0x000fca00030f0eff */
[----:B------:R2:W-:Y:S01]  /*1f890*/  @P4 STG.E.U16 desc[UR8][R24.64], R17 ;  /* 0x0000001118004986 */ /* 0x0005e2000c101508 */
[----:B------:R-:W-:Y:S02]  /*1f8a0*/  PRMT R5, R22, 0x7632, R5 ;  /* 0x0000763216057816 */ /* 0x000fe40000000005 */
[----:B0-----:R-:W-:Y:S01]  /*1f8b0*/  ISETP.LT.AND P3, PT, R4, UR5, !P0 ;  /* 0x0000000504007c0c */ /* 0x001fe2000c761270 */
[----:B------:R-:W-:Y:S01]  /*1f8c0*/  IMAD R4, R20, 0x4, R3 ;  /* 0x0000000414047824 */ /* 0x000fe200078e0203 */
[----:B------:R-:W0:Y:S04]  /*1f8d0*/  LDCU UR5, c[0x0][0x39c] ;  /* 0x00007380ff0577ac */ /* 0x000e280008000800 */
[----:B------:R-:W-:Y:S02]  /*1f8e0*/  LEA R26, P6, R4, R0, 0x1 ;  /* 0x00000000041a7211 */ /* 0x000fe400078c08ff */
[----:B-1----:R-:W-:Y:S01]  /*1f8f0*/  ISETP.LT.AND P5, PT, R8, UR6, !P0 ;  /* 0x0000000608007c0c */ /* 0x002fe2000c7a1270 */
[----:B------:R-:W-:Y:S01]  /*1f900*/  IMAD R8, R20, 0x4, R4 ;  /* 0x0000000414087824 */ /* 0x000fe200078e0204 */
[----:B------:R-:W-:Y:S01]  /*1f910*/  LEA.HI.X.SX32 R27, R4, R2, 0x1, P6 ;  /* 0x00000002041b7211 */ /* 0x000fe200030f0eff */
[----:B------:R-:W1:Y:S01]  /*1f920*/  LDCU UR6, c[0x0][0x39c] ;  /* 0x00007380ff0677ac */ /* 0x000e620008000800 */
[----:B------:R-:W0:Y:S02]  /*1f930*/  LDL.LU R4, [R1+0x820] ;  /* 0x0008200001047983 */ /* 0x000e240000300800 */
[----:B--2---:R-:W-:-:S02]  /*1f940*/  LEA R24, P6, R8, R0, 0x1 ;  /* 0x0000000008187211 */ /* 0x004fc400078c08ff */
[----:B-----5:R-:W-:Y:S01]  /*1f950*/  ISETP.LT.AND P4, PT, R12, UR7, !P0 ;  /* 0x000000070c007c0c */ /* 0x020fe2000c781270 */
[----:B------:R-:W-:Y:S01]  /*1f960*/  IMAD R3, R20, 0x4, R8 ;  /* 0x0000000414037824 */ /* 0x000fe200078e0208 */
[----:B------:R-:W-:Y:S01]  /*1f970*/  LEA.HI.X.SX32 R25, R8, R2, 0x1, P6 ;  /* 0x0000000208197211 */ /* 0x000fe200030f0eff */
[----:B------:R-:W2:Y:S01]  /*1f980*/  LDL.LU R12, [R1+0x824] ;  /* 0x00082400010c7983 */ /* 0x000ea20000300800 */
[----:B------:R-:W-:Y:S01]  /*1f990*/  PRMT R16, R23, 0x7632, R16 ;  /* 0x0000763217107816 */ /* 0x000fe20000000010 */
[----:B------:R-:W2:Y:S02]  /*1f9a0*/  LDCU UR7, c[0x0][0x39c] ;  /* 0x00007380ff0777ac */ /* 0x000ea40008000800 */
[----:B------:R-:W-:Y:S04]  /*1f9b0*/  @P2 STG.E.U16 desc[UR8][R26.64], R9 ;  /* 0x000000091a002986 */ /* 0x000fe8000c101508 */
[----:B------:R-:W5:Y:S04]  /*1f9c0*/  LDL.LU R22, [R1+0xa10] ;  /* 0x000a100001167983 */ /* 0x000f680000300800 */
[----:B------:R-:W2:Y:S04]  /*1f9d0*/  LDL.LU R8, [R1+0x82c] ;  /* 0x00082c0001087983 */ /* 0x000ea80000300800 */
[----:B---3--:R3:W-:Y:S04]  /*1f9e0*/  @P3 STG.E.U16 desc[UR8][R24.64], R28 ;  /* 0x0000001c18003986 */ /* 0x0087e8000c101508 */
[----:B---3--:R-:W1:Y:S01]  /*1f9f0*/  LDL.LU R25, [R1+0x828] ;  /* 0x0008280001197983 */ /* 0x008e620000300800 */
[----:B------:R-:W-:-:S04]  /*1fa00*/  LEA R26, P6, R3, R0, 0x1 ;  /* 0x00000000031a7211 */ /* 0x000fc800078c08ff */
[----:B------:R-:W-:-:S05]  /*1fa10*/  LEA.HI.X.SX32 R27, R3, R2, 0x1, P6 ;  /* 0x00000002031b7211 */ /* 0x000fca00030f0eff */
[----:B------:R3:W-:Y:S04]  /*1fa20*/  @P5 STG.E.U16 desc[UR8][R26.64], R5 ;  /* 0x000000051a005986 */ /* 0x0007e8000c101508 */
[----:B---3--:R-:W3:Y:S04]  /*1fa30*/  LDL.LU R27, [R1+0x830] ;  /* 0x00083000011b7983 */ /* 0x008ee80000300800 */
[----:B------:R-:W2:Y:S01]  /*1fa40*/  LDL.LU R26, [R1+0x834] ;  /* 0x00083400011a7983 */ /* 0x000ea20000300800 */
[----:B0-----:R-:W-:Y:S01]  /*1fa50*/  ISETP.LT.AND P2, PT, R4, UR5, !P0 ;  /* 0x0000000504007c0c */ /* 0x001fe2000c741270 */
[--C-:B------:R-:W-:Y:S01]  /*1fa60*/  IMAD R4, R20, 0x4, R3.reuse ;  /* 0x0000000414047824 */ /* 0x100fe200078e0203 */
[----:B------:R-:W-:Y:S01]  /*1fa70*/  PRMT R3, R5, 0x7632, R3 ;  /* 0x0000763205037816 */ /* 0x000fe20000000003 */
[----:B------:R-:W2:Y:S03]  /*1fa80*/  LDCU UR5, c[0x0][0x39c] ;  /* 0x00007380ff0577ac */ /* 0x000ea60008000800 */
[----:B------:R-:W-:Y:S01]  /*1fa90*/  LEA R24, P6, R4, R0, 0x1 ;  /* 0x0000000004187211 */ /* 0x000fe200078c08ff */
[----:B------:R-:W-:Y:S01]  /*1faa0*/  IMAD R5, R20, 0x4, R4 ;  /* 0x0000000414057824 */ /* 0x000fe200078e0204 */
[----:B-1----:R-:W-:Y:S01]  /*1fab0*/  ISETP.LT.AND P3, PT, R25, UR6, !P0 ;  /* 0x0000000619007c0c */ /* 0x002fe2000c761270 */
[----:B------:R-:W3:Y:S01]  /*1fac0*/  LDCU UR6, c[0x0][0x39c] ;  /* 0x00007380ff0677ac */ /* 0x000ee20008000800 */
[----:B------:R-:W-:-:S05]  /*1fad0*/  LEA.HI.X.SX32 R25, R4, R2, 0x1, P6 ;  /* 0x0000000204197211 */ /* 0x000fca00030f0eff */
[----:B------:R0:W-:Y:S01]  /*1fae0*/  @P4 STG.E.U16 desc[UR8][R24.64], R3 ;  /* 0x0000000318004986 */ /* 0x0001e2000c101508 */
[----:B------:R-:W-:-:S03]  /*1faf0*/  LEA R4, P4, R5, R0, 0x1 ;  /* 0x0000000005047211 */ /* 0x000fc600078808ff */
[----:B0-----:R-:W4:Y:S01]  /*1fb00*/  LDL.LU R24, [R1+0x838] ;  /* 0x0008380001187983 */ /* 0x001f220000300800 */
[----:B------:R-:W-:Y:S01]  /*1fb10*/  IMAD R3, R20, 0x4, R5 ;  /* 0x0000000414037824 */ /* 0x000fe200078e0205 */
[----:B------:R-:W-:Y:S02]  /*1fb20*/  LEA.HI.X.SX32 R5, R5, R2, 0x1, P4 ;  /* 0x0000000205057211 */ /* 0x000fe400020f0eff */
[----:B------:R-:W5:Y:S04]  /*1fb30*/  LDL.LU R23, [R1+0xa0c] ;  /* 0x000a0c0001177983 */ /* 0x000f680000300800 */
[----:B------:R0:W-:Y:S04]  /*1fb40*/  @P2 STG.E.U16 desc[UR8][R4.64], R16 ;  /* 0x0000001004002986 */ /* 0x0001e8000c101508 */
[----:B------:R-:W5:Y:S04]  /*1fb50*/  LDL.LU R25, [R1+0x83c] ;  /* 0x00083c0001197983 */ /* 0x000f680000300800 */
[----:B0-----:R-:W5:Y:S01]  /*1fb60*/  LDL.LU R16, [R1+0x840] ;  /* 0x0008400001107983 */ /* 0x001f620000300800 */
[----:B--2---:R-:W-:Y:S01]  /*1fb70*/  ISETP.LT.AND P6, PT, R8, UR5, !P0 ;  /* 0x0000000508007c0c */ /* 0x004fe2000c7c1270 */
[----:B------:R-:W4:Y:S01]  /*1fb80*/  LDCU UR5, c[0x0][0x39c] ;  /* 0x00007380ff0577ac */ /* 0x000f220008000800 */
[----:B------:R-:W-:Y:S01]  /*1fb90*/  ISETP.LT.AND P5, PT, R12, UR7, !P0 ;  /* 0x000000070c007c0c */ /* 0x000fe2000c7a1270 */
[----:B------:R-:W-:Y:S01]  /*1fba0*/  IMAD R8, R20, 0x4, R3 ;  /* 0x0000000414087824 */ /* 0x000fe200078e0203 */
[----:B------:R-:W-:Y:S01]  /*1fbb0*/  LEA R12, P4, R3, R0, 0x1 ;  /* 0x00000000030c7211 */ /* 0x000fe200078808ff */
[----:B------:R-:W0:Y:S01]  /*1fbc0*/  LDCU UR7, c[0x0][0x39c] ;  /* 0x00007380ff0777ac */ /* 0x000e220008000800 */
[----:B------:R-:W-:-:S02]  /*1fbd0*/  PRMT R9, R13, 0x7632, R9 ;  /* 0x000076320d097816 */ /* 0x000fc40000000009 */
[----:B------:R-:W-:Y:S02]  /*1fbe0*/  LEA.HI.X.SX32 R13, R3, R2, 0x1, P4 ;  /* 0x00000002030d7211 */ /* 0x000fe400020f0eff */
[C---:B------:R-:W-:Y:S02]  /*1fbf0*/  LEA R4, P4, R8.reuse, R0, 0x1 ;  /* 0x0000000008047211 */ /* 0x040fe400078808ff */
[----:B------:R-:W-:Y:S01]  /*1fc00*/  PRMT R21, R21, 0x7632, R21 ;  /* 0x0000763215157816 */ /* 0x000fe20000000015 */
[----:B------:R-:W-:Y:S01]  /*1fc10*/  @P3 STG.E.U16 desc[UR8][R12.64], R9 ;  /* 0x000000090c003986 */ /* 0x000fe2000c101508 */
[----:B------:R-:W-:Y:S01]  /*1fc20*/  LEA.HI.X.SX32 R5, R8, R2, 0x1, P4 ;  /* 0x0000000208057211 */ /* 0x000fe200020f0eff */
[C---:B------:R-:W-:Y:S01]  /*1fc30*/  IMAD R8, R20.reuse, 0x4, R8 ;  /* 0x0000000414087824 */ /* 0x040fe200078e0208 */
[----:B---3--:R-:W-:Y:S01]  /*1fc40*/  ISETP.LT.AND P2, PT, R27, UR6, !P0 ;  /* 0x000000061b007c0c */ /* 0x008fe2000c741270 */
[----:B------:R-:W1:Y:S02]  /*1fc50*/  LDCU UR6, c[0x0][0x39c] ;  /* 0x00007380ff0677ac */ /* 0x000e640008000800 */
[----:B------:R2:W-:Y:S01]  /*1fc60*/  @P5 STG.E.U16 desc[UR8][R4.64], R21 ;  /* 0x0000001504005986 */ /* 0x0005e2000c101508 */
[----:B------:R-:W-:Y:S01]  /*1fc70*/  IMAD R3, R20, 0x4, R8 ;  /* 0x0000000414037824 */ /* 0x000fe200078e0208 */
[----:B------:R-:W-:-:S02]  /*1fc80*/  PRMT R17, R17, 0x7632, R17 ;  /* 0x0000763211117816 */ /* 0x000fc40000000011 */
[----:B0-----:R-:W-:Y:S01]  /*1fc90*/  ISETP.LT.AND P4, PT, R26, UR7, !P0 ;  /* 0x000000071a007c0c */ /* 0x001fe2000c781270 */
[----:B------:R-:W0:Y:S01]  /*1fca0*/  LDCU UR7, c[0x0][0x39c] ;  /* 0x00007380ff0777ac */ /* 0x000e220008000800 */
[----:B--2---:R-:W-:-:S04]  /*1fcb0*/  LEA R4, P5, R8, R0, 0x1 ;  /* 0x0000000008047211 */ /* 0x004fc800078a08ff */
[----:B------:R-:W-:Y:S02]  /*1fcc0*/  LEA.HI.X.SX32 R5, R8, R2, 0x1, P5 ;  /* 0x0000000208057211 */ /* 0x000fe400028f0eff */
[----:B------:R-:W-:Y:S02]  /*1fcd0*/  LEA R8, P5, R3, R0, 0x1 ;  /* 0x0000000003087211 */ /* 0x000fe400078a08ff */
[----:B------:R-:W-:Y:S02]  /*1fce0*/  PRMT R12, R9, 0x7632, R12 ;  /* 0x00007632090c7816 */ /* 0x000fe4000000000c */
[----:B------:R-:W-:Y:S01]  /*1fcf0*/  LEA.HI.X.SX32 R9, R3, R2, 0x1, P5 ;  /* 0x0000000203097211 */ /* 0x000fe200028f0eff */
[----:B------:R2:W-:Y:S04]  /*1fd00*/  @P6 STG.E.U16 desc[UR8][R4.64], R17 ;  /* 0x0000001104006986 */ /* 0x0005e8000c101508 */
[----:B------:R3:W-:Y:S01]  /*1fd10*/  @P2 STG.E.U16 desc[UR8][R8.64], R12 ;  /* 0x0000000c08002986 */ /* 0x0007e2000c101508 */
[----:B----4-:R-:W-:Y:S01]  /*1fd20*/  ISETP.LT.AND P3, PT, R24, UR5, !P0 ;  /* 0x0000000518007c0c */ /* 0x010fe2000c761270 */
[----:B------:R-:W5:Y:S02]  /*1fd30*/  LDCU UR5, c[0x0][0x39c] ;  /* 0x00007380ff0577ac */ /* 0x000f640008000800 */
[----:B------:R-:W0:Y:S04]  /*1fd40*/  LDL.LU R24, [R1+0x844] ;  /* 0x0008440001187983 */ /* 0x000e280000300800 */
[----:B------:R-:W4:Y:S04]  /*1fd50*/  LDL.LU R26, [R1+0x18] ;  /* 0x00001800011a7983 */ /* 0x000f280000300800 */
[----:B------:R-:W4:Y:S04]  /*1fd60*/  LDL.LU R27, [R1+0x8] ;  /* 0x00000800011b7983 */ /* 0x000f280000300800 */
[----:B------:R-:W4:Y:S04]  /*1fd70*/  LDL.LU R21, [R1+0x848] ;  /* 0x0008480001157983 */ /* 0x000f280000300800 */
[----:B--2---:R-:W2:Y:S01]  /*1fd80*/  LDL.LU R17, [R1+0x84c] ;  /* 0x00084c0001117983 */ /* 0x004ea20000300800 */
[----:B-----5:R-:W-:Y:S01]  /*1fd90*/  ISETP.LT.AND P2, PT, R16, UR5, !P0 ;  /* 0x0000000510007c0c */ /* 0x020fe2000c741270 */
[----:B------:R-:W-:-:S02]  /*1fda0*/  IMAD R13, R20, 0x4, R3 ;  /* 0x00000004140d7824 */ /* 0x000fc400078e0203 */
[----:B------:R-:W5:Y:S01]  /*1fdb0*/  LDL.LU R16, [R1+0x850] ;  /* 0x0008500001107983 */ /* 0x000f620000300800 */
[----:B---3--:R-:W-:Y:S01]  /*1fdc0*/  PRMT R9, R28, 0x7632, R9 ;  /* 0x000076321c097816 */ /* 0x008fe20000000009 */
[----:B------:R-:W2:Y:S01]  /*1fdd0*/  LDCU UR5, c[0x0][0x39c] ;  /* 0x00007380ff0577ac */ /* 0x000ea20008000800 */
[----:B------:R-:W-:Y:S01]  /*1fde0*/  LEA R4, P6, R13, R0, 0x1 ;  /* 0x000000000d047211 */ /* 0x000fe200078c08ff */
[----:B------:R-:W-:-:S03]  /*1fdf0*/  IMAD R3, R20, 0x4, R13 ;  /* 0x0000000414037824 */ /* 0x000fc600078e020d */
[----:B------:R-:W-:Y:S02]  /*1fe00*/  LEA.HI.X.SX32 R5, R13, R2, 0x1, P6 ;  /* 0x000000020d057211 */ /* 0x000fe400030f0eff */
[----:B-1----:R-:W-:Y:S01]  /*1fe10*/  ISETP.LT.AND P5, PT, R25, UR6, !P0 ;  /* 0x0000000619007c0c */ /* 0x002fe2000c7a1270 */
[----:B------:R-:W1:Y:S01]  /*1fe20*/  LDCU UR6, c[0x0][0x39c] ;  /* 0x00007380ff0677ac */ /* 0x000e620008000800 */
[C---:B------:R-:W-:Y:S01]  /*1fe30*/  LEA R8, P6, R3.reuse, R0, 0x1 ;  /* 0x0000000003087211 */ /* 0x040fe200078c08ff */
[----:B------:R3:W-:Y:S02]  /*1fe40*/  @P4 STG.E.U16 desc[UR8][R4.64], R9 ;  /* 0x0000000904004986 */ /* 0x0007e4000c101508 */
[----:B---3--:R-:W-:Y:S01]  /*1fe50*/  IMAD R5, R20, 0x4, R3 ;  /* 0x0000000414057824 */ /* 0x008fe200078e0203 */
[----:B------:R-:W-:-:S03]  /*1fe60*/  LEA.HI.X.SX32 R9, R3, R2, 0x1, P6 ;  /* 0x0000000203097211 */ /* 0x000fc600030f0eff */
[----:B------:R-:W-:Y:S01]  /*1fe70*/  IMAD R3, R20, 0x4, R5 ;  /* 0x0000000414037824 */ /* 0x000fe200078e0205 */
[----:B------:R-:W-:-:S04]  /*1fe80*/  LEA R4, P6, R5, R0, 0x1 ;  /* 0x0000000005047211 */ /* 0x000fc800078c08ff */
[----:B------:R-:W-:Y:S02]  /*1fe90*/  LEA.HI.X.SX32 R5, R5, R2, 0x1, P6 ;  /* 0x0000000205057211 */ /* 0x000fe400030f0eff */
[----:B0-----:R-:W-:Y:S01]  /*1fea0*/  ISETP.LT.AND P4, PT, R24, UR7, !P0 ;  /* 0x0000000718007c0c */ /* 0x001fe2000c781270 */
[----:B------:R-:W5:Y:S01]  /*1feb0*/  LDCU UR7, c[0x0][0x39c] ;  /* 0x00007380ff0777ac */ /* 0x000f620008000800 */
[----:B----4-:R0:W-:Y:S04]  /*1fec0*/  @P3 STG.E.U16 desc[UR8][R8.64], R26 ;  /* 0x0000001a08003986 */ /* 0x0101e8000c101508 */
[----:B------:R3:W-:Y:S01]  /*1fed0*/  @P5 STG.E.U16 desc[UR8][R4.64], R6 ;  /* 0x0000000604005986 */ /* 0x0007e2000c101508 */
[----:B0-----:R-:W-:Y:S02]  /*1fee0*/  LEA R8, P6, R3, R0, 0x1 ;  /* 0x0000000003087211 */ /* 0x001fe400078c08ff */
[----:B--2---:R-:W-:Y:S01]  /*1fef0*/  ISETP.LT.AND P5, PT, R17, UR5, !P0 ;  /* 0x0000000511007c0c */ /* 0x004fe2000c7a1270 */
[C---:B------:R-:W-:Y:S01]  /*1ff00*/  IMAD R12, R20.reuse, 0x4, R3 ;  /* 0x00000004140c7824 */ /* 0x040fe200078e0203 */
[----:B------:R-:W-:Y:S01]  /*1ff10*/  LEA.HI.X.SX32 R9, R3, R2, 0x1, P6 ;  /* 0x0000000203097211 */ /* 0x000fe200030f0eff */
[----:B------:R-:W2:Y:S01]  /*1ff20*/  LDL.LU R17, [R1+0x854] ;  /* 0x0008540001117983 */ /* 0x000ea20000300800 */
[----:B-1----:R-:W-:Y:S01]  /*1ff30*/  ISETP.LT.AND P3, PT, R21, UR6, !P0 ;  /* 0x0000000615007c0c */ /* 0x002fe2000c761270 */
[----:B------:R-:W-:Y:S01]  /*1ff40*/  IMAD R3, R20, 0x4, R12 ;  /* 0x0000000414037824 */ /* 0x000fe200078e020c */
[----:B---3--:R-:W-:Y:S01]  /*1ff50*/  LEA R4, P6, R12, R0, 0x1 ;  /* 0x000000000c047211 */ /* 0x008fe200078c08ff */
[----:B------:R-:W3:Y:S01]  /*1ff60*/  LDL.LU R28, [R1+0xa8] ;  /* 0x0000a800011c7983 */ /* 0x000ee20000300800 */
[----:B------:R-:W2:Y:S03]  /*1ff70*/  LDCU UR6, c[0x0][0x39c] ;  /* 0x00007380ff0677ac */ /* 0x000ea60008000800 */
[----:B------:R0:W-:Y:S01]  /*1ff80*/  @P2 STG.E.U16 desc[UR8][R8.64], R27 ;  /* 0x0000001b08002986 */ /* 0x0001e2000c101508 */
[----:B-----5:R-:W-:Y:S01]  /*1ff90*/  ISETP.LT.AND P2, PT, R16, UR7, !P0 ;  /* 0x0000000710007c0c */ /* 0x020fe2000c741270 */
[----:B------:R-:W1:Y:S02]  /*1ffa0*/  LDCU UR5, c[0x0][0x39c] ;  /* 0x00007380ff0577ac */ /* 0x000e640008000800 */
[----:B------:R-:W1:Y:S01]  /*1ffb0*/  LDL.LU R24, [R1+0x860] ;  /* 0x0008600001187983 */ /* 0x000e620000300800 */
[----:B------:R-:W-:Y:S01]  /*1ffc0*/  LEA.HI.X.SX32 R5, R12, R2, 0x1, P6 ;  /* 0x000000020c057211 */ /* 0x000fe200030f0eff */
[----:B------:R-:W4:Y:S02]  /*1ffd0*/  LDCU UR7, c[0x0][0x39c] ;  /* 0x00007380ff0777ac */ /* 0x000f240008000800 */
[----:B------:R-:W4:Y:S04]  /*1ffe0*/  LDL.LU R21, [R1+0x85c] ;  /* 0x00085c0001157983 */ /* 0x000f280000300800 */
[----:B------:R-:W5:Y:S01]  /*1fff0*/  LDL.LU R16, [R1+0x858] ;  /* 0x0008580001107983 */ /* 0x000f620000300800 */
[----:B0-----:R-:W-:Y:S01]  /*20000*/  LEA R8, P6, R3, R0, 0x1 ;  /* 0x0000000003087211 */ /* 0x001fe200078c08ff */
[----:B------:R-:W-:-:S03]  /*20010*/  IMAD R12, R20, 0x4, R3 ;  /* 0x00000004140c7824 */ /* 0x000fc600078e0203 */
[----:B------:R-:W-:Y:S01]  /*20020*/  LEA.HI.X.SX32 R9, R3, R2, 0x1, P6 ;  /* 0x0000000203097211 */ /* 0x000fe200030f0eff */
[----:B------:R-:W-:Y:S01]  /*20030*/  IMAD R3, R20, 0x4, R12 ;  /* 0x0000000414037824 */ /* 0x000fe200078e020c */
[----:B------:R0:W-:Y:S04]  /*20040*/  @P4 STG.E.U16 desc[UR8][R4.64], R14 ;  /* 0x0000000e04004986 */ /* 0x0001e8000c101508 */
[----:B------:R0:W-:Y:S02]  /*20050*/  @P3 STG.E.U16 desc[UR8][R8.64], R22 ;  /* 0x0000001608003986 */ /* 0x0001e4000c101508 */
[-C--:B0-----:R-:W-:Y:S02]  /*20060*/  LEA R4, P6, R12, R0.reuse, 0x1 ;  /* 0x000000000c047211 */ /* 0x081fe400078c08ff */
[----:B------:R-:W-:-:S02]  /*20070*/  LEA R8, P3, R3, R0, 0x1 ;  /* 0x0000000003087211 */ /* 0x000fc400078608ff */
[-C--:B------:R-:W-:Y:S02]  /*20080*/  LEA.HI.X.SX32 R5, R12, R2.reuse, 0x1, P6 ;  /* 0x000000020c057211 */ /* 0x080fe400030f0eff */
[----:B------:R-:W-:-:S03]  /*20090*/  LEA.HI.X.SX32 R9, R3, R2, 0x1, P3 ;  /* 0x0000000203097211 */ /* 0x000fc600018f0eff */
[----:B------:R0:W-:Y:S04]  /*200a0*/  @P5 STG.E.U16 desc[UR8][R4.64], R18 ;  /* 0x0000001204005986 */ /* 0x0001e8000c101508 */
[----:B------:R0:W-:Y:S01]  /*200b0*/  @P2 STG.E.U16 desc[UR8][R8.64], R10 ;  /* 0x0000000a08002986 */ /* 0x0001e2000c101508 */
[----:B--2---:R-:W-:Y:S01]  /*200c0*/  ISETP.LT.AND P4, PT, R17, UR6, !P0 ;  /* 0x0000000611007c0c */ /* 0x004fe2000c781270 */
[----:B------:R-:W-:Y:S02]  /*200d0*/  IMAD R12, R20, 0x4, R3 ;  /* 0x00000004140c7824 */ /* 0x000fe400078e0203 */
[----:B------:R-:W2:Y:S01]  /*200e0*/  LDL.LU R17, [R1+0x864] ;  /* 0x0008640001117983 */ /* 0x000ea20000300800 */
[----:B------:R-:W2:Y:S01]  /*200f0*/  LDCU UR6, c[0x0][0x39c] ;  /* 0x00007380ff0677ac */ /* 0x000ea20008000800 */
[----:B-----5:R-:W-:Y:S01]  /*20100*/  ISETP.LT.AND P2, PT, R16, UR10, !P0 ;  /* 0x0000000a10007c0c */ /* 0x020fe2000c741270 */
[----:B------:R-:W5:Y:S01]  /*20110*/  LDCU UR10, c[0x0][0x39c] ;  /* 0x00007380ff0a77ac */ /* 0x000f620008000800 */
[----:B------:R-:W5:Y:S01]  /*20120*/  LDL.LU R16, [R1+0x86c] ;  /* 0x00086c0001107983 */ /* 0x000f620000300800 */
[----:B0-----:R-:W-:-:S02]  /*20130*/  LEA R4, P6, R12, R0, 0x1 ;  /* 0x000000000c047211 */ /* 0x001fc400078c08ff */
[----:B-1----:R-:W-:Y:S01]  /*20140*/  ISETP.LT.AND P3, PT, R24, UR5, !P0 ;  /* 0x0000000518007c0c */ /* 0x002fe2000c761270 */
[----:B------:R-:W5:Y:S01]  /*20150*/  LDCU UR5, c[0x0][0x39c] ;  /* 0x00007380ff0577ac */ /* 0x000f620008000800 */
[----:B------:R-:W5:Y:S01]  /*20160*/  LDL.LU R24, [R1+0x868] ;  /* 0x0008680001187983 */ /* 0x000f620000300800 */
[----:B------:R-:W-:Y:S01]  /*20170*/  LEA.HI.X.SX32 R5, R12, R2, 0x1, P6 ;  /* 0x000000020c057211 */ /* 0x000fe200030f0eff */
[----:B------:R-:W-:Y:S01]  /*20180*/  IMAD R12, R20, 0x4, R12 ;  /* 0x00000004140c7824 */ /* 0x000fe200078e020c */
[----:B------:R-:W-:-:S04]  /*20190*/  PRMT R13, R26, 0x7632, R13 ;  /* 0x000076321a0d7816 */ /* 0x000fc8000000000d */
[C---:B------:R-:W-:Y:S01]  /*201a0*/  LEA R8, P6, R12.reuse, R0, 0x1 ;  /* 0x000000000c087211 */ /* 0x040fe200078c08ff */
[----:B---3--:R0:W-:Y:S03]  /*201b0*/  @P4 STG.E.U16 desc[UR8][R4.64], R28 ;  /* 0x0000001c04004986 */ /* 0x0081e6000c101508 */
[----:B------:R-:W-:Y:S02]  /*201c0*/  LEA.HI.X.SX32 R9, R12, R2, 0x1, P6 ;  /* 0x000000020c097211 */ /* 0x000fe400030f0eff */
[----:B----4-:R-:W-:Y:S01]  /*201d0*/  ISETP.LT.AND P5, PT, R21, UR7, !P0 ;  /* 0x0000000715007c0c */ /* 0x010fe2000c7a1270 */
[----:B------:R-:W1:Y:S01]  /*201e0*/  LDCU UR7, c[0x0][0x39c] ;  /* 0x00007380ff0777ac */ /* 0x000e620008000800 */
[----:B------:R-:W3:Y:S04]  /*201f0*/  LDL.LU R21, [R1+0x870] ;  /* 0x0008700001157983 */ /* 0x000ee80000300800 */
[----:B------:R4:W-:Y:S01]  /*20200*/  @P3 STG.E.U16 desc[UR8][R8.64], R13 ;  /* 0x0000000d08003986 */ /* 0x0009e2000c101508 */
[----:B--2---:R-:W-:Y:S01]  /*20210*/  ISETP.LT.AND P4, PT, R17, UR6, !P0 ;  /* 0x0000000611007c0c */ /* 0x004fe2000c781270 */
[----:B------:R-:W-:-:S02]  /*20220*/  IMAD R3, R20, 0x4, R12 ;  /* 0x0000000414037824 */ /* 0x000fc400078e020c */
[----:B------:R-:W2:Y:S01]  /*20230*/  LDL.LU R17, [R1+0x878] ;  /* 0x0008780001117983 */ /* 0x000ea20000300800 */
[----:B------:R-:W-:Y:S01]  /*20240*/  PRMT R10, R6, 0x7632, R10 ;  /* 0x00007632060a7816 */ /* 0x000fe2000000000a */
[----:B------:R-:W3:Y:S01]  /*20250*/  LDCU UR6, c[0x0][0x39c] ;  /* 0x00007380ff0677ac */ /* 0x000ee20008000800 */
[----:B-----5:R-:W-:Y:S01]  /*20260*/  ISETP.LT.AND P3, PT, R16, UR5, !P0 ;  /* 0x0000000510007c0c */ /* 0x020fe2000c761270 */
[----:B------:R-:W-:Y:S01]  /*20270*/  IMAD R6, R20, 0x4, R3 ;  /* 0x0000000414067824 */ /* 0x000fe200078e0203 */
[----:B------:R-:W5:Y:S01]  /*20280*/  LDL.LU R16, [R1+0x874] ;  /* 0x0008740001107983 */ /* 0x000f620000300800 */
[C---:B0-----:R-:W-:Y:S01]  /*20290*/  LEA R4, P6, R3.reuse, R0, 0x1 ;  /* 0x0000000003047211 */ /* 0x041fe200078c08ff */
[----:B------:R-:W2:Y:S02]  /*202a0*/  LDCU UR5, c[0x0][0x39c] ;  /* 0x00007380ff0577ac */ /* 0x000ea40008000800 */
[----:B----4-:R-:W4:Y:S01]  /*202b0*/  LDL.LU R13, [R1+0x87c] ;  /* 0x00087c00010d7983 */ /* 0x010f220000300800 */
[----:B------:R-:W-:-:S02]  /*202c0*/  LEA.HI.X.SX32 R5, R3, R2, 0x1, P6 ;  /* 0x0000000203057211 */ /* 0x000fc400030f0eff */
[C---:B------:R-:W-:Y:S02]  /*202d0*/  LEA R8, P6, R6.reuse, R0, 0x1 ;  /* 0x0000000006087211 */ /* 0x040fe400078c08ff */
[----:B------:R-:W-:Y:S01]  /*202e0*/  PRMT R3, R27, 0x7632, R3 ;  /* 0x000076321b037816 */ /* 0x000fe20000000003 */
[----:B------:R-:W-:Y:S01]  /*202f0*/  @P5 STG.E.U16 desc[UR8][R4.64], R10 ;  /* 0x0000000a04005986 */ /* 0x000fe2000c101508 */
[----:B------:R-:W-:Y:S01]  /*20300*/  LEA.HI.X.SX32 R9, R6, R2, 0x1, P6 ;  /* 0x0000000206097211 */ /* 0x000fe200030f0eff */
[----:B------:R-:W-:Y:S01]  /*20310*/  IMAD R6, R20, 0x4, R6 ;  /* 0x0000000414067824 */ /* 0x000fe200078e0206 */
[----:B-1----:R-:W-:Y:S01]  /*20320*/  ISETP.LT.AND P5, PT, R24, UR7, !P0 ;  /* 0x0000000718007c0c */ /* 0x002fe2000c7a1270 */
[----:B------:R-:W5:Y:S02]  /*20330*/  LDCU UR7, c[0x0][0x39c] ;  /* 0x00007380ff0777ac */ /* 0x000f640008000800 */
[----:B------:R0:W-:Y:S01]  /*20340*/  @P2 STG.E.U16 desc[UR8][R8.64], R3 ;  /* 0x0000000308002986 */ /* 0x0001e2000c101508 */
[----:B------:R-:W-:-:S02]  /*20350*/  PRMT R14, R14, 0x7632, R14 ;  /* 0x000076320e0e7816 */ /* 0x000fc4000000000e */
[----:B------:R-:W-:Y:S02]  /*20360*/  PRMT R22, R22, 0x7632, R22 ;  /* 0x0000763216167816 */ /* 0x000fe40000000016 */
[----:B0-----:R-:W-:Y:S01]  /*20370*/  LEA R8, P6, R6, R0, 0x1 ;  /* 0x0000000006087211 */ /* 0x001fe200078c08ff */
[----:B------:R-:W-:-:S03]  /*20380*/  IMAD R3, R20, 0x4, R6 ;  /* 0x0000000414037824 */ /* 0x000fc600078e0206 */
[----:B------:R-:W-:Y:S02]  /*20390*/  LEA.HI.X.SX32 R9, R6, R2, 0x1, P6 ;  /* 0x0000000206097211 */ /* 0x000fe400030f0eff */
[----:B------:R-:W-:-:S04]  /*203a0*/  LEA R4, P6, R3, R0, 0x1 ;  /* 0x0000000003047211 */ /* 0x000fc800078c08ff */
[----:B------:R-:W-:Y:S01]  /*203b0*/  LEA.HI.X.SX32 R5, R3, R2, 0x1, P6 ;  /* 0x0000000203057211 */ /* 0x000fe200030f0eff */
[----:B------:R0:W-:Y:S01]  /*203c0*/  @P4 STG.E.U16 desc[UR8][R8.64], R14 ;  /* 0x0000000e08004986 */ /* 0x0001e2000c101508 */
[----:B---3--:R-:W-:Y:S01]  /*203d0*/  ISETP.LT.AND P2, PT, R21, UR6, !P0 ;  /* 0x0000000615007c0c */ /* 0x008fe2000c741270 */
[----:B------:R-:W4:Y:S02]  /*203e0*/  LDCU UR6, c[0x0][0x39c] ;  /* 0x00007380ff0677ac */ /* 0x000f240008000800 */
[----:B------:R-:W3:Y:S04]  /*203f0*/  LDL.LU R21, [R1+0x880] ;  /* 0x0008800001157983 */ /* 0x000ee80000300800 */
[----:B------:R-:W-:Y:S01]  /*20400*/  @P3 STG.E.U16 desc[UR8][R4.64], R22 ;  /* 0x0000001604003986 */ /* 0x000fe2000c101508 */
[----:B------:R-:W-:Y:S01]  /*20410*/  IMAD R6, R20, 0x4, R3 ;  /* 0x0000000414067824 */ /* 0x000fe200078e0203 */
[----:B------:R-:W-:-:S04]  /*20420*/  PRMT R18, R18, 0x7632, R18 ;  /* 0x0000763212127816 */ /* 0x000fc80000000012 */
[----:B0-----:R-:W-:-:S04]  /*20430*/  LEA R8, P6, R6, R0, 0x1 ;  /* 0x0000000006087211 */ /* 0x001fc800078c08ff */
[----:B------:R-:W-:-:S05]  /*20440*/  LEA.HI.X.SX32 R9, R6, R2, 0x1, P6 ;  /* 0x0000000206097211 */ /* 0x000fca00030f0eff */
[----:B------:R0:W-:Y:S01]  /*20450*/  @P5 STG.E.U16 desc[UR8][R8.64], R18 ;  /* 0x0000001208005986 */ /* 0x0001e2000c101508 */
[----:B--2---:R-:W-:Y:S02]  /*20460*/  ISETP.LT.AND P4, PT, R17, UR5, !P0 ;  /* 0x0000000511007c0c */ /* 0x004fe4000c781270 */
[----:B-----5:R-:W-:Y:S01]  /*20470*/  ISETP.LT.AND P3, PT, R16, UR7, !P0 ;  /* 0x0000000710007c0c */ /* 0x020fe2000c761270 */
[----:B------:R-:W2:Y:S01]  /*20480*/  LDL.LU R17, [R1+0x884] ;  /* 0x0008840001117983 */ /* 0x000ea20000300800 */
[C---:B------:R-:W-:Y:S01]  /*20490*/  IMAD R6, R20.reuse, 0x4, R6 ;  /* 0x0000000414067824 */ /* 0x040fe200078e0206 */
[----:B------:R-:W2:Y:S02]  /*204a0*/  LDCU UR7, c[0x0][0x39c] ;  /* 0x00007380ff0777ac */ /* 0x000ea40008000800 */
[----:B------:R-:W5:Y:S01]  /*204b0*/  LDL.LU R26, [R1+0x1c] ;  /* 0x00001c00011a7983 */ /* 0x000f620000300800 */
[----:B----4-:R-:W-:Y:S01]  /*204c0*/  ISETP.LT.AND P5, PT, R13, UR6, !P0 ;  /* 0x000000060d007c0c */ /* 0x010fe2000c7a1270 */
[----:B------:R-:W-:Y:S01]  /*204d0*/  IMAD R3, R20, 0x4, R6 ;  /* 0x0000000414037824 */ /* 0x000fe200078e0206 */
[----:B0-----:R-:W-:Y:S01]  /*204e0*/  LEA R8, P6, R6, R0, 0x1 ;  /* 0x0000000006087211 */ /* 0x001fe200078c08ff */
[----:B------:R-:W4:Y:S01]  /*204f0*/  LDL.LU R16, [R1+0x888] ;  /* 0x0008880001107983 */ /* 0x000f220000300800 */
[----:B------:R-:W4:Y:S03]  /*20500*/  LDCU UR6, c[0x0][0x39c] ;  /* 0x00007380ff0677ac */ /* 0x000f260008000800 */
[----:B------:R-:W4:Y:S01]  /*20510*/  LDL.LU R14, [R1+0x890] ;  /* 0x00089000010e7983 */ /* 0x000f220000300800 */
[----:B------:R-:W-:Y:S01]  /*20520*/  PRMT R12, R10, 0x7632, R12 ;  /* 0x000076320a0c7816 */ /* 0x000fe2000000000c */
[----:B------:R-:W3:Y:S02]  /*20530*/  LDCU UR5, c[0x0][0x39c] ;  /* 0x00007380ff0577ac */ /* 0x000ee40008000800 */
[----:B------:R-:W4:Y:S04]  /*20540*/  LDL.LU R27, [R1+0xc] ;  /* 0x00000c00011b7983 */ /* 0x000f280000300800 */
[----:B------:R-:W4:Y:S01]  /*20550*/  LDL.LU R13, [R1+0x88c] ;  /* 0x00088c00010d7983 */ /* 0x000f220000300800 */
[----:B------:R-:W-:Y:S01]  /*20560*/  LEA.HI.X.SX32 R9, R6, R2, 0x1, P6 ;  /* 0x0000000206097211 */ /* 0x000fe200030f0eff */
[----:B------:R-:W-:Y:S01]  /*20570*/  IMAD R10, R20, 0x4, R3 ;  /* 0x00000004140a7824 */ /* 0x000fe200078e0203 */
[C---:B------:R-:W-:Y:S01]  /*20580*/  LEA R4, P6, R3.reuse, R0, 0x1 ;  /* 0x0000000003047211 */ /* 0x040fe200078c08ff */
[----:B------:R-:W4:Y:S03]  /*20590*/  LDL.LU R18, [R1+0x894] ;  /* 0x0008940001127983 */ /* 0x000f260000300800 */
[----:B------:R-:W-:Y:S01]  /*205a0*/  LEA.HI.X.SX32 R5, R3, R2, 0x1, P6 ;  /* 0x0000000203057211 */ /* 0x000fe200030f0eff */
[----:B------:R0:W-:Y:S01]  /*205b0*/  @P2 STG.E.U16 desc[UR8][R8.64], R12 ;  /* 0x0000000c08002986 */ /* 0x0001e2000c101508 */
[----:B------:R-:W-:-:S02]  /*205c0*/  PRMT R6, R28, 0x7632, R6 ;  /* 0x000076321c067816 */ /* 0x000fc40000000006 */
[----:B0-----:R-:W-:-:S04]  /*205d0*/  LEA R8, P6, R10, R0, 0x1 ;  /* 0x000000000a087211 */ /* 0x001fc800078c08ff */
[----:B------:R-:W-:Y:S01]  /*205e0*/  LEA.HI.X.SX32 R9, R10, R2, 0x1, P6 ;  /* 0x000000020a097211 */ /* 0x000fe200030f0eff */
[----:B------:R0:W-:Y:S01]  /*205f0*/  @P4 STG.E.U16 desc[UR8][R4.64], R6 ;  /* 0x0000000604004986 */ /* 0x0001e2000c101508 */
[----:B---3--:R-:W-:Y:S01]  /*20600*/  ISETP.LT.AND P2, PT, R21, UR5, !P0 ;  /* 0x0000000515007c0c */ /* 0x008fe2000c741270 */
[----:B------:R-:W1:Y:S01]  /*20610*/  LDCU UR5, c[0x0][0x39c] ;  /* 0x00007380ff0577ac */ /* 0x000e620008000800 */
[----:B------:R-:W-:-:S05]  /*20620*/  IMAD R3, R20, 0x4, R10 ;  /* 0x0000000414037824 */ /* 0x000fca00078e020a */
[----:B0-----:R-:W-:Y:S01]  /*20630*/  LEA R4, P6, R3, R0, 0x1 ;  /* 0x0000000003047211 */ /* 0x001fe200078c08ff */
[----:B------:R-:W-:-:S03]  /*20640*/  IMAD R6, R20, 0x4, R3 ;  /* 0x0000000414067824 */ /* 0x000fc600078e0203 */
[----:B------:R-:W-:Y:S02]  /*20650*/  LEA.HI.X.SX32 R5, R3, R2, 0x1, P6 ;  /* 0x0000000203057211 */ /* 0x000fe400030f0eff */
[----:B--2---:R-:W-:Y:S01]  /*20660*/  ISETP.LT.AND P4, PT, R17, UR7, !P0 ;  /* 0x0000000711007c0c */ /* 0x004fe2000c781270 */
[----:B------:R-:W0:Y:S01]  /*20670*/  LDCU UR7, c[0x0][0x39c] ;  /* 0x00007380ff0777ac */ /* 0x000e220008000800 */
[----:B------:R-:W2:Y:S04]  /*20680*/  LDL.LU R17, [R1+0x8a0] ;  /* 0x0008a00001117983 */ /* 0x000ea80000300800 */
[----:B-----5:R3:W-:Y:S01]  /*20690*/  @P3 STG.E.U16 desc[UR8][R8.64], R26 ;  /* 0x0000001a08003986 */ /* 0x0207e2000c101508 */
[----:B----4-:R-:W-:Y:S01]  /*206a0*/  ISETP.LT.AND P3, PT, R16, UR6, !P0 ;  /* 0x0000000610007c0c */ /* 0x010fe2000c761270 */
[----:B------:R-:W-:-:S02]  /*206b0*/  IMAD R3, R20, 0x4, R6 ;  /* 0x0000000414037824 */ /* 0x000fc400078e0206 */
[----:B------:R-:W4:Y:S01]  /*206c0*/  LDL.LU R16, [R1+0x89c] ;  /* 0x00089c0001107983 */ /* 0x000f220000300800 */
[----:B------:R-:W5:Y:S01]  /*206d0*/  LDCU UR6, c[0x0][0x39c] ;  /* 0x00007380ff0677ac */ /* 0x000f620008000800 */
[C---:B---3--:R-:W-:Y:S02]  /*206e0*/  LEA R8, P6, R6.reuse, R0, 0x1 ;  /* 0x0000000006087211 */ /* 0x048fe400078c08ff */
[----:B------:R3:W-:Y:S02]  /*206f0*/  @P5 STG.E.U16 desc[UR8][R4.64], R7 ;  /* 0x0000000704005986 */ /* 0x0007e4000c101508 */
[----:B------:R-:W-:Y:S02]  /*20700*/  LEA.HI.X.SX32 R9, R6, R2, 0x1, P6 ;  /* 0x0000000206097211 */ /* 0x000fe400030f0eff */
[----:B-1----:R-:W-:Y:S01]  /*20710*/  ISETP.LT.AND P5, PT, R14, UR5, !P0 ;  /* 0x000000050e007c0c */ /* 0x002fe2000c7a1270 */
[----:B------:R-:W-:Y:S01]  /*20720*/  IMAD R6, R20, 0x4, R3 ;  /* 0x0000000414067824 */ /* 0x000fe200078e0203 */
[----:B------:R-:W4:Y:S01]  /*20730*/  LDL.LU R14, [R1+0x898] ;  /* 0x00089800010e7983 */ /* 0x000f220000300800 */
[----:B------:R-:W2:Y:S03]  /*20740*/  LDCU UR5, c[0x0][0x39c] ;  /* 0x00007380ff0577ac */ /* 0x000ea60008000800 */
[----:B------:R1:W-:Y:S01]  /*20750*/  @P2 STG.E.U16 desc[UR8][R8.64], R27 ;  /* 0x0000001b08002986 */ /* 0x0003e2000c101508 */
[----:B0-----:R-:W-:Y:S01]  /*20760*/  ISETP.LT.AND P2, PT, R13, UR7, !P0 ;  /* 0x000000070d007c0c */ /* 0x001fe2000c741270 */
[----:B------:R-:W4:Y:S02]  /*20770*/  LDCU UR7, c[0x0][0x39c] ;  /* 0x00007380ff0777ac */ /* 0x000f240008000800 */
[----:B------:R-:W4:Y:S04]  /*20780*/  LDL.LU R28, [R1+0xac] ;  /* 0x0000ac00011c7983 */ /* 0x000f280000300800 */
[----:B------:R-:W4:Y:S04]  /*20790*/  LDL.LU R13, [R1+0x8ac] ;  /* 0x0008ac00010d7983 */ /* 0x000f280000300800 */
[----:B------:R-:W4:Y:S01]  /*207a0*/  LDL.LU R12, [R1+0x8a8] ;  /* 0x0008a800010c7983 */ /* 0x000f220000300800 */
[----:B---3--:R-:W-:-:S04]  /*207b0*/  LEA R4, P6, R3, R0, 0x1 ;  /* 0x0000000003047211 */ /* 0x008fc800078c08ff */
[----:B------:R-:W-:Y:S02]  /*207c0*/  LEA.HI.X.SX32 R5, R3, R2, 0x1, P6 ;  /* 0x0000000203057211 */ /* 0x000fe400030f0eff */
[----:B-1----:R-:W-:-:S03]  /*207d0*/  LEA R8, P6, R6, R0, 0x1 ;  /* 0x0000000006087211 */ /* 0x002fc600078c08ff */
[----:B------:R0:W-:Y:S01]  /*207e0*/  @P4 STG.E.U16 desc[UR8][R4.64], R15 ;  /* 0x0000000f04004986 */ /* 0x0001e2000c101508 */
[----:B------:R-:W-:Y:S01]  /*207f0*/  LEA.HI.X.SX32 R9, R6, R2, 0x1, P6 ;  /* 0x0000000206097211 */ /* 0x000fe200030f0eff */
[----:B0-----:R-:W-:-:S04]  /*20800*/  IMAD R5, R20, 0x4, R6 ;  /* 0x0000000414057824 */ /* 0x001fc800078e0206 */
[----:B------:R-:W-:Y:S01]  /*20810*/  IMAD R3, R20, 0x4, R5 ;  /* 0x0000000414037824 */ /* 0x000fe200078e0205 */
[----:B------:R0:W-:Y:S01]  /*20820*/  @P3 STG.E.U16 desc[UR8][R8.64], R23 ;  /* 0x0000001708003986 */ /* 0x0001e2000c101508 */
[----:B------:R-:W-:-:S04]  /*20830*/  LEA R4, P6, R5, R0, 0x1 ;  /* 0x0000000005047211 */ /* 0x000fc800078c08ff */
[----:B------:R-:W-:Y:S02]  /*20840*/  LEA.HI.X.SX32 R5, R5, R2, 0x1, P6 ;  /* 0x0000000205057211 */ /* 0x000fe400030f0eff */
[----:B0-----:R-:W-:-:S04]  /*20850*/  LEA R8, P3, R3, R0, 0x1 ;  /* 0x0000000003087211 */ /* 0x001fc800078608ff */
[----:B------:R-:W-:Y:S02]  /*20860*/  LEA.HI.X.SX32 R9, R3, R2, 0x1, P3 ;  /* 0x0000000203097211 */ /* 0x000fe400018f0eff */
[----:B-----5:R-:W-:Y:S01]  /*20870*/  ISETP.LT.AND P4, PT, R18, UR6, !P0 ;  /* 0x0000000612007c0c */ /* 0x020fe2000c781270 */
[----:B------:R-:W0:Y:S01]  /*20880*/  LDCU UR6, c[0x0][0x39c] ;  /* 0x00007380ff0677ac */ /* 0x000e220008000800 */
[C---:B------:R-:W-:Y:S01]  /*20890*/  IMAD R6, R20.reuse, 0x4, R3 ;  /* 0x0000000414067824 */ /* 0x040fe200078e0203 */
[----:B------:R1:W-:Y:S03]  /*208a0*/  @P5 STG.E.U16 desc[UR8][R4.64], R19 ;  /* 0x0000001304005986 */ /* 0x0003e6000c101508 */
[----:B------:R-:W-:Y:S01]  /*208b0*/  IMAD R3, R20, 0x4, R6 ;  /* 0x0000000414037824 */ /* 0x000fe200078e0206 */
[----:B------:R3:W-:Y:S01]  /*208c0*/  @P2 STG.E.U16 desc[UR8][R8.64], R11 ;  /* 0x0000000b08002986 */ /* 0x0007e2000c101508 */
[----:B-1----:R-:W-:-:S04]  /*208d0*/  LEA R4, P5, R6, R0, 0x1 ;  /* 0x0000000006047211 */ /* 0x002fc800078a08ff */
[----:B------:R-:W-:Y:S02]  /*208e0*/  LEA.HI.X.SX32 R5, R6, R2, 0x1, P5 ;  /* 0x0000000206057211 */ /* 0x000fe400028f0eff */
[----:B---3--:R-:W-:-:S04]  /*208f0*/  LEA R8, P5, R3, R0, 0x1 ;  /* 0x0000000003087211 */ /* 0x008fc800078a08ff */
[----:B------:R-:W-:Y:S02]  /*20900*/  LEA.HI.X.SX32 R9, R3, R2, 0x1, P5 ;  /* 0x0000000203097211 */ /* 0x000fe400028f0eff */
[----:B--2---:R-:W-:Y:S02]  /*20910*/  ISETP.LT.AND P3, PT, R17, UR5, !P0 ;  /* 0x0000000511007c0c */ /* 0x004fe4000c761270 */
[----:B----4-:R-:W-:Y:S01]  /*20920*/  ISETP.LT.AND P6, PT, R16, UR7, !P0 ;  /* 0x0000000710007c0c */ /* 0x010fe2000c7c1270 */
[----:B------:R-:W2:Y:S01]  /*20930*/  LDL.LU R17, [R1+0x8bc] ;  /* 0x0008bc0001117983 */ /* 0x000ea20000300800 */
[----:B0-----:R-:W-:-:S03]  /*20940*/  ISETP.LT.AND P2, PT, R14, UR6, !P0 ;  /* 0x000000060e007c0c */ /* 0x001fc6000c741270 */
[----:B------:R-:W3:Y:S04]  /*20950*/  LDL.LU R16, [R1+0x8b8] ;  /* 0x0008b80001107983 */ /* 0x000ee80000300800 */
[----:B------:R0:W-:Y:S01]  /*20960*/  @P4 STG.E.U16 desc[UR8][R4.64], R28 ;  /* 0x0000001c04004986 */ /* 0x0001e2000c101508 */
[----:B------:R-:W-:Y:S01]  /*20970*/  IMAD R3, R20, 0x4, R3 ;  /* 0x0000000414037824 */ /* 0x000fe200078e0203 */
[----:B------:R-:W-:Y:S01]  /*20980*/  PRMT R10, R7, 0x7632, R10 ;  /* 0x00007632070a7816 */ /* 0x000fe2000000000a */
[----:B------:R-:W3:Y:S01]  /*20990*/  LDCU UR6, c[0x0][0x39c] ;  /* 0x00007380ff0677ac */ /* 0x000ee20008000800 */
[----:B------:R-:W-:Y:S01]  /*209a0*/  ISETP.LT.AND P4, PT, R13, UR10, !P0 ;  /* 0x0000000a0d007c0c */ /* 0x000fe2000c781270 */
[----:B------:R-:W4:Y:S01]  /*209b0*/  LDL.LU R14, [R1+0x8b4] ;  /* 0x0008b400010e7983 */ /* 0x000f220000300800 */
[----:B------:R-:W2:Y:S01]  /*209c0*/  LDCU UR5, c[0x0][0x39c] ;  /* 0x00007380ff0577ac */ /* 0x000ea20008000800 */
[----:B------:R-:W-:-:S02]  /*209d0*/  ISETP.LT.AND P5, PT, R12, UR11, !P0 ;  /* 0x0000000b0c007c0c */ /* 0x000fc4000c7a1270 */
[----:B------:R-:W5:Y:S01]  /*209e0*/  LDL.LU R13, [R1+0x8b0] ;  /* 0x0008b000010d7983 */ /* 0x000f620000300800 */
[----:B------:R-:W-:Y:S01]  /*209f0*/  PRMT R15, R15, 0x7632, R15 ;  /* 0x000076320f0f7816 */ /* 0x000fe2000000000f */
[----:B------:R-:W4:Y:S02]  /*20a00*/  LDCU UR7, c[0x0][0x39c] ;  /* 0x00007380ff0777ac */ /* 0x000f240008000800 */
[----:B------:R-:W4:Y:S01]  /*20a10*/  LDL.LU R12, [R1+0x8a4] ;  /* 0x0008a400010c7983 */ /* 0x000f220000300800 */
[----:B0-----:R-:W-:Y:S01]  /*20a20*/  PRMT R4, R26, 0x7632, R4 ;  /* 0x000076321a047816 */ /* 0x001fe20000000004 */
[----:B------:R-:W0:Y:S04]  /*20a30*/  LDCU UR10, c[0x0][0x39c] ;  /* 0x00007380ff0a77ac */ /* 0x000e280008000800 */
[----:B------:R1:W-:Y:S01]  /*20a40*/  @P3 STG.E.U16 desc[UR8][R8.64], R4 ;  /* 0x0000000408003986 */ /* 0x0003e2000c101508 */
[----:B------:R-:W-:Y:S01]  /*20a50*/  PRMT R23, R23, 0x7632, R23 ;  /* 0x0000763217177816 */ /* 0x000fe20000000017 */
[----:B------:R-:W0:Y:S01]  /*20a60*/  LDCU UR11, c[0x0][0x39c] ;  /* 0x00007380ff0b77ac */ /* 0x000e220008000800 */
[----:B-1----:R-:W-:Y:S01]  /*20a70*/  LEA R4, P3, R3, R0, 0x1 ;  /* 0x0000000003047211 */ /* 0x002fe200078608ff */
[----:B------:R-:W-:-:S03]  /*20a80*/  IMAD R8, R20, 0x4, R3 ;  /* 0x0000000414087824 */ /* 0x000fc600078e0203 */
[----:B------:R-:W-:Y:S01]  /*20a90*/  LEA.HI.X.SX32 R5, R3, R2, 0x1, P3 ;  /* 0x0000000203057211 */ /* 0x000fe200018f0eff */
[----:B------:R-:W-:Y:S01]  /*20aa0*/  IMAD R3, R20, 0x4, R8 ;  /* 0x0000000414037824 */ /* 0x000fe200078e0208 */
[----:B------:R-:W-:-:S03]  /*20ab0*/  LEA R6, P3, R8, R0, 0x1 ;  /* 0x0000000008067211 */ /* 0x000fc600078608ff */
[----:B------:R1:W-:Y:S01]  /*20ac0*/  @P6 STG.E.U16 desc[UR8][R4.64], R10 ;  /* 0x0000000a04006986 */ /* 0x0003e2000c101508 */
[----:B------:R-:W-:Y:S02]  /*20ad0*/  PRMT R9, R27, 0x7632, R9 ;  /* 0x000076321b097816 */ /* 0x000fe40000000009 */
[----:B------:R-:W-:Y:S01]  /*20ae0*/  LEA.HI.X.SX32 R7, R8, R2, 0x1, P3 ;  /* 0x0000000208077211 */ /* 0x000fe200018f0eff */
[----:B------:R-:W-:Y:S01]  /*20af0*/  LDS.128 R24, [R29+UR4+0x800] ;  /* 0x000800041d187984 */ /* 0x000fe20008000c00 */
[----:B-1----:R-:W-:-:S03]  /*20b00*/  LEA R4, P6, R3, R0, 0x1 ;  /* 0x0000000003047211 */ /* 0x002fc600078c08ff */
[----:B------:R-:W5:Y:S01]  /*20b10*/  LDL.LU R10, [R1+0x8c0] ;  /* 0x0008c000010a7983 */ /* 0x000f620000300800 */
[----:B------:R-:W-:Y:S01]  /*20b20*/  LEA.HI.X.SX32 R5, R3, R2, 0x1, P6 ;  /* 0x0000000203057211 */ /* 0x000fe200030f0eff */
[C---:B------:R-:W-:Y:S02]  /*20b30*/  IMAD R3, R20.reuse, 0x4, R3 ;  /* 0x0000000414037824 */ /* 0x040fe400078e0203 */
[----:B------:R1:W-:Y:S04]  /*20b40*/  @P2 STG.E.U16 desc[UR8][R6.64], R9 ;  /* 0x0000000906002986 */ /* 0x0003e8000c101508 */
[----:B------:R0:W-:Y:S01]  /*20b50*/  @P4 STG.E.U16 desc[UR8][R4.64], R15 ;  /* 0x0000000f04004986 */ /* 0x0001e2000c101508 */
[----:B-1----:R-:W-:Y:S01]  /*20b60*/  IMAD R7, R20, 0x4, R3 ;  /* 0x0000000414077824 */ /* 0x002fe200078e0203 */
[----:B0-----:R-:W-:-:S04]  /*20b70*/  LEA R4, P6, R3, R0, 0x1 ;  /* 0x0000000003047211 */ /* 0x001fc800078c08ff */
[----:B------:R-:W-:Y:S02]  /*20b80*/  LEA.HI.X.SX32 R5, R3, R2, 0x1, P6 ;  /* 0x0000000203057211 */ /* 0x000fe400030f0eff */
[----:B------:R-:W-:-:S03]  /*20b90*/  LEA R6, P6, R7, R0, 0x1 ;  /* 0x0000000007067211 */ /* 0x000fc600078c08ff */
[----:B------:R0:W-:Y:S01]  /*20ba0*/  @P5 STG.E.U16 desc[UR8][R4.64], R23 ;  /* 0x0000001704005986 */ /* 0x0001e2000c101508 */
[----:B------:R-:W-:Y:S02]  /*20bb0*/  PRMT R19, R19, 0x7632, R19 ;  /* 0x0000763213137816 */ /* 0x000fe40000000013 */
[----:B------:R-:W-:Y:S02]  /*20bc0*/  PRMT R11, R11, 0x7632, R11 ;  /* 0x000076320b0b7816 */ /* 0x000fe4000000000b */
[----:B0-----:R-:W-:Y:S02]  /*20bd0*/  LOP3.LUT R23, R29, 0x40, RZ, 0x3c, !PT ;  /* 0x000000401d177812 */ /* 0x001fe400078e3cff */
[----:B--2---:R-:W-:Y:S01]  /*20be0*/  ISETP.LT.AND P3, PT, R17, UR5, !P0 ;  /* 0x0000000511007c0c */ /* 0x004fe2000c761270 */
[----:B------:R-:W5:Y:S01]  /*20bf0*/  LDCU UR5, c[0x0][0x39c] ;  /* 0x00007380ff0577ac */ /* 0x000f620008000800 */
[----:B---3--:R-:W-:Y:S01]  /*20c00*/  ISETP.LT.AND P2, PT, R16, UR6, !P0 ;  /* 0x0000000610007c0c */ /* 0x008fe2000c741270 */
[----:B------:R-:W-:Y:S01]  /*20c10*/  IMAD R16, R20, 0x4, R7 ;  /* 0x0000000414107824 */ /* 0x000fe200078e0207 */
[----:B------:R-:W-:Y:S01]  /*20c20*/  LEA.HI.X.SX32 R7, R7, R2, 0x1, P6 ;  /* 0x0000000207077211 */ /* 0x000fe200030f0eff */
[----:B------:R-:W0:Y:S03]  /*20c30*/  LDCU UR6, c[0x0][0x39c] ;  /* 0x00007380ff0677ac */ /* 0x000e260008000800 */
[----:B------:R-:W-:-:S04]  /*20c40*/  LEA R4, P5, R16, R0, 0x1 ;  /* 0x0000000010047211 */ /* 0x000fc800078a08ff */
[----:B------:R-:W-:Y:S01]  /*20c50*/  LEA.HI.X.SX32 R5, R16, R2, 0x1, P5 ;  /* 0x0000000210057211 */ /* 0x000fe200028f0eff */
[----:B------:R-:W-:Y:S04]  /*20c60*/  @P3 STG.E.U16 desc[UR8][R6.64], R19 ;  /* 0x0000001306003986 */ /* 0x000fe8000c101508 */
[----:B------:R-:W-:Y:S04]  /*20c70*/  @P2 STG.E.U16 desc[UR8][R4.64], R11 ;  /* 0x0000000b04002986 */ /* 0x000fe8000c101508 */
[----:B------:R-:W1:Y:S01]  /*20c80*/  LDS.128 R4, [R29+UR4] ;  /* 0x000000041d047984 */ /* 0x000e620008000c00 */
[----:B----4-:R-:W-:Y:S01]  /*20c90*/  ISETP.LT.AND P4, PT, R14, UR7, !P0 ;  /* 0x000000070e007c0c */ /* 0x010fe2000c781270 */
[----:B------:R-:W2:Y:S01]  /*20ca0*/  LDCU UR7, c[0x0][0x39c] ;  /* 0x00007380ff0777ac */ /* 0x000ea20008000800 */
[----:B-----5:R-:W-:-:S02]  /*20cb0*/  ISETP.LT.AND P6, PT, R13, UR5, !P0 ;  /* 0x000000050d007c0c */ /* 0x020fc4000c7c1270 */
[----:B0-----:R-:W-:Y:S01]  /*20cc0*/  ISETP.LT.AND P3, PT, R12, UR6, !P0 ;  /* 0x000000060c007c0c */ /* 0x001fe2000c761270 */
[----:B------:R-:W-:Y:S01]  /*20cd0*/  IMAD R16, R20, 0x4, R16 ;  /* 0x0000000414107824 */ /* 0x000fe200078e0210 */
[----:B------:R-:W-:Y:S01]  /*20ce0*/  LDS.128 R12, [R29+UR4+0x400] ;  /* 0x000400041d0c7984 */ /* 0x000fe20008000c00 */
[----:B------:R-:W-:Y:S01]  /*20cf0*/  PRMT R3, R28, 0x7632, R3 ;  /* 0x000076321c037816 */ /* 0x000fe20000000003 */
[----:B------:R-:W0:Y:S02]  /*20d00*/  LDCU UR5, c[0x0][0x39c] ;  /* 0x00007380ff0577ac */ /* 0x000e240008000800 */
[----:B-1----:R-:W-:Y:S01]  /*20d10*/  STL.64 [R1+0x40], R4 ;  /* 0x0000400401007387 */ /* 0x002fe20000100a00 */
[----:B--2---:R-:W-:Y:S01]  /*20d20*/  ISETP.LT.AND P2, PT, R10, UR7, !P0 ;  /* 0x000000070a007c0c */ /* 0x004fe2000c741270 */
[----:B------:R-:W1:Y:S02]  /*20d30*/  LDCU UR6, c[0x0][0x39c] ;  /* 0x00007380ff0677ac */ /* 0x000e640008000800 */
[----:B------:R-:W-:Y:S01]  /*20d40*/  STL.64 [R1+0x48], R6 ;  /* 0x0000480601007387 */ /* 0x000fe20000100a00 */
[C---:B------:R-:W-:Y:S01]  /*20d50*/  LEA R8, P5, R16.reuse, R0, 0x1 ;  /* 0x0000000010087211 */ /* 0x040fe200078a08ff */
[----:B------:R-:W2:Y:S02]  /*20d60*/  LDCU UR7, c[0x0][0x39c] ;  /* 0x00007380ff0777ac */ /* 0x000ea40008000800 */
[----:B------:R-:W3:Y:S04]  /*20d70*/  LDS.128 R4, [R23+UR4] ;  /* 0x0000000417047984 */ /* 0x000ee80008000c00 */
[----:B---3--:R-:W-:Y:S04]  /*20d80*/  STL [R1+0x9d0], R5 ;  /* 0x0009d00501007387 */ /* 0x008fe80000100800 */
[----:B------:R3:W-:Y:S04]  /*20d90*/  STL.64 [R1+0x9b8], R6 ;  /* 0x0009b80601007387 */ /* 0x0007e80000100a00 */
[----:B------:R-:W-:Y:S04]  /*20da0*/  STL [R1+0x34], R13 ;  /* 0x0000340d01007387 */ /* 0x000fe80000100800 */
[----:B------:R-:W-:Y:S04]  /*20db0*/  STL.64 [R1+0x38], R14 ;  /* 0x0000380e01007387 */ /* 0x000fe80000100a00 */
[----:B---3--:R-:W3:Y:S01]  /*20dc0*/  LDL.LU R6, [R1+0x8d0] ;  /* 0x0008d00001067983 */ /* 0x008ee20000300800 */
[----:B------:R-:W-:Y:S01]  /*20dd0*/  IMAD.MOV.U32 R5, RZ, RZ, R12 ;  /* 0x000000ffff057224 */ /* 0x000fe200078e000c */
[----:B------:R-:W-:Y:S01]  /*20de0*/  LEA.HI.X.SX32 R9, R16, R2, 0x1, P5 ;  /* 0x0000000210097211 */ /* 0x000fe200028f0eff */
[----:B------:R-:W4:Y:S01]  /*20df0*/  LDC R7, c[0x0][0x3b8] ;  /* 0x0000ee00ff077b82 */ /* 0x000f220000000800 */
[----:B------:R-:W-:Y:S04]  /*20e00*/  LDS.128 R12, [R23+UR4+0x800] ;  /* 0x00080004170c7984 */ /* 0x000fe80008000c00 */
[----:B------:R-:W-:Y:S04]  /*20e10*/  @P4 STG.E.U16 desc[UR8][R8.64], R3 ;  /* 0x0000000308004986 */ /* 0x000fe8000c101508 */
[----:B------:R-:W5:Y:S04]  /*20e20*/  LDS.128 R8, [R23+UR4+0x400] ;  /* 0x0004000417087984 */ /* 0x000f680008000c00 */
[----:B---3--:R3:W-:Y:S04]  /*20e30*/  STL [R1+0xa08], R6 ;  /* 0x000a080601007387 */ /* 0x0087e80000100800 */
[----:B---3--:R-:W1:Y:S04]  /*20e40*/  LDL.LU R6, [R1+0x8d4] ;  /* 0x0008d40001067983 */ /* 0x008e680000300800 */
[----:B------:R3:W-:Y:S04]  /*20e50*/  STL [R1+0x9f0], R5 ;  /* 0x0009f00501007387 */ /* 0x0007e80000100800 */
[----:B---3--:R-:W3:Y:S04]  /*20e60*/  LDL.LU R5, [R1+0x8cc] ;  /* 0x0008cc0001057983 */ /* 0x008ee80000300800 */
[----:B---3--:R-:W-:Y:S04]  /*20e70*/  STL.64 [R1+0xa00], R4 ;  /* 0x000a000401007387 */ /* 0x008fe80000100a00 */
[----:B-----5:R3:W-:Y:S04]  /*20e80*/  STL [R1+0x9e0], R9 ;  /* 0x0009e00901007387 */ /* 0x0207e80000100800 */
[----:B---3--:R-:W3:Y:S01]  /*20e90*/  LDL.LU R9, [R1+0x8c8] ;  /* 0x0008c80001097983 */ /* 0x008ee20000300800 */
[----:B----4-:R-:W-:-:S04]  /*20ea0*/  IMAD R16, R7, 0x4, R16 ;  /* 0x0000000407107824 */ /* 0x010fc800078e0210 */
[----:B------:R-:W-:-:S04]  /*20eb0*/  IMAD R20, R7, 0x4, R16 ;  /* 0x0000000407147824 */ /* 0x000fc800078e0210 */
[----:B------:R-:W-:Y:S01]  /*20ec0*/  IMAD R3, R7, 0x4, R20 ;  /* 0x0000000407037824 */ /* 0x000fe200078e0214 */
[----:B------:R-:W-:-:S03]  /*20ed0*/  LEA R4, P4, R16, R0, 0x1 ;  /* 0x0000000010047211 */ /* 0x000fc600078808ff */
[C---:B------:R-:W-:Y:S01]  /*20ee0*/  IMAD R22, R7.reuse, 0x4, R3 ;  /* 0x0000000407167824 */ /* 0x040fe200078e0203 */
[----:B---3--:R-:W-:Y:S04]  /*20ef0*/  STL.64 [R1+0x9f8], R8 ;  /* 0x0009f80801007387 */ /* 0x008fe80000100a00 */
[----:B------:R3:W-:Y:S04]  /*20f00*/  STL.64 [R1+0x9c0], R10 ;  /* 0x0009c00a01007387 */ /* 0x0007e80000100a00 */
[----:B---3--:R-:W0:Y:S04]  /*20f10*/  LDL.LU R11, [R1+0x8c4] ;  /* 0x0008c400010b7983 */ /* 0x008e280000300800 */
[----:B------:R-:W3:Y:S01]  /*20f20*/  LDL.LU R10, [R1+0x40] ;  /* 0x00004000010a7983 */ /* 0x000ee20000300800 */
[----:B------:R-:W-:-:S03]  /*20f30*/  IMAD R21, R7, 0x4, R22 ;  /* 0x0000000407157824 */ /* 0x000fc600078e0216 */
[----:B------:R-:W-:Y:S04]  /*20f40*/  STL.64 [R1+0x9e8], R24 ;  /* 0x0009e81801007387 */ /* 0x000fe80000100a00 */
[----:B------:R4:W-:Y:S01]  /*20f50*/  STL.64 [R1+0x9c8], R26 ;  /* 0x0009c81a01007387 */ /* 0x0009e20000100a00 */
[----:B------:R-:W-:Y:S02]  /*20f60*/  LEA.HI.X.SX32 R5, R16, R2, 0x1, P4 ;  /* 0x0000000210057211 */ /* 0x000fe400020f0eff */
[-C--:B------:R-:W-:Y:S01]  /*20f70*/  LEA R8, P4, R20, R0.reuse, 0x1 ;  /* 0x0000000014087211 */ /* 0x080fe200078808ff */
[----:B------:R5:W0:Y:S01]  /*20f80*/  LDS.128 R16, [R29+UR4+0xc00] ;  /* 0x000c00041d107984 */ /* 0x000a220008000c00 */
[----:B----4-:R-:W-:-:S04]  /*20f90*/  LEA R26, P5, R3, R0, 0x1 ;  /* 0x00000000031a7211 */ /* 0x010fc800078a08ff */
[----:B------:R-:W-:Y:S01]  /*20fa0*/  LEA.HI.X.SX32 R27, R3, R2, 0x1, P5 ;  /* 0x00000002031b7211 */ /* 0x000fe200028f0eff */
[----:B------:R-:W-:Y:S01]  /*20fb0*/  IMAD R3, R7, 0x4, R21 ;  /* 0x0000000407037824 */ /* 0x000fe200078e0215 */
[C---:B------:R-:W-:Y:S01]  /*20fc0*/  LEA R28, P5, R21.reuse, R0, 0x1 ;  /* 0x00000000151c7211 */ /* 0x040fe200078a08ff */
[----:B------:R4:W-:Y:S01]  /*20fd0*/  STL.64 [R1+0x9d8], R14 ;  /* 0x0009d80e01007387 */ /* 0x0009e20000100a00 */
[----:B------:R-:W-:Y:S02]  /*20fe0*/  LEA.HI.X.SX32 R9, R20, R2, 0x1, P4 ;  /* 0x0000000214097211 */ /* 0x000fe400020f0eff */
[C---:B------:R-:W-:Y:S02]  /*20ff0*/  LEA R24, P4, R22.reuse, R0, 0x1 ;  /* 0x0000000016187211 */ /* 0x040fe400078808ff */
[-C--:B-----5:R-:W-:Y:S02]  /*21000*/  LEA.HI.X.SX32 R29, R21, R2.reuse, 0x1, P5 ;  /* 0x00000002151d7211 */ /* 0x0a0fe400028f0eff */
[----:B------:R-:W-:-:S02]  /*21010*/  LEA.HI.X.SX32 R25, R22, R2, 0x1, P4 ;  /* 0x0000000216197211 */ /* 0x000fc400020f0eff */
[----:B------:R-:W5:Y:S01]  /*21020*/  LDS.128 R20, [R23+UR4+0xc00] ;  /* 0x000c000417147984 */ /* 0x000f620008000c00 */
[----:B------:R-:W0:Y:S01]  /*21030*/  LDCU UR4, c[0x0][0x39c] ;  /* 0x00007380ff0477ac */ /* 0x000e220008000800 */
[----:B----4-:R-:W-:-:S04]  /*21040*/  LEA R14, P5, R3, R0, 0x1 ;  /* 0x00000000030e7211 */ /* 0x010fc800078a08ff */
[----:B------:R-:W-:Y:S02]  /*21050*/  LEA.HI.X.SX32 R15, R3, R2, 0x1, P5 ;  /* 0x00000002030f7211 */ /* 0x000fe400028f0eff */
[----:B-1----:R-:W-:Y:S01]  /*21060*/  ISETP.LT.AND P5, PT, R6, UR6, !P0 ;  /* 0x0000000606007c0c */ /* 0x002fe2000c7a1270 */
[----:B------:R-:W1:Y:S01]  /*21070*/  LDCU UR6, c[0x0][0x39c] ;  /* 0x00007380ff0677ac */ /* 0x000e620008000800 */
[----:B0-----:R-:W-:Y:S01]  /*21080*/  ISETP.LT.AND P4, PT, R11, UR5, !P0 ;  /* 0x000000050b007c0c */ /* 0x001fe2000c781270 */
[----:B------:R-:W0:Y:S01]  /*21090*/  LDCU UR5, c[0x0][0x39c] ;  /* 0x00007380ff0577ac */ /* 0x000e220008000800 */
[----:B------:R-:W0:Y:S04]  /*210a0*/  LDL.LU R11, [R1+0x8d8] ;  /* 0x0008d800010b7983 */ /* 0x000e280000300800 */
[----:B------:R-:W2:Y:S04]  /*210b0*/  LDL.LU R6, [R1+0xa08] ;  /* 0x000a080001067983 */ /* 0x000ea80000300800 */
[----:B---3--:R3:W-:Y:S04]  /*210c0*/  @P6 STG.E.U16 desc[UR8][R4.64], R10 ;  /* 0x0000000a04006986 */ /* 0x0087e8000c101508 */
[----:B---3--:R-:W3:Y:S01]  /*210d0*/  LDL.LU.64 R4, [R1+0xa00] ;  /* 0x000a000001047983 */ /* 0x008ee20000300a00 */
[----:B--2---:R-:W-:Y:S01]  /*210e0*/  ISETP.LT.AND P6, PT, R6, UR7, !P0 ;  /* 0x0000000706007c0c */ /* 0x004fe2000c7c1270 */
[----:B------:R-:W2:Y:S02]  /*210f0*/  LDCU UR7, c[0x0][0x39c] ;  /* 0x00007380ff0777ac */ /* 0x000ea40008000800 */
[----:B---3--:R3:W-:Y:S01]  /*21100*/  @P3 STG.E.U16 desc[UR8][R8.64], R4 ;  /* 0x0000000408003986 */ /* 0x0087e2000c101508 */
[----:B------:R-:W-:-:S03]  /*21110*/  ISETP.LT.AND P3, PT, R5, UR10, !P0 ;  /* 0x0000000a05007c0c */ /* 0x000fc6000c761270 */
[----:B---3--:R-:W3:Y:S04]  /*21120*/  LDL.LU.64 R8, [R1+0x9f8] ;  /* 0x0009f80001087983 */ /* 0x008ee80000300a00 */
[----:B------:R-:W4:Y:S04]  /*21130*/  LDL.LU R6, [R1+0x8dc] ;  /* 0x0008dc0001067983 */ /* 0x000f280000300800 */
[----:B------:R-:W2:Y:S04]  /*21140*/  LDL.LU R5, [R1+0x9f0] ;  /* 0x0009f00001057983 */ /* 0x000ea80000300800 */
[----:B--2---:R2:W-:Y:S04]  /*21150*/  @P2 STG.E.U16 desc[UR8][R26.64], R5 ;  /* 0x000000051a002986 */ /* 0x0045e8000c101508 */
[----:B---3--:R3:W-:Y:S04]  /*21160*/  @P4 STG.E.U16 desc[UR8][R24.64], R8 ;  /* 0x0000000818004986 */ /* 0x0087e8000c101508 */
[----:B--2---:R-:W1:Y:S04]  /*21170*/  LDL.LU R26, [R1+0x8e0] ;  /* 0x0008e000011a7983 */ /* 0x004e680000300800 */
[----:B---3--:R-:W2:Y:S01]  /*21180*/  LDL.LU.64 R24, [R1+0x9e8] ;  /* 0x0009e80001187983 */ /* 0x008ea20000300a00 */
[----:B------:R-:W-:Y:S01]  /*21190*/  ISETP.LT.AND P2, PT, R9, UR11, !P0 ;  /* 0x0000000b09007c0c */ /* 0x000fe2000c741270 */
[----:B------:R-:W-:Y:S01]  /*211a0*/  IMAD R9, R7, 0x4, R3 ;  /* 0x0000000407097824 */ /* 0x000fe200078e0203 */
[----:B0-----:R-:W-:Y:S01]  /*211b0*/  ISETP.LT.AND P4, PT, R11, UR5, !P0 ;  /* 0x000000050b007c0c */ /* 0x001fe2000c781270 */
[----:B------:R-:W0:Y:S01]  /*211c0*/  LDCU UR5, c[0x0][0x39c] ;  /* 0x00007380ff0577ac */ /* 0x000e220008000800 */
[----:B------:R-:W0:Y:S01]  /*211d0*/  LDL.LU R11, [R1+0x8e4] ;  /* 0x0008e400010b7983 */ /* 0x000e220000300800 */
[----:B------:R-:W-:-:S03]  /*211e0*/  IMAD R3, R7, 0x4, R9 ;  /* 0x0000000407037824 */ /* 0x000fc600078e0209 */
[----:B--2---:R2:W-:Y:S02]  /*211f0*/  @P5 STG.E.U16 desc[UR8][R28.64], R24 ;  /* 0x000000181c005986 */ /* 0x0045e4000c101508 */
[----:B--2---:R-:W-:-:S04]  /*21200*/  LEA R28, P5, R9, R0, 0x1 ;  /* 0x00000000091c7211 */ /* 0x004fc800078a08ff */
[----:B------:R-:W-:Y:S02]  /*21210*/  LEA.HI.X.SX32 R29, R9, R2, 0x1, P5 ;  /* 0x00000002091d7211 */ /* 0x000fe400028f0eff */
[----:B----4-:R-:W-:Y:S01]  /*21220*/  ISETP.LT.AND P5, PT, R6, UR4, !P0 ;  /* 0x0000000406007c0c */ /* 0x010fe2000c7a1270 */
[----:B------:R-:W2:Y:S01]  /*21230*/  LDCU UR4, c[0x0][0x39c] ;  /* 0x00007380ff0477ac */ /* 0x000ea20008000800 */
[----:B------:R-:W2:Y:S01]  /*21240*/  LDL.LU R6, [R1+0x8e8] ;  /* 0x0008e80001067983 */ /* 0x000ea20000300800 */
[----:B------:R-:W-:-:S03]  /*21250*/  IMAD R9, R7, 0x4, R3 ;  /* 0x0000000407097824 */ /* 0x000fc600078e0203 */
[----:B------:R3:W-:Y:S01]  /*21260*/  @P6 STG.E.U16 desc[UR8][R14.64], R12 ;  /* 0x0000000c0e006986 */ /* 0x0007e2000c101508 */
[----:B------:R-:W-:-:S03]  /*21270*/  PRMT R4, R10, 0x7632, R4 ;  /* 0x000076320a047816 */ /* 0x000fc60000000004 */
[----:B------:R-:W-:Y:S01]  /*21280*/  @P3 STG.E.U16 desc[UR8][R28.64], R16 ;  /* 0x000000101c003986 */ /* 0x000fe2000c101508 */
[----:B-1----:R-:W-:Y:S01]  /*21290*/  ISETP.LT.AND P3, PT, R26, UR6, !P0 ;  /* 0x000000061a007c0c */ /* 0x002fe2000c761270 */
[----:B------:R-:W1:Y:S02]  /*212a0*/  LDCU UR6, c[0x0][0x39c] ;  /* 0x00007380ff0677ac */ /* 0x000e640008000800 */
[----:B------:R-:W1:Y:S01]  /*212b0*/  LDL.LU R10, [R1+0x8ec] ;  /* 0x0008ec00010a7983 */ /* 0x000e620000300800 */
[----:B---3--:R-:W-:-:S04]  /*212c0*/  LEA R14, P6, R3, R0, 0x1 ;  /* 0x00000000030e7211 */ /* 0x008fc800078c08ff */
[----:B------:R-:W-:Y:S02]  /*212d0*/  LEA.HI.X.SX32 R15, R3, R2, 0x1, P6 ;  /* 0x00000002030f7211 */ /* 0x000fe400030f0eff */
[----:B------:R-:W-:-:S04]  /*212e0*/  LEA R26, P6, R9, R0, 0x1 ;  /* 0x00000000091a7211 */ /* 0x000fc800078c08ff */
[----:B------:R-:W-:Y:S01]  /*212f0*/  LEA.HI.X.SX32 R27, R9, R2, 0x1, P6 ;  /* 0x00000002091b7211 */ /* 0x000fe200030f0eff */
[----:B------:R-:W-:Y:S01]  /*21300*/  IMAD R3, R7, 0x4, R9 ;  /* 0x0000000407037824 */ /* 0x000fe200078e0209 */
[----:B-----5:R3:W-:Y:S04]  /*21310*/  @P2 STG.E.U16 desc[UR8][R14.64], R20 ;  /* 0x000000140e002986 */ /* 0x0207e8000c101508 */
[----:B------:R-:W4:Y:S04]  /*21320*/  LDL.LU R9, [R1+0x9e0] ;  /* 0x0009e00001097983 */ /* 0x000f280000300800 */
[----:B------:R5:W-:Y:S04]  /*21330*/  @P4 STG.E.U16 desc[UR8][R26.64], R4 ;  /* 0x000000041a004986 */ /* 0x000be8000c101508 */
[----:B---3--:R-:W3:Y:S01]  /*21340*/  LDL.LU.64 R14, [R1+0x9d8] ;  /* 0x0009d800010e7983 */ /* 0x008ee20000300a00 */
[----:B--2---:R-:W-:Y:S01]  /*21350*/  ISETP.LT.AND P4, PT, R6, UR4, !P0 ;  /* 0x0000000406007c0c */ /* 0x004fe2000c781270 */
[----:B------:R-:W2:Y:S02]  /*21360*/  LDCU UR4, c[0x0][0x39c] ;  /* 0x00007380ff0477ac */ /* 0x000ea40008000800 */
[----:B------:R-:W2:Y:S01]  /*21370*/  LDL.LU R6, [R1+0x8f0] ;  /* 0x0008f00001067983 */ /* 0x000ea20000300800 */
[----:B------:R-:W-:-:S02]  /*21380*/  LEA R28, P6, R3, R0, 0x1 ;  /* 0x00000000031c7211 */ /* 0x000fc400078c08ff */
[----:B0-----:R-:W-:Y:S01]  /*21390*/  ISETP.LT.AND P2, PT, R11, UR5, !P0 ;  /* 0x000000050b007c0c */ /* 0x001fe2000c741270 */
[----:B------:R-:W2:Y:S01]  /*213a0*/  LDCU UR5, c[0x0][0x39c] ;  /* 0x00007380ff0577ac */ /* 0x000ea20008000800 */
[----:B------:R-:W3:Y:S01]  /*213b0*/  LDL.LU R11, [R1+0x8f4] ;  /* 0x0008f400010b7983 */ /* 0x000ee20000300800 */
[----:B------:R-:W-:Y:S01]  /*213c0*/  LEA.HI.X.SX32 R29, R3, R2, 0x1, P6 ;  /* 0x00000002031d7211 */ /* 0x000fe200030f0eff */
[----:B------:R-:W-:Y:S01]  /*213d0*/  IMAD R3, R7, 0x4, R3 ;  /* 0x0000000407037824 */ /* 0x000fe200078e0203 */
[----:B-----5:R-:W-:Y:S02]  /*213e0*/  PRMT R4, R4, 0x7632, R4 ;  /* 0x0000763204047816 */ /* 0x020fe40000000004 */
[----:B-1----:R-:W-:Y:S01]  /*213f0*/  ISETP.LT.AND P6, PT, R10, UR6, !P0 ;  /* 0x000000060a007c0c */ /* 0x002fe2000c7c1270 */
[----:B------:R-:W0:Y:S01]  /*21400*/  LDCU UR6, c[0x0][0x39c] ;  /* 0x00007380ff0677ac */ /* 0x000e220008000800 */
[----:B------:R-:W0:Y:S04]  /*21410*/  LDL.LU R10, [R1+0x8f8] ;  /* 0x0008f800010a7983 */ /* 0x000e280000300800 */
[----:B------:R1:W-:Y:S01]  /*21420*/  @P5 STG.E.U16 desc[UR8][R28.64], R4 ;  /* 0x000000041c005986 */ /* 0x0003e2000c101508 */
[----:B------:R-:W-:-:S03]  /*21430*/  PRMT R8, R5, 0x7632, R8 ;  /* 0x0000763205087816 */ /* 0x000fc60000000008 */
[----:B------:R-:W5:Y:S01]  /*21440*/  LDL.LU R5, [R1+0x9d0] ;  /* 0x0009d00001057983 */ /* 0x000f620000300800 */
[----:B-1----:R-:W-:-:S04]  /*21450*/  LEA R28, P5, R3, R0, 0x1 ;  /* 0x00000000031c7211 */ /* 0x002fc800078a08ff */
[----:B------:R-:W-:Y:S02]  /*21460*/  LEA.HI.X.SX32 R29, R3, R2, 0x1, P5 ;  /* 0x00000002031d7211 */ /* 0x000fe400028f0eff */
[----:B------:R-:W-:-:S03]  /*21470*/  PRMT R12, R8, 0x7632, R12 ;  /* 0x00007632080c7816 */ /* 0x000fc6000000000c */
[----:B------:R1:W-:Y:S01]  /*21480*/  @P3 STG.E.U16 desc[UR8][R28.64], R8 ;  /* 0x000000081c003986 */ /* 0x0003e2000c101508 */
[----:B--2---:R-:W-:Y:S01]  /*21490*/  ISETP.LT.AND P3, PT, R6, UR5, !P0 ;  /* 0x0000000506007c0c */ /* 0x004fe2000c761270 */
[C---:B------:R-:W-:Y:S02]  /*214a0*/  IMAD R4, R7.reuse, 0x4, R3 ;  /* 0x0000000407047824 */ /* 0x040fe400078e0203 */
[----:B------:R-:W2:Y:S01]  /*214b0*/  LDL.LU R6, [R1+0x8fc] ;  /* 0x0008fc0001067983 */ /* 0x000ea20000300800 */
[----:B------:R-:W-:Y:S01]  /*214c0*/  PRMT R24, R24, 0x7632, R24 ;  /* 0x0000763218187816 */ /* 0x000fe20000000018 */
[----:B------:R-:W2:Y:S02]  /*214d0*/  LDCU UR5, c[0x0][0x39c] ;  /* 0x00007380ff0577ac */ /* 0x000ea40008000800 */
[----:B-1----:R-:W4:Y:S01]  /*214e0*/  LDL.LU R8, [R1+0x900] ;  /* 0x0009000001087983 */ /* 0x002f220000300800 */
[----:B------:R-:W-:Y:S01]  /*214f0*/  LEA R26, P5, R4, R0, 0x1 ;  /* 0x00000000041a7211 */ /* 0x000fe200078a08ff */
[----:B------:R-:W-:-:S03]  /*21500*/  IMAD R3, R7, 0x4, R4 ;  /* 0x0000000407037824 */ /* 0x000fc600078e0204 */
[----:B------:R-:W-:Y:S02]  /*21510*/  LEA.HI.X.SX32 R27, R4, R2, 0x1, P5 ;  /* 0x00000002041b7211 */ /* 0x000fe400028f0eff */
[----:B------:R-:W-:Y:S01]  /*21520*/  LEA R28, P5, R3, R0, 0x1 ;  /* 0x00000000031c7211 */ /* 0x000fe200078a08ff */
[----:B------:R-:W-:-:S03]  /*21530*/  IMAD R4, R7, 0x4, R3 ;  /* 0x0000000407047824 */ /* 0x000fc600078e0203 */
[----:B------:R-:W-:Y:S01]  /*21540*/  LEA.HI.X.SX32 R29, R3, R2, 0x1, P5 ;  /* 0x00000002031d7211 */ /* 0x000fe200028f0eff */
[----:B------:R1:W-:Y:S01]  /*21550*/  @P2 STG.E.U16 desc[UR8][R26.64], R12 ;  /* 0x0000000c1a002986 */ /* 0x0003e2000c101508 */
[----:B---3--:R-:W-:Y:S01]  /*21560*/  ISETP.LT.AND P2, PT, R11, UR4, !P0 ;  /* 0x000000040b007c0c */ /* 0x008fe2000c741270 */
[----:B------:R-:W4:Y:S02]  /*21570*/  LDCU UR4, c[0x0][0x39c] ;  /* 0x00007380ff0477ac */ /* 0x000f240008000800 */
[----:B------:R3:W-:Y:S01]  /*21580*/  @P4 STG.E.U16 desc[UR8][R28.64], R24 ;  /* 0x000000181c004986 */ /* 0x0007e2000c101508 */
[----:B------:R-:W-:Y:S01]  /*21590*/  IMAD R3, R7, 0x4, R4 ;  /* 0x0000000407037824 */ /* 0x000fe200078e0204 */
[----:B0-----:R-:W-:Y:S01]  /*215a0*/  ISETP.LT.AND P5, PT, R10, UR6, !P0 ;  /* 0x000000060a007c0c */ /* 0x001fe2000c7a1270 */
[----:B------:R-:W0:Y:S01]  /*215b0*/  LDCU UR6, c[0x0][0x39c] ;  /* 0x00007380ff0677ac */ /* 0x000e220008000800 */
[----:B-1----:R-:W-:Y:S02]  /*215c0*/  PRMT R12, R12, 0x7632, R12 ;  /* 0x000076320c0c7816 */ /* 0x002fe4000000000c */
[----:B---3--:R-:W-:-:S04]  /*215d0*/  LEA R28, P4, R4, R0, 0x1 ;  /* 0x00000000041c7211 */ /* 0x008fc800078808ff */
[----:B------:R-:W-:Y:S01]  /*215e0*/  LEA.HI.X.SX32 R29, R4, R2, 0x1, P4 ;  /* 0x00000002041d7211 */ /* 0x000fe200020f0eff */
[----:B------:R-:W-:Y:S01]  /*215f0*/  IMAD R4, R7, 0x4, R3 ;  /* 0x0000000407047824 */ /* 0x000fe200078e0203 */
[----:B------:R-:W-:-:S03]  /*21600*/  LEA R10, P4, R3, R0, 0x1 ;  /* 0x00000000030a7211 */ /* 0x000fc600078808ff */
[----:B------:R1:W-:Y:S01]  /*21610*/  @P6 STG.E.U16 desc[UR8][R28.64], R12 ;  /* 0x0000000c1c006986 */ /* 0x0003e2000c101508 */
[----:B------:R-:W-:Y:S02]  /*21620*/  PRMT R16, R16, 0x7632, R16 ;  /* 0x0000763210107816 */ /* 0x000fe40000000010 */
[----:B------:R-:W-:Y:S02]  /*21630*/  LEA.HI.X.SX32 R11, R3, R2, 0x1, P4 ;  /* 0x00000002030b7211 */ /* 0x000fe400020f0eff */
[----:B------:R-:W-:Y:S02]  /*21640*/  PRMT R20, R20, 0x7632, R20 ;  /* 0x0000763214147816 */ /* 0x000fe40000000014 */
[C---:B-1----:R-:W-:Y:S01]  /*21650*/  LEA R28, P6, R4.reuse, R0, 0x1 ;  /* 0x00000000041c7211 */ /* 0x042fe200078c08ff */
[----:B------:R-:W3:Y:S03]  /*21660*/  LDL.LU R12, [R1+0x34] ;  /* 0x00003400010c7983 */ /* 0x000ee60000300800 */
[----:B------:R-:W-:Y:S01]  /*21670*/  LEA.HI.X.SX32 R29, R4, R2, 0x1, P6 ;  /* 0x00000002041d7211 */ /* 0x000fe200030f0eff */
[----:B------:R-:W0:Y:S04]  /*21680*/  LDL.LU R7, [R1+0x904] ;  /* 0x0009040001077983 */ /* 0x000e280000300800 */
[----:B------:R1:W-:Y:S04]  /*21690*/  @P3 STG.E.U16 desc[UR8][R10.64], R16 ;  /* 0x000000100a003986 */ /* 0x0003e8000c101508 */
[----:B------:R2:W-:Y:S01]  /*216a0*/  @P2 STG.E.U16 desc[UR8][R28.64], R20 ;  /* 0x000000141c002986 */ /* 0x0005e2000c101508 */
[----:B-1----:R-:W1:Y:S01]  /*216b0*/  LDC R16, c[0x0][0x3b8] ;  /* 0x0000ee00ff107b82 */ /* 0x002e620000000800 */
[----:B--2---:R-:W-:Y:S01]  /*216c0*/  ISETP.LT.AND P4, PT, R6, UR5, !P0 ;  /* 0x0000000506007c0c */ /* 0x004fe2000c781270 */
[----:B------:R-:W2:Y:S01]  /*216d0*/  LDCU UR5, c[0x0][0x39c] ;  /* 0x00007380ff0577ac */ /* 0x000ea20008000800 */
[----:B------:R-:W2:Y:S01]  /*216e0*/  LDL.LU R6, [R1+0x908] ;  /* 0x0009080001067983 */ /* 0x000ea20000300800 */
[----:B----4-:R-:W-:Y:S01]  /*216f0*/  ISETP.LT.AND P3, PT, R8, UR4, !P0 ;  /* 0x0000000408007c0c */ /* 0x010fe2000c761270 */
[----:B-1----:R-:W-:-:S02]  /*21700*/  IMAD R3, R16, 0x4, R4 ;  /* 0x0000000410037824 */ /* 0x002fc400078e0204 */
[----:B------:R-:W4:Y:S01]  /*21710*/  LDL.LU R8, [R1+0x90c] ;  /* 0x00090c0001087983 */ /* 0x000f220000300800 */
[----:B------:R-:W4:Y:S03]  /*21720*/  LDCU UR4, c[0x0][0x39c] ;  /* 0x00007380ff0477ac */ /* 0x000f260008000800 */
[----:B------:R-:W2:Y:S01]  /*21730*/  LDL.LU R20, [R1+0x44] ;  /* 0x0000440001147983 */ /* 0x000ea20000300800 */
[----:B------:R-:W-:-:S04]  /*21740*/  LEA R10, P6, R3, R0, 0x1 ;  /* 0x00000000030a7211 */ /* 0x000fc800078c08ff */
[----:B------:R-:W-:Y:S01]  /*21750*/  LEA.HI.X.SX32 R11, R3, R2, 0x1, P6 ;  /* 0x00000002030b7211 */ /* 0x000fe200030f0eff */
[----:B------:R-:W-:-:S04]  /*21760*/  IMAD R4, R16, 0x4, R3 ;  /* 0x0000000410047824 */ /* 0x000fc800078e0203 */
[----:B------:R-:W-:Y:S01]  /*21770*/  IMAD R3, R16, 0x4, R4 ;  /* 0x0000000410037824 */ /* 0x000fe200078e0204 */
[----:B------:R-:W-:-:S04]  /*21780*/  LEA R28, P6, R4, R0, 0x1 ;  /* 0x00000000041c7211 */ /* 0x000fc800078c08ff */
[----:B------:R-:W-:Y:S02]  /*21790*/  LEA.HI.X.SX32 R29, R4, R2, 0x1, P6 ;  /* 0x00000002041d7211 */ /* 0x000fe400030f0eff */
[----:B0-----:R-:W-:Y:S01]  /*217a0*/  ISETP.LT.AND P2, PT, R7, UR6, !P0 ;  /* 0x0000000607007c0c */ /* 0x001fe2000c741270 */
[----:B------:R-:W0:Y:S01]  /*217b0*/  LDCU UR6, c[0x0][0x39c] ;  /* 0x00007380ff0677ac */ /* 0x000e220008000800 */
[----:B------:R-:W0:Y:S04]  /*217c0*/  LDL.LU R7, [R1+0x910] ;  /* 0x0009100001077983 */ /* 0x000e280000300800 */
[----:B--2---:R1:W-:Y:S01]  /*217d0*/  @P5 STG.E.U16 desc[UR8][R10.64], R20 ;  /* 0x000000140a005986 */ /* 0x0043e2000c101508 */
[----:B------:R-:W-:Y:S01]  /*217e0*/  ISETP.LT.AND P5, PT, R6, UR5, !P0 ;  /* 0x0000000506007c0c */ /* 0x000fe2000c7a1270 */
[----:B------:R-:W2:Y:S02]  /*217f0*/  LDCU UR5, c[0x0][0x39c] ;  /* 0x00007380ff0577ac */ /* 0x000ea40008000800 */
[----:B------:R-:W2:Y:S01]  /*21800*/  LDL.LU R6, [R1+0x914] ;  /* 0x0009140001067983 */ /* 0x000ea20000300800 */
[----:B-1----:R-:W-:-:S04]  /*21810*/  LEA R10, P6, R3, R0, 0x1 ;  /* 0x00000000030a7211 */ /* 0x002fc800078c08ff */
[----:B------:R-:W-:Y:S01]  /*21820*/  LEA.HI.X.SX32 R11, R3, R2, 0x1, P6 ;  /* 0x00000002030b7211 */ /* 0x000fe200030f0eff */
[----:B-----5:R-:W-:Y:S04]  /*21830*/  @P4 STG.E.U16 desc[UR8][R28.64], R5 ;  /* 0x000000051c004986 */ /* 0x020fe8000c101508 */
[----:B---3--:R1:W-:Y:S04]  /*21840*/  @P3 STG.E.U16 desc[UR8][R10.64], R12 ;  /* 0x0000000c0a003986 */ /* 0x0083e8000c101508 */
[----:B-1----:R-:W3:Y:S01]  /*21850*/  LDL.LU R10, [R1+0x918] ;  /* 0x00091800010a7983 */ /* 0x002ee20000300800 */
[----:B------:R-:W-:-:S05]  /*21860*/  IMAD R4, R16, 0x4, R3 ;  /* 0x0000000410047824 */ /* 0x000fca00078e0203 */
[----:B------:R-:W-:-:S04]  /*21870*/  LEA R28, P6, R4, R0, 0x1 ;  /* 0x00000000041c7211 */ /* 0x000fc800078c08ff */
[----:B------:R-:W-:-:S05]  /*21880*/  LEA.HI.X.SX32 R29, R4, R2, 0x1, P6 ;  /* 0x00000002041d7211 */ /* 0x000fca00030f0eff */
[----:B------:R1:W-:Y:S01]  /*21890*/  @P2 STG.E.U16 desc[UR8][R28.64], R9 ;  /* 0x000000091c002986 */ /* 0x0003e2000c101508 */
[----:B0-----:R-:W-:Y:S01]  /*218a0*/  ISETP.LT.AND P3, PT, R7, UR6, !P0 ;  /* 0x0000000607007c0c */ /* 0x001fe2000c761270 */
[----:B------:R-:W0:Y:S02]  /*218b0*/  LDCU UR6, c[0x0][0x39c] ;  /* 0x00007380ff0677ac */ /* 0x000e240008000800 */
[----:B------:R-:W0:Y:S01]  /*218c0*/  LDL.LU R7, [R1+0x91c] ;  /* 0x00091c0001077983 */ /* 0x000e220000300800 */
[----:B----4-:R-:W-:Y:S01]  /*218d0*/  ISETP.LT.AND P4, PT, R8, UR4, !P0 ;  /* 0x0000000408007c0c */ /* 0x010fe2000c781270 */
[----:B------:R-:W3:Y:S01]  /*218e0*/  LDCU UR4, c[0x0][0x39c] ;  /* 0x00007380ff0477ac */ /* 0x000ee20008000800 */
[----:B------:R-:W-:-:S04]  /*218f0*/  IMAD R8, R16, 0x4, R4 ;  /* 0x0000000410087824 */ /* 0x000fc800078e0204 */
[----:B------:R-:W-:Y:S01]  /*21900*/  IMAD R3, R16, 0x4, R8 ;  /* 0x0000000410037824 */ /* 0x000fe200078e0208 */
[----:B------:R-:W-:-:S04]  /*21910*/  LEA R26, P6, R8, R0, 0x1 ;  /* 0x00000000081a7211 */ /* 0x000fc800078c08ff */
[----:B------:R-:W-:Y:S01]  /*21920*/  LEA.HI.X.SX32 R27, R8, R2, 0x1, P6 ;  /* 0x00000002081b7211 */ /* 0x000fe200030f0eff */
[----:B------:R-:W-:Y:S01]  /*21930*/  IMAD R4, R16, 0x4, R3 ;  /* 0x0000000410047824 */ /* 0x000fe200078e0203 */
[----:B-1----:R-:W-:-:S03]  /*21940*/  LEA R28, P6, R3, R0, 0x1 ;  /* 0x00000000031c7211 */ /* 0x002fc600078c08ff */
[----:B------:R1:W-:Y:S01]  /*21950*/  @P5 STG.E.U16 desc[UR8][R26.64], R25 ;  /* 0x000000191a005986 */ /* 0x0003e2000c101508 */
[----:B------:R-:W-:Y:S02]  /*21960*/  LEA.HI.X.SX32 R29, R3, R2, 0x1, P6 ;  /* 0x00000002031d7211 */ /* 0x000fe400030f0eff */
[----:B------:R-:W-:-:S03]  /*21970*/  PRMT R5, R20, 0x7632, R5 ;  /* 0x0000763214057816 */ /* 0x000fc60000000005 */
[----:B------:R-:W-:Y:S01]  /*21980*/  @P4 STG.E.U16 desc[UR8][R28.64], R13 ;  /* 0x0000000d1c004986 */ /* 0x000fe2000c101508 */
[----:B--2---:R-:W-:Y:S01]  /*21990*/  ISETP.LT.AND P2, PT, R6, UR5, !P0 ;  /* 0x0000000506007c0c */ /* 0x004fe2000c741270 */
[----:B------:R-:W2:Y:S02]  /*219a0*/  LDCU UR5, c[0x0][0x39c] ;  /* 0x00007380ff0577ac */ /* 0x000ea40008000800 */
[----:B------:R-:W2:Y:S04]  /*219b0*/  LDL.LU R6, [R1+0x920] ;  /* 0x0009200001067983 */ /* 0x000ea80000300800 */
[----:B-1----:R-:W4:Y:S04]  /*219c0*/  LDL.LU.64 R26, [R1+0x9c8] ;  /* 0x0009c800011a7983 */ /* 0x002f280000300a00 */
[----:B------:R-:W5:Y:S01]  /*219d0*/  LDL.LU R24, [R1+0x924] ;  /* 0x0009240001187983 */ /* 0x000f620000300800 */
[----:B---3--:R-:W-:Y:S01]  /*219e0*/  ISETP.LT.AND P5, PT, R10, UR4, !P0 ;  /* 0x000000040a007c0c */ /* 0x008fe2000c7a1270 */
[----:B------:R-:W-:Y:S01]  /*219f0*/  IMAD R8, R16, 0x4, R4 ;  /* 0x0000000410087824 */ /* 0x000fe200078e0204 */
[C---:B------:R-:W-:Y:S01]  /*21a00*/  LEA R10, P6, R4.reuse, R0, 0x1 ;  /* 0x00000000040a7211 */ /* 0x040fe200078c08ff */
[----:B------:R-:W1:Y:S03]  /*21a10*/  LDCU UR4, c[0x0][0x39c] ;  /* 0x00007380ff0477ac */ /* 0x000e660008000800 */
[----:B------:R-:W-:-:S05]  /*21a20*/  LEA.HI.X.SX32 R11, R4, R2, 0x1, P6 ;  /* 0x00000002040b7211 */ /* 0x000fca00030f0eff */
[----:B------:R3:W-:Y:S04]  /*21a30*/  @P3 STG.E.U16 desc[UR8][R10.64], R17 ;  /* 0x000000110a003986 */ /* 0x0007e8000c101508 */
[----:B---3--:R-:W3:Y:S04]  /*21a40*/  LDL.LU.64 R10, [R1+0x9c0] ;  /* 0x0009c000010a7983 */ /* 0x008ee80000300a00 */
[----:B------:R-:W3:Y:S01]  /*21a50*/  LDL.LU R20, [R1+0x92c] ;  /* 0x00092c0001147983 */ /* 0x000ee20000300800 */
[----:B------:R-:W-:Y:S01]  /*21a60*/  IMAD R3, R16, 0x4, R8 ;  /* 0x0000000410037824 */ /* 0x000fe200078e0208 */
[----:B------:R-:W-:-:S04]  /*21a70*/  LEA R28, P6, R8, R0, 0x1 ;  /* 0x00000000081c7211 */ /* 0x000fc800078c08ff */
[----:B------:R-:W-:Y:S01]  /*21a80*/  LEA.HI.X.SX32 R29, R8, R2, 0x1, P6 ;  /* 0x00000002081d7211 */ /* 0x000fe200030f0eff */
[----:B------:R-:W-:Y:S01]  /*21a90*/  IMAD R4, R16, 0x4, R3 ;  /* 0x0000000410047824 */ /* 0x000fe200078e0203 */
[----:B0-----:R-:W-:Y:S01]  /*21aa0*/  ISETP.LT.AND P4, PT, R7, UR6, !P0 ;  /* 0x0000000607007c0c */ /* 0x001fe2000c781270 */
[----:B------:R-:W5:Y:S02]  /*21ab0*/  LDCU UR6, c[0x0][0x39c] ;  /* 0x00007380ff0677ac */ /* 0x000f640008000800 */
[----:B------:R0:W-:Y:S01]  /*21ac0*/  @P2 STG.E.U16 desc[UR8][R28.64], R21 ;  /* 0x000000151c002986 */ /* 0x0001e2000c101508 */
[----:B--2---:R-:W-:Y:S01]  /*21ad0*/  ISETP.LT.AND P3, PT, R6, UR5, !P0 ;  /* 0x0000000506007c0c */ /* 0x004fe2000c761270 */
[----:B------:R-:W3:Y:S01]  /*21ae0*/  LDCU UR5, c[0x0][0x39c] ;  /* 0x00007380ff0577ac */ /* 0x000ee20008000800 */
[----:B------:R-:W-:-:S04]  /*21af0*/  LEA R6, P6, R3, R0, 0x1 ;  /* 0x0000000003067211 */ /* 0x000fc800078c08ff */
[----:B------:R-:W-:Y:S02]  /*21b00*/  LEA.HI.X.SX32 R7, R3, R2, 0x1, P6 ;  /* 0x0000000203077211 */ /* 0x000fe400030f0eff */
[----:B------:R-:W1:Y:S01]  /*21b10*/  LDL.LU R3, [R1+0x928] ;  /* 0x0009280001037983 */ /* 0x000e620000300800 */
[----:B0-----:R-:W-:-:S03]  /*21b20*/  LEA R28, P6, R4, R0, 0x1 ;  /* 0x00000000041c7211 */ /* 0x001fc600078c08ff */
[----:B------:R0:W-:Y:S01]  /*21b30*/  @P5 STG.E.U16 desc[UR8][R6.64], R5 ;  /* 0x0000000506005986 */ /* 0x0001e2000c101508 */
[----:B------:R-:W-:Y:S02]  /*21b40*/  LEA.HI.X.SX32 R29, R4, R2, 0x1, P6 ;  /* 0x00000002041d7211 */ /* 0x000fe400030f0eff */
[----:B-----5:R-:W-:Y:S01]  /*21b50*/  ISETP.LT.AND P5, PT, R24, UR6, !P0 ;  /* 0x0000000618007c0c */ /* 0x020fe2000c7a1270 */
[----:B0-----:R-:W2:Y:S01]  /*21b60*/  LDL.LU.64 R6, [R1+0x9b8] ;  /* 0x0009b80001067983 */ /* 0x001ea20000300a00 */
[----:B------:R-:W-:Y:S01]  /*21b70*/  PRMT R5, R5, 0x7632, R5 ;  /* 0x0000763205057816 */ /* 0x000fe20000000005 */
[----:B------:R-:W-:Y:S01]  /*21b80*/  IMAD R4, R16, 0x4, R4 ;  /* 0x0000000410047824 */ /* 0x000fe200078e0204 */
[----:B------:R-:W-:Y:S01]  /*21b90*/  PRMT R8, R12, 0x7632, R8 ;  /* 0x000076320c087816 */ /* 0x000fe20000000008 */
[----:B------:R-:W5:Y:S01]  /*21ba0*/  LDL.LU R24, [R1+0x938] ;  /* 0x0009380001187983 */ /* 0x000f620000300800 */
[----:B------:R-:W-:Y:S01]  /*21bb0*/  PRMT R9, R9, 0x7632, R9 ;  /* 0x0000763209097816 */ /* 0x000fe20000000009 */
[----:B------:R-:W5:Y:S01]  /*21bc0*/  LDCU UR6, c[0x0][0x39c] ;  /* 0x00007380ff0677ac */ /* 0x000f620008000800 */
[----:B---3--:R-:W-:Y:S01]  /*21bd0*/  ISETP.LT.AND P6, PT, R20, UR5, !P0 ;  /* 0x0000000514007c0c */ /* 0x008fe2000c7c1270 */
[----:B------:R0:W-:Y:S01]  /*21be0*/  @P4 STG.E.U16 desc[UR8][R28.64], R5 ;  /* 0x000000051c004986 */ /* 0x0001e2000c101508 */
[----:B------:R-:W3:Y:S03]  /*21bf0*/  LDCU UR5, c[0x0][0x39c] ;  /* 0x00007380ff0577ac */ /* 0x000ee60008000800 */
[----:B------:R-:W3:Y:S01]  /*21c00*/  LDL.LU R20, [R1+0x934] ;  /* 0x0009340001147983 */ /* 0x000ee20000300800 */
[----:B0-----:R-:W-:-:S04]  /*21c10*/  LEA R28, P4, R4, R0, 0x1 ;  /* 0x00000000041c7211 */ /* 0x001fc800078808ff */
[----:B------:R-:W-:-:S05]  /*21c20*/  LEA.HI.X.SX32 R29, R4, R2, 0x1, P4 ;  /* 0x00000002041d7211 */ /* 0x000fca00020f0eff */
[----:B------:R0:W-:Y:S01]  /*21c30*/  @P3 STG.E.U16 desc[UR8][R28.64], R8 ;  /* 0x000000081c003986 */ /* 0x0001e2000c101508 */
[----:B-1----:R-:W-:Y:S01]  /*21c40*/  ISETP.LT.AND P2, PT, R3, UR4, !P0 ;  /* 0x0000000403007c0c */ /* 0x002fe2000c741270 */
[C---:B------:R-:W-:Y:S01]  /*21c50*/  IMAD R3, R16.reuse, 0x4, R4 ;  /* 0x0000000410037824 */ /* 0x040fe200078e0204 */
[----:B------:R-:W1:Y:S04]  /*21c60*/  LDCU UR4, c[0x0][0x39c] ;  /* 0x00007380ff0477ac */ /* 0x000e680008000800 */
[----:B------:R-:W-:Y:S01]  /*21c70*/  LEA R4, P4, R3, R0, 0x1 ;  /* 0x0000000003047211 */ /* 0x000fe200078808ff */
[----:B------:R-:W-:-:S03]  /*21c80*/  IMAD R12, R16, 0x4, R3 ;  /* 0x00000004100c7824 */ /* 0x000fc600078e0203 */
[----:B------:R-:W-:Y:S02]  /*21c90*/  LEA.HI.X.SX32 R5, R3, R2, 0x1, P4 ;  /* 0x0000000203057211 */ /* 0x000fe400020f0eff */
[----:B------:R-:W1:Y:S01]  /*21ca0*/  LDL.LU R3, [R1+0x930] ;  /* 0x0009300001037983 */ /* 0x000e620000300800 */
[----:B0-----:R-:W-:-:S03]  /*21cb0*/  LEA R8, P3, R12, R0, 0x1 ;  /* 0x000000000c087211 */ /* 0x001fc600078608ff */
[----:B------:R0:W-:Y:S02]  /*21cc0*/  @P2 STG.E.U16 desc[UR8][R4.64], R9 ;  /* 0x0000000904002986 */ /* 0x0001e4000c101508 */
[----:B0-----:R-:W-:Y:S02]  /*21cd0*/  LEA.HI.X.SX32 R9, R12, R2, 0x1, P3 ;  /* 0x000000020c097211 */ /* 0x001fe400018f0eff */
[----:B---3--:R-:W-:Y:S01]  /*21ce0*/  ISETP.LT.AND P3, PT, R20, UR5, !P0 ;  /* 0x0000000514007c0c */ /* 0x008fe2000c761270 */
[----:B------:R-:W-:Y:S01]  /*21cf0*/  IMAD R12, R16, 0x4, R12 ;  /* 0x00000004100c7824 */ /* 0x000fe200078e020c */
[----:B------:R-:W3:Y:S01]  /*21d00*/  LDL.LU R20, [R1+0x93c] ;  /* 0x00093c0001147983 */ /* 0x000ee20000300800 */
[----:B------:R-:W-:Y:S01]  /*21d10*/  PRMT R25, R25, 0x7632, R25 ;  /* 0x0000763219197816 */ /* 0x000fe20000000019 */
[----:B------:R-:W0:Y:S01]  /*21d20*/  LDCU UR5, c[0x0][0x39c] ;  /* 0x00007380ff0577ac */ /* 0x000e220008000800 */
[----:B-----5:R-:W-:Y:S01]  /*21d30*/  ISETP.LT.AND P2, PT, R24, UR6, !P0 ;  /* 0x0000000618007c0c */ /* 0x020fe2000c741270 */
[----:B------:R-:W5:Y:S01]  /*21d40*/  LDL.LU R28, [R1+0x948] ;  /* 0x00094800011c7983 */ /* 0x000f620000300800 */
[----:B------:R-:W-:Y:S01]  /*21d50*/  PRMT R13, R13, 0x7632, R13 ;  /* 0x000076320d0d7816 */ /* 0x000fe2000000000d */
[----:B------:R-:W5:Y:S02]  /*21d60*/  LDCU UR6, c[0x0][0x39c] ;  /* 0x00007380ff0677ac */ /* 0x000f640008000800 */
[----:B------:R0:W-:Y:S01]  /*21d70*/  @P5 STG.E.U16 desc[UR8][R8.64], R25 ;  /* 0x0000001908005986 */ /* 0x0001e2000c101508 */
[----:B------:R-:W-:-:S03]  /*21d80*/  LEA R4, P5, R12, R0, 0x1 ;  /* 0x000000000c047211 */ /* 0x000fc600078a08ff */
[----:B------:R-:W2:Y:S01]  /*21d90*/  LDL.LU R29, [R1+0x48] ;  /* 0x00004800011d7983 */ /* 0x000ea20000300800 */
[----:B------:R-:W-:-:S03]  /*21da0*/  LEA.HI.X.SX32 R5, R12, R2, 0x1, P5 ;  /* 0x000000020c057211 */ /* 0x000fc600028f0eff */
[----:B------:R-:W2:Y:S04]  /*21db0*/  LDL.LU R24, [R1+0x38] ;  /* 0x0000380001187983 */ /* 0x000ea80000300800 */
[----:B0-----:R-:W2:Y:S01]  /*21dc0*/  LDL.LU R25, [R1+0x944] ;  /* 0x0009440001197983 */ /* 0x001ea20000300800 */
[----:B------:R-:W-:-:S03]  /*21dd0*/  PRMT R17, R17, 0x7632, R17 ;  /* 0x0000763211117816 */ /* 0x000fc60000000011 */
[----:B------:R-:W-:Y:S01]  /*21de0*/  @P6 STG.E.U16 desc[UR8][R4.64], R13 ;  /* 0x0000000d04006986 */ /* 0x000fe2000c101508 */
[----:B-1----:R-:W-:Y:S01]  /*21df0*/  ISETP.LT.AND P4, PT, R3, UR4, !P0 ;  /* 0x0000000403007c0c */ /* 0x002fe2000c781270 */
[----:B------:R-:W3:Y:S01]  /*21e00*/  LDCU UR4, c[0x0][0x39c] ;  /* 0x00007380ff0477ac */ /* 0x000ee20008000800 */
[----:B------:R-:W-:-:S05]  /*21e10*/  IMAD R3, R16, 0x4, R12 ;  /* 0x0000000410037824 */ /* 0x000fca00078e020c */
[----:B------:R-:W-:-:S04]  /*21e20*/  LEA R8, P5, R3, R0, 0x1 ;  /* 0x0000000003087211 */ /* 0x000fc800078a08ff */
[----:B------:R-:W-:-:S05]  /*21e30*/  LEA.HI.X.SX32 R9, R3, R2, 0x1, P5 ;  /* 0x0000000203097211 */ /* 0x000fca00028f0eff */
[----:B------:R0:W-:Y:S01]  /*21e40*/  @P4 STG.E.U16 desc[UR8][R8.64], R17 ;  /* 0x0000001108004986 */ /* 0x0001e2000c101508 */
[----:B---3--:R-:W-:Y:S01]  /*21e50*/  ISETP.LT.AND P5, PT, R20, UR4, !P0 ;  /* 0x0000000414007c0c */ /* 0x008fe2000c7a1270 */
[----:B------:R-:W-:Y:S02]  /*21e60*/  IMAD R12, R16, 0x4, R3 ;  /* 0x00000004100c7824 */ /* 0x000fe400078e0203 */
[----:B------:R-:W3:Y:S01]  /*21e70*/  LDL.LU R20, [R1+0x94c] ;  /* 0x00094c0001147983 */ /* 0x000ee20000300800 */
[----:B------:R-:W3:Y:S03]  /*21e80*/  LDCU UR4, c[0x0][0x39c] ;  /* 0x00007380ff0477ac */ /* 0x000ee60008000800 */
[----:B0-----:R-:W4:Y:S01]  /*21e90*/  LDL.LU R17, [R1+0x950] ;  /* 0x0009500001117983 */ /* 0x001f220000300800 */
[----:B------:R-:W-:-:S03]  /*21ea0*/  LEA R4, P6, R12, R0, 0x1 ;  /* 0x000000000c047211 */ /* 0x000fc600078c08ff */
[----:B------:R-:W5:Y:S01]  /*21eb0*/  LDL.LU R13, [R1+0x954] ;  /* 0x00095400010d7983 */ /* 0x000f620000300800 */
[----:B------:R-:W-:Y:S01]  /*21ec0*/  IMAD R3, R16, 0x4, R12 ;  /* 0x0000000410037824 */ /* 0x000fe200078e020c */
[----:B------:R-:W-:Y:S02]  /*21ed0*/  LEA.HI.X.SX32 R5, R12, R2, 0x1, P6 ;  /* 0x000000020c057211 */ /* 0x000fe400030f0eff */
[----:B------:R-:W-:Y:S02]  /*21ee0*/  PRMT R21, R21, 0x7632, R21 ;  /* 0x0000763215157816 */ /* 0x000fe40000000015 */
[----:B------:R-:W-:-:S03]  /*21ef0*/  LEA R8, P6, R3, R0, 0x1 ;  /* 0x0000000003087211 */ /* 0x000fc600078c08ff */
[----:B------:R0:W-:Y:S01]  /*21f00*/  @P2 STG.E.U16 desc[UR8][R4.64], R21 ;  /* 0x0000001504002986 */ /* 0x0001e2000c101508 */
[----:B------:R-:W-:Y:S02]  /*21f10*/  LEA.HI.X.SX32 R9, R3, R2, 0x1, P6 ;  /* 0x0000000203097211 */ /* 0x000fe400030f0eff */
[----:B--2---:R-:W-:Y:S01]  /*21f20*/  ISETP.LT.AND P4, PT, R25, UR5, !P0 ;  /* 0x0000000519007c0c */ /* 0x004fe2000c781270 */
[----:B------:R-:W4:Y:S02]  /*21f30*/  LDCU UR5, c[0x0][0x39c] ;  /* 0x00007380ff0577ac */ /* 0x000f240008000800 */
[----:B------:R1:W-:Y:S04]  /*21f40*/  @P3 STG.E.U16 desc[UR8][R8.64], R29 ;  /* 0x0000001d08003986 */ /* 0x0003e8000c101508 */
[----:B0-----:R-:W2:Y:S01]  /*21f50*/  LDL.LU R21, [R1+0x95c] ;  /* 0x00095c0001157983 */ /* 0x001ea20000300800 */
[----:B------:R-:W-:-:S05]  /*21f60*/  IMAD R5, R16, 0x4, R3 ;  /* 0x0000000410057824 */ /* 0x000fca00078e0203 */
[----:B------:R-:W-:Y:S01]  /*21f70*/  LEA R4, P6, R5, R0, 0x1 ;  /* 0x0000000005047211 */ /* 0x000fe200078c08ff */
[----:B------:R-:W-:-:S03]  /*21f80*/  IMAD R3, R16, 0x4, R5 ;  /* 0x0000000410037824 */ /* 0x000fc600078e0205 */
[----:B------:R-:W-:-:S05]  /*21f90*/  LEA.HI.X.SX32 R5, R5, R2, 0x1, P6 ;  /* 0x0000000205057211 */ /* 0x000fca00030f0eff */
[----:B------:R0:W-:Y:S01]  /*21fa0*/  @P5 STG.E.U16 desc[UR8][R4.64], R6 ;  /* 0x0000000604005986 */ /* 0x0001e2000c101508 */
[----:B---3--:R-:W-:Y:S01]  /*21fb0*/  ISETP.LT.AND P3, PT, R20, UR4, !P0 ;  /* 0x0000000414007c0c */ /* 0x008fe2000c761270 */
[----:B------:R-:W2:Y:S02]  /*21fc0*/  LDCU UR4, c[0x0][0x39c] ;  /* 0x00007380ff0477ac */ /* 0x000ea40008000800 */
[----:B------:R-:W3:Y:S01]  /*21fd0*/  LDL.LU R20, [R1+0x958] ;  /* 0x0009580001147983 */ /* 0x000ee20000300800 */
[----:B----4-:R-:W-:Y:S02]  /*21fe0*/  ISETP.LT.AND P5, PT, R17, UR5, !P0 ;  /* 0x0000000511007c0c */ /* 0x010fe4000c7a1270 */
[----:B-----5:R-:W-:Y:S01]  /*21ff0*/  ISETP.LT.AND P2, PT, R28, UR6, !P0 ;  /* 0x000000061c007c0c */ /* 0x020fe2000c741270 */
[----:B------:R-:W4:Y:S01]  /*22000*/  LDL.LU R17, [R1+0x960] ;  /* 0x0009600001117983 */ /* 0x000f220000300800 */
[----:B------:R-:W5:Y:S01]  /*22010*/  LDCU UR6, c[0x0][0x39c] ;  /* 0x00007380ff0677ac */ /* 0x000f620008000800 */
[C---:B-1----:R-:W-:Y:S01]  /*22020*/  LEA R8, P6, R3.reuse, R0, 0x1 ;  /* 0x0000000003087211 */ /* 0x042fe200078c08ff */
[C---:B------:R-:W-:Y:S01]  /*22030*/  IMAD R12, R16.reuse, 0x4, R3 ;  /* 0x00000004100c7824 */ /* 0x040fe200078e0203 */
[----:B------:R-:W3:Y:S02]  /*22040*/  LDCU UR5, c[0x0][0x39c] ;  /* 0x00007380ff0577ac */ /* 0x000ee40008000800 */
[----:B------:R-:W-:Y:S01]  /*22050*/  LEA.HI.X.SX32 R9, R3, R2, 0x1, P6 ;  /* 0x0000000203097211 */ /* 0x000fe200030f0eff */
[----:B------:R-:W-:Y:S01]  /*22060*/  IMAD R3, R16, 0x4, R12 ;  /* 0x0000000410037824 */ /* 0x000fe200078e020c */
[----:B0-----:R-:W-:-:S03]  /*22070*/  LEA R4, P6, R12, R0, 0x1 ;  /* 0x000000000c047211 */ /* 0x001fc600078c08ff */
[----:B------:R0:W-:Y:S01]  /*22080*/  @P4 STG.E.U16 desc[UR8][R8.64], R24 ;  /* 0x0000001808004986 */ /* 0x0001e2000c101508 */
[----:B------:R-:W-:Y:S01]  /*22090*/  LEA.HI.X.SX32 R5, R12, R2, 0x1, P6 ;  /* 0x000000020c057211 */ /* 0x000fe200030f0eff */
[C---:B------:R-:W-:Y:S01]  /*220a0*/  IMAD R12, R16.reuse, 0x4, R3 ;  /* 0x00000004100c7824 */ /* 0x040fe200078e0203 */
[----:B-----5:R-:W-:Y:S02]  /*220b0*/  ISETP.LT.AND P4, PT, R13, UR6, !P0 ;  /* 0x000000060d007c0c */ /* 0x020fe4000c781270 */
[C---:B0-----:R-:W-:Y:S01]  /*220c0*/  LEA R8, P6, R3.reuse, R0, 0x1 ;  /* 0x0000000003087211 */ /* 0x041fe200078c08ff */
[----:B------:R-:W5:Y:S01]  /*220d0*/  LDL.LU R13, [R1+0x96c] ;  /* 0x00096c00010d7983 */ /* 0x000f620000300800 */
[----:B------:R-:W4:Y:S02]  /*220e0*/  LDCU UR6, c[0x0][0x39c] ;  /* 0x00007380ff0677ac */ /* 0x000f240008000800 */
[----:B------:R-:W-:Y:S01]  /*220f0*/  LEA.HI.X.SX32 R9, R3, R2, 0x1, P6 ;  /* 0x0000000203097211 */ /* 0x000fe200030f0eff */
[----:B------:R0:W-:Y:S01]  /*22100*/  @P2 STG.E.U16 desc[UR8][R4.64], R10 ;  /* 0x0000000a04002986 */ /* 0x0001e2000c101508 */
[----:B--2---:R-:W-:Y:S01]  /*22110*/  ISETP.LT.AND P2, PT, R21, UR4, !P0 ;  /* 0x0000000415007c0c */ /* 0x004fe2000c741270 */
[----:B------:R-:W-:Y:S01]  /*22120*/  IMAD R3, R16, 0x4, R12 ;  /* 0x0000000410037824 */ /* 0x000fe200078e020c */
[----:B------:R-:W5:Y:S01]  /*22130*/  LDCU UR4, c[0x0][0x39c] ;  /* 0x00007380ff0477ac */ /* 0x000f620008000800 */
[----:B------:R-:W2:Y:S01]  /*22140*/  LDL.LU R21, [R1+0x968] ;  /* 0x0009680001157983 */ /* 0x000ea20000300800 */
[----:B0-----:R-:W-:-:S03]  /*22150*/  LEA R4, P6, R12, R0, 0x1 ;  /* 0x000000000c047211 */ /* 0x001fc600078c08ff */
[----:B------:R-:W-:Y:S01]  /*22160*/  @P3 STG.E.U16 desc[UR8][R8.64], R26 ;  /* 0x0000001a08003986 */ /* 0x000fe2000c101508 */
[----:B------:R-:W-:-:S03]  /*22170*/  LEA.HI.X.SX32 R5, R12, R2, 0x1, P6 ;  /* 0x000000020c057211 */ /* 0x000fc600030f0eff */
[----:B------:R-:W2:Y:S04]  /*22180*/  LDL.LU R12, [R1+0x964] ;  /* 0x00096400010c7983 */ /* 0x000ea80000300800 */
[----:B------:R0:W-:Y:S01]  /*22190*/  @P5 STG.E.U16 desc[UR8][R4.64], R14 ;  /* 0x0000000e04005986 */ /* 0x0001e2000c101508 */
[----:B---3--:R-:W-:Y:S01]  /*221a0*/  ISETP.LT.AND P3, PT, R20, UR5, !P0 ;  /* 0x0000000514007c0c */ /* 0x008fe2000c761270 */
[----:B0-----:R-:W-:Y:S02]  /*221b0*/  IMAD R5, R16, 0x4, R3 ;  /* 0x0000000410057824 */ /* 0x001fe400078e0203 */
[----:B------:R-:W3:Y:S01]  /*221c0*/  LDL.LU R20, [R1+0x970] ;  /* 0x0009700001147983 */ /* 0x000ee20000300800 */
[----:B------:R-:W-:Y:S01]  /*221d0*/  LEA R8, P6, R3, R0, 0x1 ;  /* 0x0000000003087211 */ /* 0x000fe200078c08ff */
[----:B------:R-:W0:Y:S01]  /*221e0*/  LDCU UR5, c[0x0][0x39c] ;  /* 0x00007380ff0577ac */ /* 0x000e220008000800 */
[----:B----4-:R-:W-:-:S02]  /*221f0*/  ISETP.LT.AND P5, PT, R17, UR6, !P0 ;  /* 0x0000000611007c0c */ /* 0x010fc4000c7a1270 */
[----:B------:R-:W4:Y:S01]  /*22200*/  LDL.LU R17, [R1+0x978] ;  /* 0x0009780001117983 */ /* 0x000f220000300800 */
[----:B------:R-:W-:Y:S01]  /*22210*/  LEA.HI.X.SX32 R9, R3, R2, 0x1, P6 ;  /* 0x0000000203097211 */ /* 0x000fe200030f0eff */
[----:B------:R-:W-:Y:S01]  /*22220*/  IMAD R3, R16, 0x4, R5 ;  /* 0x0000000410037824 */ /* 0x000fe200078e0205 */
[C---:B------:R-:W-:Y:S01]  /*22230*/  LEA R4, P6, R5.reuse, R0, 0x1 ;  /* 0x0000000005047211 */ /* 0x040fe200078c08ff */
[----:B------:R-:W2:Y:S02]  /*22240*/  LDCU UR6, c[0x0][0x39c] ;  /* 0x00007380ff0677ac */ /* 0x000ea40008000800 */
[----:B------:R1:W-:Y:S01]  /*22250*/  @P4 STG.E.U16 desc[UR8][R8.64], R18 ;  /* 0x0000001208004986 */ /* 0x0003e2000c101508 */
[----:B------:R-:W-:Y:S02]  /*22260*/  LEA.HI.X.SX32 R5, R5, R2, 0x1, P6 ;  /* 0x0000000205057211 */ /* 0x000fe400030f0eff */
[----:B------:R-:W-:Y:S02]  /*22270*/  PRMT R6, R29, 0x7632, R6 ;  /* 0x000076321d067816 */ /* 0x000fe40000000006 */
[----:B-1----:R-:W-:-:S02]  /*22280*/  LEA R8, P6, R3, R0, 0x1 ;  /* 0x0000000003087211 */ /* 0x002fc400078c08ff */
[----:B-----5:R-:W-:Y:S01]  /*22290*/  ISETP.LT.AND P4, PT, R13, UR4, !P0 ;  /* 0x000000040d007c0c */ /* 0x020fe2000c781270 */
[----:B------:R-:W3:Y:S01]  /*222a0*/  LDCU UR4, c[0x0][0x39c] ;  /* 0x00007380ff0477ac */ /* 0x000ee20008000800 */
[----:B------:R-:W5:Y:S01]  /*222b0*/  LDL.LU R13, [R1+0x974] ;  /* 0x00097400010d7983 */ /* 0x000f620000300800 */
[----:B------:R-:W-:Y:S01]  /*222c0*/  LEA.HI.X.SX32 R9, R3, R2, 0x1, P6 ;  /* 0x0000000203097211 */ /* 0x000fe200030f0eff */
[----:B------:R-:W-:Y:S02]  /*222d0*/  IMAD R3, R16, 0x4, R3 ;  /* 0x0000000410037824 */ /* 0x000fe400078e0203 */
[----:B------:R1:W-:Y:S04]  /*222e0*/  @P2 STG.E.U16 desc[UR8][R4.64], R22 ;  /* 0x0000001604002986 */ /* 0x0003e8000c101508 */
[----:B------:R0:W-:Y:S01]  /*222f0*/  @P3 STG.E.U16 desc[UR8][R8.64], R6 ;  /* 0x0000000608003986 */ /* 0x0001e2000c101508 */
[----:B-1----:R-:W-:-:S04]  /*22300*/  LEA R4, P6, R3, R0, 0x1 ;  /* 0x0000000003047211 */ /* 0x002fc800078c08ff */
[----:B------:R-:W-:Y:S02]  /*22310*/  LEA.HI.X.SX32 R5, R3, R2, 0x1, P6 ;  /* 0x0000000203057211 */ /* 0x000fe400030f0eff */
[----:B0-----:R-:W-:Y:S02]  /*22320*/  PRMT R6, R6, 0x7632, R6 ;  /* 0x0000763206067816 */ /* 0x001fe40000000006 */
[----:B--2---:R-:W-:Y:S02]  /*22330*/  ISETP.LT.AND P3, PT, R12, UR6, !P0 ;  /* 0x000000060c007c0c */ /* 0x004fe4000c761270 */
[----:B------:R-:W-:Y:S01]  /*22340*/  ISETP.LT.AND P2, PT, R21, UR5, !P0 ;  /* 0x0000000515007c0c */ /* 0x000fe2000c741270 */
[----:B------:R-:W2:Y:S01]  /*22350*/  LDL.LU R12, [R1+0x97c] ;  /* 0x00097c00010c7983 */ /* 0x000ea20000300800 */
[----:B------:R-:W4:Y:S03]  /*22360*/  LDCU UR5, c[0x0][0x39c] ;  /* 0x00007380ff0577ac */ /* 0x000f260008000800 */
[----:B------:R0:W-:Y:S01]  /*22370*/  @P5 STG.E.U16 desc[UR8][R4.64], R6 ;  /* 0x0000000604005986 */ /* 0x0001e2000c101508 */
[C---:B------:R-:W-:Y:S01]  /*22380*/  IMAD R9, R16.reuse, 0x4, R3 ;  /* 0x0000000410097824 */ /* 0x040fe200078e0203 */
[----:B------:R-:W5:Y:S04]  /*22390*/  LDCU UR6, c[0x0][0x39c] ;  /* 0x00007380ff0677ac */ /* 0x000f680008000800 */
[----:B------:R-:W-:Y:S01]  /*223a0*/  LEA R8, P6, R9, R0, 0x1 ;  /* 0x0000000009087211 */ /* 0x000fe200078c08ff */
[----:B------:R-:W-:-:S03]  /*223b0*/  IMAD R3, R16, 0x4, R9 ;  /* 0x0000000410037824 */ /* 0x000fc600078e0209 */
[----:B------:R-:W-:Y:S02]  /*223c0*/  LEA.HI.X.SX32 R9, R9, R2, 0x1, P6 ;  /* 0x0000000209097211 */ /* 0x000fe400030f0eff */
[----:B0-----:R-:W-:-:S05]  /*223d0*/  PRMT R6, R24, 0x7632, R6 ;  /* 0x0000763218067816 */ /* 0x001fca0000000006 */
[----:B------:R0:W-:Y:S01]  /*223e0*/  @P4 STG.E.U16 desc[UR8][R8.64], R6 ;  /* 0x0000000608004986 */ /* 0x0001e2000c101508 */
[----:B---3--:R-:W-:Y:S01]  /*223f0*/  ISETP.LT.AND P5, PT, R20, UR4, !P0 ;  /* 0x0000000414007c0c */ /* 0x008fe2000c7a1270 */
[----:B------:R-:W2:Y:S02]  /*22400*/  LDCU UR4, c[0x0][0x39c] ;  /* 0x00007380ff0477ac */ /* 0x000ea40008000800 */
[----:B------:R-:W3:Y:S01]  /*22410*/  LDL.LU R20, [R1+0x984] ;  /* 0x0009840001147983 */ /* 0x000ee20000300800 */
[----:B----4-:R-:W-:Y:S01]  /*22420*/  ISETP.LT.AND P4, PT, R17, UR5, !P0 ;  /* 0x0000000511007c0c */ /* 0x010fe2000c781270 */
[----:B------:R-:W3:Y:S02]  /*22430*/  LDCU UR5, c[0x0][0x39c] ;  /* 0x00007380ff0577ac */ /* 0x000ee40008000800 */
[----:B------:R-:W4:Y:S01]  /*22440*/  LDL.LU R17, [R1+0x980] ;  /* 0x0009800001117983 */ /* 0x000f220000300800 */
[----:B------:R-:W-:Y:S02]  /*22450*/  LEA R4, P6, R3, R0, 0x1 ;  /* 0x0000000003047211 */ /* 0x000fe400078c08ff */
[----:B------:R-:W-:-:S02]  /*22460*/  PRMT R10, R10, 0x7632, R10 ;  /* 0x000076320a0a7816 */ /* 0x000fc4000000000a */
[----:B------:R-:W-:Y:S01]  /*22470*/  LEA.HI.X.SX32 R5, R3, R2, 0x1, P6 ;  /* 0x0000000203057211 */ /* 0x000fe200030f0eff */
[----:B------:R-:W-:-:S04]  /*22480*/  IMAD R3, R16, 0x4, R3 ;  /* 0x0000000410037824 */ /* 0x000fc800078e0203 */
[----:B------:R1:W-:Y:S01]  /*22490*/  @P2 STG.E.U16 desc[UR8][R4.64], R10 ;  /* 0x0000000a04002986 */ /* 0x0003e2000c101508 */
[----:B0-----:R-:W-:Y:S01]  /*224a0*/  IMAD R6, R16, 0x4, R3 ;  /* 0x0000000410067824 */ /* 0x001fe200078e0203 */
[----:B------:R-:W-:Y:S02]  /*224b0*/  PRMT R26, R26, 0x7632, R26 ;  /* 0x000076321a1a7816 */ /* 0x000fe4000000001a */
[----:B-----5:R-:W-:Y:S01]  /*224c0*/  ISETP.LT.AND P2, PT, R13, UR6, !P0 ;  /* 0x000000060d007c0c */ /* 0x020fe2000c741270 */
[----:B------:R-:W4:Y:S01]  /*224d0*/  LDCU UR6, c[0x0][0x39c] ;  /* 0x00007380ff0677ac */ /* 0x000f220008000800 */
[----:B------:R-:W5:Y:S01]  /*224e0*/  LDL.LU R13, [R1+0x988] ;  /* 0x00098800010d7983 */ /* 0x000f620000300800 */
[----:B-1----:R-:W-:-:S03]  /*224f0*/  LEA R4, P6, R3, R0, 0x1 ;  /* 0x0000000003047211 */ /* 0x002fc600078c08ff */
[----:B------:R-:W5:Y:S01]  /*22500*/  LDL.LU R29, [R1+0x4c] ;  /* 0x00004c00011d7983 */ /* 0x000f620000300800 */
[----:B------:R-:W-:Y:S02]  /*22510*/  LEA.HI.X.SX32 R5, R3, R2, 0x1, P6 ;  /* 0x0000000203057211 */ /* 0x000fe400030f0eff */
[----:B------:R-:W-:Y:S02]  /*22520*/  LEA R8, P6, R6, R0, 0x1 ;  /* 0x0000000006087211 */ /* 0x000fe400078c08ff */
[----:B------:R-:W-:Y:S01]  /*22530*/  PRMT R14, R14, 0x7632, R14 ;  /* 0x000076320e0e7816 */ /* 0x000fe2000000000e */
[----:B------:R0:W-:Y:S01]  /*22540*/  @P3 STG.E.U16 desc[UR8][R4.64], R26 ;  /* 0x0000001a04003986 */ /* 0x0001e2000c101508 */
[----:B------:R-:W-:Y:S01]  /*22550*/  LEA.HI.X.SX32 R9, R6, R2, 0x1, P6 ;  /* 0x0000000206097211 */ /* 0x000fe200030f0eff */
[----:B------:R-:W-:-:S04]  /*22560*/  IMAD R3, R16, 0x4, R6 ;  /* 0x0000000410037824 */ /* 0x000fc800078e0206 */
[----:B------:R-:W-:Y:S01]  /*22570*/  @P5 STG.E.U16 desc[UR8][R8.64], R14 ;  /* 0x0000000e08005986 */ /* 0x000fe2000c101508 */
[----:B--2---:R-:W-:Y:S01]  /*22580*/  ISETP.LT.AND P3, PT, R12, UR4, !P0 ;  /* 0x000000040c007c0c */ /* 0x004fe2000c761270 */
[----:B------:R-:W5:Y:S02]  /*22590*/  LDCU UR4, c[0x0][0x39c] ;  /* 0x00007380ff0477ac */ /* 0x000f640008000800 */
[----:B------:R-:W2:Y:S04]  /*225a0*/  LDL.LU R12, [R1+0x98c] ;  /* 0x00098c00010c7983 */ /* 0x000ea80000300800 */
[----:B------:R-:W2:Y:S04]  /*225b0*/  LDL.LU R24, [R1+0x3c] ;  /* 0x00003c0001187983 */ /* 0x000ea80000300800 */
[----:B------:R-:W2:Y:S01]  /*225c0*/  LDL.LU R21, [R1+0x990] ;  /* 0x0009900001157983 */ /* 0x000ea20000300800 */
[----:B0-----:R-:W-:-:S02]  /*225d0*/  LEA R4, P6, R3, R0, 0x1 ;  /* 0x0000000003047211 */ /* 0x001fc400078c08ff */
[----:B------:R-:W-:Y:S02]  /*225e0*/  PRMT R18, R18, 0x7632, R18 ;  /* 0x0000763212127816 */ /* 0x000fe40000000012 */
[----:B------:R-:W-:-:S05]  /*225f0*/  LEA.HI.X.SX32 R5, R3, R2, 0x1, P6 ;  /* 0x0000000203057211 */ /* 0x000fca00030f0eff */
[----:B------:R0:W-:Y:S01]  /*22600*/  @P4 STG.E.U16 desc[UR8][R4.64], R18 ;  /* 0x0000001204004986 */ /* 0x0001e2000c101508 */
[----:B---3--:R-:W-:Y:S01]  /*22610*/  ISETP.LT.AND P5, PT, R20, UR5, !P0 ;  /* 0x0000000514007c0c */ /* 0x008fe2000c7a1270 */
[----:B------:R-:W-:Y:S02]  /*22620*/  IMAD R3, R16, 0x4, R3 ;  /* 0x0000000410037824 */ /* 0x000fe400078e0203 */
[----:B------:R-:W3:Y:S01]  /*22630*/  LDL.LU R20, [R1+0x994] ;  /* 0x0009940001147983 */ /* 0x000ee20000300800 */
[----:B------:R-:W-:Y:S01]  /*22640*/  PRMT R22, R22, 0x7632, R22 ;  /* 0x0000763216167816 */ /* 0x000fe20000000016 */
[----:B------:R-:W2:Y:S01]  /*22650*/  LDCU UR5, c[0x0][0x39c] ;  /* 0x00007380ff0577ac */ /* 0x000ea20008000800 */
[----:B----4-:R-:W-:Y:S01]  /*22660*/  ISETP.LT.AND P4, PT, R17, UR6, !P0 ;  /* 0x0000000611007c0c */ /* 0x010fe2000c781270 */
[----:B0-----:R-:W4:Y:S01]  /*22670*/  LDL.LU R18, [R1+0x998] ;  /* 0x0009980001127983 */ /* 0x001f220000300800 */
[C---:B------:R-:W-:Y:S01]  /*22680*/  LEA R4, P6, R3.reuse, R0, 0x1 ;  /* 0x0000000003047211 */ /* 0x040fe200078c08ff */
[C---:B------:R-:W-:Y:S01]  /*22690*/  IMAD R6, R16.reuse, 0x4, R3 ;  /* 0x0000000410067824 */ /* 0x040fe200078e0203 */
[----:B------:R-:W0:Y:S01]  /*226a0*/  LDCU UR6, c[0x0][0x39c] ;  /* 0x00007380ff0677ac */ /* 0x000e220008000800 */
[----:B------:R-:W4:Y:S04]  /*226b0*/  LDL.LU R17, [R1+0x99c] ;  /* 0x00099c0001117983 */ /* 0x000f280000300800 */
[----:B------:R-:W4:Y:S01]  /*226c0*/  LDL.LU R14, [R1+0x9a8] ;  /* 0x0009a800010e7983 */ /* 0x000f220000300800 */
[----:B------:R-:W-:Y:S01]  /*226d0*/  LEA.HI.X.SX32 R5, R3, R2, 0x1, P6 ;  /* 0x0000000203057211 */ /* 0x000fe200030f0eff */
[----:B------:R-:W-:Y:S01]  /*226e0*/  IMAD R3, R16, 0x4, R6 ;  /* 0x0000000410037824 */ /* 0x000fe200078e0206 */
[----:B------:R-:W-:-:S03]  /*226f0*/  LEA R8, P6, R6, R0, 0x1 ;  /* 0x0000000006087211 */ /* 0x000fc600078c08ff */
[----:B------:R1:W-:Y:S01]  /*22700*/  @P2 STG.E.U16 desc[UR8][R4.64], R22 ;  /* 0x0000001604002986 */ /* 0x0003e2000c101508 */
[----:B------:R-:W-:Y:S02]  /*22710*/  LEA.HI.X.SX32 R9, R6, R2, 0x1, P6 ;  /* 0x0000000206097211 */ /* 0x000fe400030f0eff */
[----:B-----5:R-:W-:Y:S01]  /*22720*/  ISETP.LT.AND P2, PT, R13, UR4, !P0 ;  /* 0x000000040d007c0c */ /* 0x020fe2000c741270 */
[----:B------:R-:W3:Y:S01]  /*22730*/  LDCU UR4, c[0x0][0x39c] ;  /* 0x00007380ff0477ac */ /* 0x000ee20008000800 */
[C---:B------:R-:W-:Y:S01]  /*22740*/  IMAD R13, R16.reuse, 0x4, R3 ;  /* 0x00000004100d7824 */ /* 0x040fe200078e0203 */
[C---:B-1----:R-:W-:Y:S01]  /*22750*/  LEA R4, P6, R3.reuse, R0, 0x1 ;  /* 0x0000000003047211 */ /* 0x042fe200078c08ff */
[----:B------:R1:W-:Y:S03]  /*22760*/  @P3 STG.E.U16 desc[UR8][R8.64], R29 ;  /* 0x0000001d08003986 */ /* 0x0003e6000c101508 */
[----:B------:R-:W-:Y:S01]  /*22770*/  LEA.HI.X.SX32 R5, R3, R2, 0x1, P6 ;  /* 0x0000000203057211 */ /* 0x000fe200030f0eff */
[----:B------:R-:W-:Y:S01]  /*22780*/  IMAD R3, R16, 0x4, R13 ;  /* 0x0000000410037824 */ /* 0x000fe200078e020d */
[----:B-1----:R-:W-:-:S04]  /*22790*/  LEA R8, P6, R13, R0, 0x1 ;  /* 0x000000000d087211 */ /* 0x002fc800078c08ff */
[----:B------:R-:W-:Y:S01]  /*227a0*/  LEA.HI.X.SX32 R9, R13, R2, 0x1, P6 ;  /* 0x000000020d097211 */ /* 0x000fe200030f0eff */
[----:B------:R1:W-:Y:S01]  /*227b0*/  @P5 STG.E.U16 desc[UR8][R4.64], R7 ;  /* 0x0000000704005986 */ /* 0x0003e2000c101508 */
[----:B------:R-:W-:Y:S01]  /*227c0*/  IMAD R13, R16, 0x4, R3 ;  /* 0x00000004100d7824 */ /* 0x000fe200078e0203 */
[----:B--2---:R-:W-:Y:S01]  /*227d0*/  ISETP.LT.AND P3, PT, R12, UR5, !P0 ;  /* 0x000000050c007c0c */ /* 0x004fe2000c761270 */
[----:B------:R-:W4:Y:S01]  /*227e0*/  LDCU UR5, c[0x0][0x39c] ;  /* 0x00007380ff0577ac */ /* 0x000f220008000800 */
[----:B------:R-:W2:Y:S04]  /*227f0*/  LDL.LU R12, [R1+0x9a4] ;  /* 0x0009a400010c7983 */ /* 0x000ea80000300800 */
[----:B------:R-:W5:Y:S01]  /*22800*/  LDL.LU R6, [R1+0x9a0] ;  /* 0x0009a00001067983 */ /* 0x000f620000300800 */
[----:B-1----:R-:W-:-:S03]  /*22810*/  LEA R4, P6, R3, R0, 0x1 ;  /* 0x0000000003047211 */ /* 0x002fc600078c08ff */
[----:B------:R1:W-:Y:S01]  /*22820*/  @P4 STG.E.U16 desc[UR8][R8.64], R24 ;  /* 0x0000001808004986 */ /* 0x0003e2000c101508 */
[----:B------:R-:W-:Y:S01]  /*22830*/  LEA.HI.X.SX32 R5, R3, R2, 0x1, P6 ;  /* 0x0000000203057211 */ /* 0x000fe200030f0eff */
[----:B------:R-:W-:-:S04]  /*22840*/  IMAD R3, R16, 0x4, R13 ;  /* 0x0000000410037824 */ /* 0x000fc800078e020d */
[----:B------:R0:W-:Y:S01]  /*22850*/  @P2 STG.E.U16 desc[UR8][R4.64], R11 ;  /* 0x0000000b04002986 */ /* 0x0001e2000c101508 */
[----:B-1----:R-:W-:-:S04]  /*22860*/  LEA R8, P6, R13, R0, 0x1 ;  /* 0x000000000d087211 */ /* 0x002fc800078c08ff */
[----:B------:R-:W-:Y:S01]  /*22870*/  LEA.HI.X.SX32 R9, R13, R2, 0x1, P6 ;  /* 0x000000020d097211 */ /* 0x000fe200030f0eff */
[----:B------:R-:W-:Y:S01]  /*22880*/  IMAD R13, R16, 0x4, R3 ;  /* 0x00000004100d7824 */ /* 0x000fe200078e0203 */
[----:B0-----:R-:W-:-:S03]  /*22890*/  LEA R4, P6, R3, R0, 0x1 ;  /* 0x0000000003047211 */ /* 0x001fc600078c08ff */
[----:B------:R0:W-:Y:S01]  /*228a0*/  @P3 STG.E.U16 desc[UR8][R8.64], R27 ;  /* 0x0000001b08003986 */ /* 0x0001e2000c101508 */
[----:B------:R-:W-:Y:S02]  /*228b0*/  LEA.HI.X.SX32 R5, R3, R2, 0x1, P6 ;  /* 0x0000000203057211 */ /* 0x000fe400030f0eff */
[----:B0-----:R-:W-:-:S04]  /*228c0*/  LEA R8, P6, R13, R0, 0x1 ;  /* 0x000000000d087211 */ /* 0x001fc800078c08ff */
[----:B------:R-:W-:Y:S02]  /*228d0*/  LEA.HI.X.SX32 R9, R13, R2, 0x1, P6 ;  /* 0x000000020d097211 */ /* 0x000fe400030f0eff */
[----:B---3--:R-:W-:Y:S01]  /*228e0*/  ISETP.LT.AND P4, PT, R20, UR4, !P0 ;  /* 0x0000000414007c0c */ /* 0x008fe2000c781270 */
[----:B------:R-:W0:Y:S01]  /*228f0*/  LDCU UR4, c[0x0][0x39c] ;  /* 0x00007380ff0477ac */ /* 0x000e220008000800 */
[----:B------:R-:W3:Y:S01]  /*22900*/  LDL.LU R20, [R1+0x9ac] ;  /* 0x0009ac0001147983 */ /* 0x000ee20000300800 */
[----:B----4-:R-:W-:Y:S02]  /*22910*/  ISETP.LT.AND P2, PT, R18, UR5, !P0 ;  /* 0x0000000512007c0c */ /* 0x010fe4000c741270 */
[----:B------:R-:W-:Y:S01]  /*22920*/  ISETP.LT.AND P5, PT, R21, UR6, !P0 ;  /* 0x0000000615007c0c */ /* 0x000fe2000c7a1270 */
[----:B------:R-:W4:Y:S01]  /*22930*/  LDL.LU R18, [R1+0x9b0] ;  /* 0x0009b00001127983 */ /* 0x000f220000300800 */
[----:B------:R-:W1:Y:S01]  /*22940*/  LDCU UR6, c[0x0][0x39c] ;  /* 0x00007380ff0677ac */ /* 0x000e620008000800 */
[----:B------:R-:W-:Y:S01]  /*22950*/  IMAD R3, R16, 0x4, R13 ;  /* 0x0000000410037824 */ /* 0x000fe200078e020d */
[----:B------:R-:W5:Y:S01]  /*22960*/  LDCU UR5, c[0x0][0x39c] ;  /* 0x00007380ff0577ac */ /* 0x000f620008000800 */
[----:B0-----:R-:W-:-:S02]  /*22970*/  ISETP.LT.AND P6, PT, R14, UR4, !P0 ;  /* 0x000000040e007c0c */ /* 0x001fc4000c7c1270 */
[C---:B------:R-:W-:Y:S01]  /*22980*/  IMAD R13, R16.reuse, 0x4, R3 ;  /* 0x00000004100d7824 */ /* 0x040fe200078e0203 */
[----:B------:R-:W4:Y:S01]  /*22990*/  LDL.LU R14, [R1+0x940] ;  /* 0x00094000010e7983 */ /* 0x000f220000300800 */
[----:B------:R-:W-:Y:S01]  /*229a0*/  PRMT R10, R29, 0x7632, R10 ;  /* 0x000076321d0a7816 */ /* 0x000fe2000000000a */
[----:B------:R-:W3:Y:S03]  /*229b0*/  LDCU UR4, c[0x0][0x39c] ;  /* 0x00007380ff0477ac */ /* 0x000ee60008000800 */
[----:B------:R0:W-:Y:S01]  /*229c0*/  @P5 STG.E.U16 desc[UR8][R4.64], R15 ;  /* 0x0000000f04005986 */ /* 0x0001e2000c101508 */
[C---:B------:R-:W-:Y:S01]  /*229d0*/  IMAD R21, R16.reuse, 0x4, R13 ;  /* 0x0000000410157824 */ /* 0x040fe200078e020d */
[----:B-1----:R-:W-:Y:S01]  /*229e0*/  ISETP.LT.AND P3, PT, R17, UR6, !P0 ;  /* 0x0000000611007c0c */ /* 0x002fe2000c761270 */
[----:B------:R-:W1:Y:S02]  /*229f0*/  LDCU UR6, c[0x0][0x39c] ;  /* 0x00007380ff0677ac */ /* 0x000e640008000800 */
[----:B------:R-:W-:Y:S01]  /*22a00*/  IMAD R17, R16, 0x4, R21 ;  /* 0x0000000410117824 */ /* 0x000fe200078e0215 */
[----:B0-----:R-:W-:-:S04]  /*22a10*/  LEA R4, P5, R3, R0, 0x1 ;  /* 0x0000000003047211 */ /* 0x001fc800078a08ff */
[----:B------:R-:W-:Y:S01]  /*22a20*/  LEA.HI.X.SX32 R5, R3, R2, 0x1, P5 ;  /* 0x0000000203057211 */ /* 0x000fe200028f0eff */
[----:B------:R0:W-:Y:S04]  /*22a30*/  @P4 STG.E.U16 desc[UR8][R8.64], R19 ;  /* 0x0000001308004986 */ /* 0x0001e8000c101508 */
[----:B------:R1:W-:Y:S01]  /*22a40*/  @P2 STG.E.U16 desc[UR8][R4.64], R23 ;  /* 0x0000001704002986 */ /* 0x0003e2000c101508 */
[----:B0-----:R-:W-:Y:S01]  /*22a50*/  IMAD R9, R16, 0x4, R17 ;  /* 0x0000000410097824 */ /* 0x001fe200078e0211 */
[----:B-1----:R-:W-:-:S03]  /*22a60*/  LEA R4, P2, R13, R0, 0x1 ;  /* 0x000000000d047211 */ /* 0x002fc600078408ff */
[----:B------:R-:W-:Y:S01]  /*22a70*/  IMAD R3, R16, 0x4, R9 ;  /* 0x0000000410037824 */ /* 0x000fe200078e0209 */
[----:B-----5:R-:W-:Y:S01]  /*22a80*/  ISETP.LT.AND P4, PT, R6, UR5, !P0 ;  /* 0x0000000506007c0c */ /* 0x020fe2000c781270 */
[----:B------:R-:W4:Y:S01]  /*22a90*/  LDCU UR5, c[0x0][0x39c] ;  /* 0x00007380ff0577ac */ /* 0x000f220008000800 */
[----:B------:R-:W-:Y:S02]  /*22aa0*/  LEA.HI.X.SX32 R5, R13, R2, 0x1, P2 ;  /* 0x000000020d057211 */ /* 0x000fe400010f0eff */
[----:B------:R-:W-:Y:S01]  /*22ab0*/  LEA R6, P2, R21, R0, 0x1 ;  /* 0x0000000015067211 */ /* 0x000fe200078408ff */
[C---:B------:R-:W-:Y:S01]  /*22ac0*/  IMAD R13, R16.reuse, 0x4, R3 ;  /* 0x00000004100d7824 */ /* 0x040fe200078e0203 */
[----:B------:R-:W-:Y:S01]  /*22ad0*/  PRMT R11, R7, 0x7632, R11 ;  /* 0x00007632070b7816 */ /* 0x000fe2000000000b */
[----:B------:R0:W-:Y:S01]  /*22ae0*/  @P3 STG.E.U16 desc[UR8][R4.64], R10 ;  /* 0x0000000a04003986 */ /* 0x0001e2000c101508 */
[----:B------:R-:W-:Y:S01]  /*22af0*/  LEA.HI.X.SX32 R7, R21, R2, 0x1, P2 ;  /* 0x0000000215077211 */ /* 0x000fe200010f0eff */
[----:B------:R-:W-:-:S04]  /*22b00*/  IMAD R21, R16, 0x4, R13 ;  /* 0x0000000410157824 */ /* 0x000fc800078e020d */
[----:B------:R1:W-:Y:S01]  /*22b10*/  @P6 STG.E.U16 desc[UR8][R6.64], R11 ;  /* 0x0000000b06006986 */ /* 0x0003e2000c101508 */
[----:B------:R-:W-:Y:S01]  /*22b20*/  IMAD R25, R16, 0x4, R21 ;  /* 0x0000000410197824 */ /* 0x000fe200078e0215 */
[----:B0-----:R-:W-:-:S04]  /*22b30*/  LEA R4, P2, R17, R0, 0x1 ;  /* 0x0000000011047211 */ /* 0x001fc800078408ff */
[----:B------:R-:W-:Y:S02]  /*22b40*/  LEA.HI.X.SX32 R5, R17, R2, 0x1, P2 ;  /* 0x0000000211057211 */ /* 0x000fe400010f0eff */
[-C--:B-1----:R-:W-:Y:S02]  /*22b50*/  LEA R6, P2, R3, R0.reuse, 0x1 ;  /* 0x0000000003067211 */ /* 0x082fe400078408ff */
[----:B--2---:R-:W-:Y:S02]  /*22b60*/  ISETP.LT.AND P5, PT, R12, UR7, !P0 ;  /* 0x000000070c007c0c */ /* 0x004fe4000c7a1270 */
[-C--:B------:R-:W-:Y:S02]  /*22b70*/  LEA R8, P3, R9, R0.reuse, 0x1 ;  /* 0x0000000009087211 */ /* 0x080fe400078608ff */
[----:B------:R-:W-:Y:S02]  /*22b80*/  LEA R16, P6, R13, R0, 0x1 ;  /* 0x000000000d107211 */ /* 0x000fe400078c08ff */
[----:B------:R-:W-:-:S02]  /*22b90*/  LEA.HI.X.SX32 R7, R3, R2, 0x1, P2 ;  /* 0x0000000203077211 */ /* 0x000fc400010f0eff */
[----:B------:R-:W-:Y:S02]  /*22ba0*/  LEA R12, P2, R25, R0, 0x1 ;  /* 0x00000000190c7211 */ /* 0x000fe400078408ff */
[-C--:B------:R-:W-:Y:S02]  /*22bb0*/  LEA.HI.X.SX32 R9, R9, R2.reuse, 0x1, P3 ;  /* 0x0000000209097211 */ /* 0x080fe400018f0eff */
[-C--:B------:R-:W-:Y:S02]  /*22bc0*/  LEA.HI.X.SX32 R17, R13, R2.reuse, 0x1, P6 ;  /* 0x000000020d117211 */ /* 0x080fe400030f0eff */
[----:B------:R-:W-:Y:S02]  /*22bd0*/  LEA.HI.X.SX32 R13, R25, R2, 0x1, P2 ;  /* 0x00000002190d7211 */ /* 0x000fe400010f0eff */
[----:B------:R-:W-:Y:S02]  /*22be0*/  PRMT R11, R11, 0x7632, R11 ;  /* 0x000076320b0b7816 */ /* 0x000fe4000000000b */
[----:B------:R-:W-:-:S02]  /*22bf0*/  PRMT R3, R27, 0x7632, R3 ;  /* 0x000076321b037816 */ /* 0x000fc40000000003 */
[----:B------:R-:W-:Y:S02]  /*22c00*/  PRMT R15, R15, 0x7632, R15 ;  /* 0x000076320f0f7816 */ /* 0x000fe4000000000f */
[----:B------:R-:W-:Y:S02]  /*22c10*/  PRMT R10, R19, 0x7632, R10 ;  /* 0x00007632130a7816 */ /* 0x000fe4000000000a */
[----:B---3--:R-:W-:Y:S02]  /*22c20*/  ISETP.LT.AND P3, PT, R20, UR4, !P0 ;  /* 0x0000000414007c0c */ /* 0x008fe4000c761270 */
[C---:B------:R-:W-:Y:S02]  /*22c30*/  LEA R20, P6, R21.reuse, R0, 0x1 ;  /* 0x0000000015147211 */ /* 0x040fe400078c08ff */
[----:B----4-:R-:W-:Y:S02]  /*22c40*/  ISETP.LT.AND P2, PT, R18, UR5, !P0 ;  /* 0x0000000512007c0c */ /* 0x010fe4000c741270 */
[----:B------:R-:W-:-:S02]  /*22c50*/  LEA.HI.X.SX32 R21, R21, R2, 0x1, P6 ;  /* 0x0000000215157211 */ /* 0x000fc400030f0eff */
[----:B------:R-:W-:Y:S02]  /*22c60*/  PRMT R2, R24, 0x7632, R2 ;  /* 0x0000763218027816 */ /* 0x000fe40000000002 */
[----:B------:R-:W-:-:S03]  /*22c70*/  ISETP.LT.AND P0, PT, R14, UR6, !P0 ;  /* 0x000000060e007c0c */ /* 0x000fc6000c701270 */
[----:B------:R0:W-:Y:S04]  /*22c80*/  @P5 STG.E.U16 desc[UR8][R4.64], R2 ;  /* 0x0000000204005986 */ /* 0x0001e8000c101508 */
[----:B------:R0:W-:Y:S04]  /*22c90*/  @P4 STG.E.U16 desc[UR8][R8.64], R11 ;  /* 0x0000000b08004986 */ /* 0x0001e8000c101508 */
[----:B------:R0:W-:Y:S04]  /*22ca0*/  @P3 STG.E.U16 desc[UR8][R6.64], R3 ;  /* 0x0000000306003986 */ /* 0x0001e8000c101508 */
[----:B------:R0:W-:Y:S04]  /*22cb0*/  @P2 STG.E.U16 desc[UR8][R16.64], R15 ;  /* 0x0000000f10002986 */ /* 0x0001e8000c101508 */
[----:B------:R0:W-:Y:S01]  /*22cc0*/  @P0 STG.E.U16 desc[UR8][R20.64], R10 ;  /* 0x0000000a14000986 */ /* 0x0001e2000c101508 */
[----:B------:R-:W-:Y:S05]  /*22cd0*/  @!P1 EXIT ;  /* 0x000000000000994d */ /* 0x000fea0003800000 */
[----:B0-----:R-:W-:-:S05]  /*22ce0*/  PRMT R6, R23, 0x7632, R6 ;  /* 0x0000763217067816 */ /* 0x001fca0000000006 */
[----:B------:R-:W-:Y:S01]  /*22cf0*/  STG.E.U16 desc[UR8][R12.64], R6 ;  /* 0x000000060c007986 */ /* 0x000fe2000c101508 */
[----:B------:R-:W-:Y:S05]  /*22d00*/  EXIT ;  /* 0x000000000000794d */ /* 0x000fea0003800000 */
.L_x_3:
[----:B------:R-:W-:-:S00]  /*22d10*/  BRA `(.L_x_3) ;  /* 0xfffffffc00fc7947 */ /* 0x000fc0000383ffff */
[----:B------:R-:W-:-:S00]  /*22d20*/  NOP ;  /* 0x0000000000007918 */ /* 0x000fc00000000000 */
        /* <DEDUP_REMOVED lines=13> */
.L_x_4:


//--------------------- .nv.shared.matmul_kernel  --------------------------
	.section	.nv.shared.matmul_kernel,"aw",@nobits
	.sectionflags	@""
	.align	16
	.zero		1024


//--------------------- .nv.shared.reserved.0     --------------------------
	.section	.nv.shared.reserved.0,"aw",@nobits
	.weak		__nv_reservedSMEM_offset_0_alias
	.size		__nv_reservedSMEM_offset_0_alias, 0, 64
	.other		__nv_reservedSMEM_offset_0_alias,@"STO_CUDA_RESERVED_SHARED STV_DEFAULT"
__nv_reservedSMEM_offset_0_alias:
	.zero		0
	.zero		64


//--------------------- .nv.constant0.matmul_kernel --------------------------
	.section	.nv.constant0.matmul_kernel,"a",@progbits
	.sectionflags	@""
	.align	4
.nv.constant0.matmul_kernel:
	.zero		976


//--------------------- SYMBOLS --------------------------

	.type		.nv.reservedSmem.offset0,@object
	.size		.nv.reservedSmem.offset0,0x4
	.type		.nv.reservedSmem.cap,@object
	.size		.nv.reservedSmem.cap,0x4
